def matmul_kernel(
    a_ptr,
    b_ptr,
    c_ptr,
    M,
    N,
    K,
    stride_am,
    stride_ak,
    stride_bk,
    stride_bn,
    stride_cm,
    stride_cn,
    BLOCK_M: tl.constexpr,
    BLOCK_N: tl.constexpr,
    BLOCK_K: tl.constexpr,
    GROUP_M: tl.constexpr,
):
    pid = tl.program_id(axis=0)
    num_pid_m = tl.cdiv(M, BLOCK_M)
    num_pid_n = tl.cdiv(N, BLOCK_N)
    num_pid_in_group = GROUP_M * num_pid_n
    group_id = pid // num_pid_in_group
    first_pid_m = group_id * GROUP_M
    group_size_m = min(num_pid_m - first_pid_m, GROUP_M)
    pid_m = first_pid_m + ((pid % num_pid_in_group) % group_size_m)
    pid_n = (pid % num_pid_in_group) // group_size_m

    offs_am = (pid_m * BLOCK_M + tl.arange(0, BLOCK_M)) % M
    offs_bn = (pid_n * BLOCK_N + tl.arange(0, BLOCK_N)) % N
    offs_k = tl.arange(0, BLOCK_K)
    a_ptrs = a_ptr + offs_am[:, None] * stride_am + offs_k[None, :] * stride_ak
    b_ptrs = b_ptr + offs_k[:, None] * stride_bk + offs_bn[None, :] * stride_bn

    acc = tl.zeros((BLOCK_M, BLOCK_N), dtype=tl.float32)
    for kk in range(0, tl.cdiv(K, BLOCK_K)):
        a = tl.load(a_ptrs, mask=offs_k[None, :] < K - kk * BLOCK_K, other=0.0)
        b = tl.load(b_ptrs, mask=offs_k[:, None] < K - kk * BLOCK_K, other=0.0)
        acc = tl.dot(a, b, acc)
        a_ptrs += BLOCK_K * stride_ak
        b_ptrs += BLOCK_K * stride_bk

    c = acc.to(c_ptr.dtype.element_ty)
    offs_cm = pid_m * BLOCK_M + tl.arange(0, BLOCK_M)
    offs_cn = pid_n * BLOCK_N + tl.arange(0, BLOCK_N)
    c_ptrs = c_ptr + offs_cm[:, None] * stride_cm + offs_cn[None, :] * stride_cn
    mask = (offs_cm[:, None] < M) & (offs_cn[None, :] < N)
    tl.store(c_ptrs, c, mask=mask)

# config = {"BLOCK_K": 32, "BLOCK_M": 64, "BLOCK_N": 256, "GROUP_M": 8, "arch": "sm_90", "dtype": "fp16", "num_ctas": 1, "num_stages": 3, "num_warps": 1}
# arch = sm_90


// ===== COMPILED SASS (sm_90a) =====

	.target	sm_90a

	.elftype	@"ET_EXEC"


//--------------------- .note.nv.tkinfo           --------------------------
	.section	.note.nv.tkinfo,"",@"SHT_NOTE"
	.sectionflags	@"SHF_NOTE_NV_TKINFO"
	.tkinfo
        /*0018*/ 	.word	0x00000002
        /*0030*/ 	.string	""
        /*0030*/ 	.string	"ptxas"
        /*0030*/ 	.string	"Cuda compilation tools, release 13.0, V13.0.88"
        /*0030*/ 	.string	"Build cuda_13.0.r13.0/compiler.36424714_0"
        /*0030*/ 	.string	"-v  -suppress-debug-info  -lineinfo  -arch sm_90a "



//--------------------- .note.nv.cuinfo           --------------------------
	.section	.note.nv.cuinfo,"",@"SHT_NOTE"
	.sectionflags	@"SHF_NOTE_NV_CUINFO"
        /*0018*/ 	.short	0x0002
        /*001a*/ 	.short	0x005a
        /*001c*/ 	.short	0x0082
	.zero		2


//--------------------- .nv.info                  --------------------------
	.section	.nv.info,"",@"SHT_CUDA_INFO"
	.align	4


	//----- nvinfo : EIATTR_REGCOUNT
	.align		4
        /*0000*/ 	.byte	0x04, 0x2f
        /*0002*/ 	.short	(.L_1 - .L_0)
	.align		4
.L_0:
        /*0004*/ 	.word	index@(matmul_kernel)
        /*0008*/ 	.word	0x00000040


	//----- nvinfo : EIATTR_FRAME_SIZE
	.align		4
.L_1:
        /*000c*/ 	.byte	0x04, 0x11
        /*000e*/ 	.short	(.L_3 - .L_2)
	.align		4
.L_2:
        /*0010*/ 	.word	index@(matmul_kernel)
        /*0014*/ 	.word	0x000021b8


	//----- nvinfo : EIATTR_MIN_STACK_SIZE
	.align		4
.L_3:
        /*0018*/ 	.byte	0x04, 0x12
        /*001a*/ 	.short	(.L_5 - .L_4)
	.align		4
.L_4:
        /*001c*/ 	.word	index@(matmul_kernel)
        /*0020*/ 	.word	0x000021b8
.L_5:


//--------------------- .nv.compat                --------------------------
	.section	.nv.compat,"",@"SHT_CUDA_COMPAT_INFO"
	.align	4
        /*0000*/ 	.byte	0x02, 0x09, 0x01, 0x00, 0x02, 0x02, 0x01, 0x00, 0x02, 0x05, 0x05, 0x00, 0x03, 0x07, 0x01, 0x01
        /*0010*/ 	.byte	0x02, 0x03, 0x00, 0x00, 0x02, 0x06, 0x01, 0x00, 0x04, 0x0b, 0x08, 0x00, 0x00, 0x00, 0x00, 0x00
        /*0020*/ 	.byte	0x00, 0x00, 0x00, 0x00


//--------------------- .nv.info.matmul_kernel    --------------------------
	.section	.nv.info.matmul_kernel,"",@"SHT_CUDA_INFO"
	.sectionflags	@""
	.align	4


	//----- nvinfo : EIATTR_CUDA_API_VERSION
	.align		4
        /*0000*/ 	.byte	0x04, 0x37
        /*0002*/ 	.short	(.L_7 - .L_6)
.L_6:
        /*0004*/ 	.word	0x00000082


	//----- nvinfo : EIATTR_KPARAM_INFO
	.align		4
.L_7:
        /*0008*/ 	.byte	0x04, 0x17
        /*000a*/ 	.short	(.L_9 - .L_8)
.L_8:
        /*000c*/ 	.word	0x00000000
        /*0010*/ 	.short	0x000d
        /*0012*/ 	.short	0x0048
        /*0014*/ 	.byte	0x00, 0xf4, 0x21, 0x00


	//----- nvinfo : EIATTR_KPARAM_INFO
	.align		4
.L_9:
        /*0018*/ 	.byte	0x04, 0x17
        /*001a*/ 	.short	(.L_11 - .L_10)
.L_10:
        /*001c*/ 	.word	0x00000000
        /*0020*/ 	.short	0x000c
        /*0022*/ 	.short	0x0040
        /*0024*/ 	.byte	0x00, 0xf4, 0x21, 0x00


	//----- nvinfo : EIATTR_KPARAM_INFO
	.align		4
.L_11:
        /*0028*/ 	.byte	0x04, 0x17
        /*002a*/ 	.short	(.L_13 - .L_12)
.L_12:
        /*002c*/ 	.word	0x00000000
        /*0030*/ 	.short	0x000b
        /*0032*/ 	.short	0x0038
        /*0034*/ 	.byte	0x00, 0xf0, 0x11, 0x00


	//----- nvinfo : EIATTR_KPARAM_INFO
	.align		4
.L_13:
        /*0038*/ 	.byte	0x04, 0x17
        /*003a*/ 	.short	(.L_15 - .L_14)
.L_14:
        /*003c*/ 	.word	0x00000000
        /*0040*/ 	.short	0x000a
        /*0042*/ 	.short	0x0034
        /*0044*/ 	.byte	0x00, 0xf0, 0x11, 0x00


	//----- nvinfo : EIATTR_KPARAM_INFO
	.align		4
.L_15:
        /*0048*/ 	.byte	0x04, 0x17
        /*004a*/ 	.short	(.L_17 - .L_16)
.L_16:
        /*004c*/ 	.word	0x00000000
        /*0050*/ 	.short	0x0009
        /*0052*/ 	.short	0x0030
        /*0054*/ 	.byte	0x00, 0xf0, 0x11, 0x00


	//----- nvinfo : EIATTR_KPARAM_INFO
	.align		4
.L_17:
        /*0058*/ 	.byte	0x04, 0x17
        /*005a*/ 	.short	(.L_19 - .L_18)
.L_18:
        /*005c*/ 	.word	0x00000000
        /*0060*/ 	.short	0x0008
        /*0062*/ 	.short	0x002c
        /*0064*/ 	.byte	0x00, 0xf0, 0x11, 0x00


	//----- nvinfo : EIATTR_KPARAM_INFO
	.align		4
.L_19:
        /*0068*/ 	.byte	0x04, 0x17
        /*006a*/ 	.short	(.L_21 - .L_20)
.L_20:
        /*006c*/ 	.word	0x00000000
        /*0070*/ 	.short	0x0007
        /*0072*/ 	.short	0x0028
        /*0074*/ 	.byte	0x00, 0xf0, 0x11, 0x00


	//----- nvinfo : EIATTR_KPARAM_INFO
	.align		4
.L_21:
        /*0078*/ 	.byte	0x04, 0x17
        /*007a*/ 	.short	(.L_23 - .L_22)
.L_22:
        /*007c*/ 	.word	0x00000000
        /*0080*/ 	.short	0x0006
        /*0082*/ 	.short	0x0024
        /*0084*/ 	.byte	0x00, 0xf0, 0x11, 0x00


	//----- nvinfo : EIATTR_KPARAM_INFO
	.align		4
.L_23:
        /*0088*/ 	.byte	0x04, 0x17
        /*008a*/ 	.short	(.L_25 - .L_24)
.L_24:
        /*008c*/ 	.word	0x00000000
        /*0090*/ 	.short	0x0005
        /*0092*/ 	.short	0x0020
        /*0094*/ 	.byte	0x00, 0xf0, 0x11, 0x00


	//----- nvinfo : EIATTR_KPARAM_INFO
	.align		4
.L_25:
        /*0098*/ 	.byte	0x04, 0x17
        /*009a*/ 	.short	(.L_27 - .L_26)
.L_26:
        /*009c*/ 	.word	0x00000000
        /*00a0*/ 	.short	0x0004
        /*00a2*/ 	.short	0x001c
        /*00a4*/ 	.byte	0x00, 0xf0, 0x11, 0x00


	//----- nvinfo : EIATTR_KPARAM_INFO
	.align		4
.L_27:
        /*00a8*/ 	.byte	0x04, 0x17
        /*00aa*/ 	.short	(.L_29 - .L_28)
.L_28:
        /*00ac*/ 	.word	0x00000000
        /*00b0*/ 	.short	0x0003
        /*00b2*/ 	.short	0x0018
        /*00b4*/ 	.byte	0x00, 0xf0, 0x11, 0x00


	//----- nvinfo : EIATTR_KPARAM_INFO
	.align		4
.L_29:
        /*00b8*/ 	.byte	0x04, 0x17
        /*00ba*/ 	.short	(.L_31 - .L_30)
.L_30:
        /*00bc*/ 	.word	0x00000000
        /*00c0*/ 	.short	0x0002
        /*00c2*/ 	.short	0x0010
        /*00c4*/ 	.byte	0x00, 0xf4, 0x21, 0x00


	//----- nvinfo : EIATTR_KPARAM_INFO
	.align		4
.L_31:
        /*00c8*/ 	.byte	0x04, 0x17
        /*00ca*/ 	.short	(.L_33 - .L_32)
.L_32:
        /*00cc*/ 	.word	0x00000000
        /*00d0*/ 	.short	0x0001
        /*00d2*/ 	.short	0x0008
        /*00d4*/ 	.byte	0x00, 0xf4, 0x21, 0x00


	//----- nvinfo : EIATTR_KPARAM_INFO
	.align		4
.L_33:
        /*00d8*/ 	.byte	0x04, 0x17
        /*00da*/ 	.short	(.L_35 - .L_34)
.L_34:
        /*00dc*/ 	.word	0x00000000
        /*00e0*/ 	.short	0x0000
        /*00e2*/ 	.short	0x0000
        /*00e4*/ 	.byte	0x00, 0xf4, 0x21, 0x00


	//----- nvinfo : EIATTR_SPARSE_MMA_MASK
	.align		4
.L_35:
        /*00e8*/ 	.byte	0x03, 0x50
        /*00ea*/ 	.short	0x0000


	//----- nvinfo : EIATTR_MAXREG_COUNT
	.align		4
        /*00ec*/ 	.byte	0x03, 0x1b
        /*00ee*/ 	.short	0x00ff


	//----- nvinfo : EIATTR_NUM_BARRIERS
	.align		4
        /*00f0*/ 	.byte	0x02, 0x4c
        /*00f2*/ 	.byte	0x01
	.zero		1


	//----- nvinfo : EIATTR_ANNOTATIONS
	.align		4
        /*00f4*/ 	.byte	0x04, 0x55
        /*00f6*/ 	.short	(.L_37 - .L_36)


	//   ....[0]....
.L_36:
        /*00f8*/ 	.word	0x00000001
        /*00fc*/ 	.byte	0xa0, 0x01, 0x00, 0x00, 0x01, 0x00, 0x00, 0x00, 0xf0, 0x01, 0x00, 0x00, 0x01, 0x00, 0x00, 0x00
        /* <DEDUP_REMOVED lines=372> */
        /*184c*/ 	.byte	0xd0, 0x0c, 0x01, 0x00, 0x01, 0x00, 0x00, 0x00, 0xe0, 0x0c, 0x01, 0x00


	//----- nvinfo : EIATTR_MERCURY_ISA_VERSION
	.align		4
.L_37:
        /*1858*/ 	.byte	0x03, 0x5f
        /*185a*/ 	.short	0x0101


	//----- nvinfo : EIATTR_COOP_GROUP_MASK_REGIDS
	.align		4
        /*185c*/ 	.byte	0x04, 0x29
        /*185e*/ 	.short	(.L_39 - .L_38)


	//   ....[0]....
.L_38:
        /*1860*/ 	.word	0xffffffff


	//   ....[1]....
        /*1864*/ 	.word	0xffffffff


	//   ....[2]....
        /*1868*/ 	.word	0xffffffff


	//   ....[3]....
        /*186c*/ 	.word	0xffffffff


	//   ....[4]....
        /*1870*/ 	.word	0xffffffff


	//   ....[5]....
        /*1874*/ 	.word	0xffffffff


	//   ....[6]....
        /*1878*/ 	.word	0xffffffff


	//   ....[7]....
        /*187c*/ 	.word	0xffffffff


	//   ....[8]....
        /*1880*/ 	.word	0xffffffff


	//   ....[9]....
        /*1884*/ 	.word	0xffffffff


	//   ....[10]....
        /*1888*/ 	.word	0xffffffff


	//   ....[11]....
        /*188c*/ 	.word	0xffffffff


	//   ....[12]....
        /*1890*/ 	.word	0xffffffff


	//   ....[13]....
        /*1894*/ 	.word	0xffffffff


	//   ....[14]....
        /*1898*/ 	.word	0xffffffff


	//   ....[15]....
        /*189c*/ 	.word	0xffffffff


	//   ....[16]....
        /*18a0*/ 	.word	0xffffffff


	//   ....[17]....
        /*18a4*/ 	.word	0xffffffff


	//   ....[18]....
        /*18a8*/ 	.word	0xffffffff


	//   ....[19]....
        /*18ac*/ 	.word	0xffffffff


	//   ....[20]....
        /*18b0*/ 	.word	0xffffffff


	//   ....[21]....
        /*18b4*/ 	.word	0xffffffff


	//   ....[22]....
        /*18b8*/ 	.word	0xffffffff


	//   ....[23]....
        /*18bc*/ 	.word	0xffffffff


	//   ....[24]....
        /*18c0*/ 	.word	0xffffffff


	//   ....[25]....
        /*18c4*/ 	.word	0xffffffff


	//   ....[26]....
        /*18c8*/ 	.word	0xffffffff


	//   ....[27]....
        /*18cc*/ 	.word	0xffffffff


	//   ....[28]....
        /*18d0*/ 	.word	0xffffffff


	//   ....[29]....
        /*18d4*/ 	.word	0xffffffff


	//   ....[30]....
        /*18d8*/ 	.word	0xffffffff


	//   ....[31]....
        /*18dc*/ 	.word	0xffffffff


	//   ....[32]....
        /*18e0*/ 	.word	0xffffffff


	//   ....[33]....
        /*18e4*/ 	.word	0xffffffff


	//   ....[34]....
        /*18e8*/ 	.word	0xffffffff


	//   ....[35]....
        /*18ec*/ 	.word	0xffffffff


	//   ....[36]....
        /*18f0*/ 	.word	0xffffffff


	//   ....[37]....
        /*18f4*/ 	.word	0xffffffff


	//   ....[38]....
        /*18f8*/ 	.word	0xffffffff


	//   ....[39]....
        /*18fc*/ 	.word	0xffffffff


	//   ....[40]....
        /*1900*/ 	.word	0xffffffff


	//   ....[41]....
        /*1904*/ 	.word	0xffffffff


	//   ....[42]....
        /*1908*/ 	.word	0xffffffff


	//   ....[43]....
        /*190c*/ 	.word	0xffffffff


	//   ....[44]....
        /*1910*/ 	.word	0xffffffff


	//   ....[45]....
        /*1914*/ 	.word	0xffffffff


	//   ....[46]....
        /*1918*/ 	.word	0xffffffff


	//   ....[47]....
        /*191c*/ 	.word	0xffffffff


	//   ....[48]....
        /*1920*/ 	.word	0xffffffff


	//   ....[49]....
        /*1924*/ 	.word	0xffffffff


	//   ....[50]....
        /*1928*/ 	.word	0xffffffff


	//   ....[51]....
        /*192c*/ 	.word	0xffffffff


	//   ....[52]....
        /*1930*/ 	.word	0xffffffff


	//   ....[53]....
        /*1934*/ 	.word	0xffffffff


	//   ....[54]....
        /*1938*/ 	.word	0xffffffff


	//   ....[55]....
        /*193c*/ 	.word	0xffffffff


	//   ....[56]....
        /*1940*/ 	.word	0xffffffff


	//   ....[57]....
        /*1944*/ 	.word	0xffffffff


	//   ....[58]....
        /*1948*/ 	.word	0xffffffff


	//   ....[59]....
        /*194c*/ 	.word	0xffffffff


	//   ....[60]....
        /*1950*/ 	.word	0xffffffff


	//   ....[61]....
        /*1954*/ 	.word	0xffffffff


	//   ....[62]....
        /*1958*/ 	.word	0xffffffff


	//   ....[63]....
        /*195c*/ 	.word	0xffffffff


	//   ....[64]....
        /*1960*/ 	.word	0xffffffff


	//   ....[65]....
        /*1964*/ 	.word	0xffffffff


	//   ....[66]....
        /*1968*/ 	.word	0xffffffff


	//   ....[67]....
        /*196c*/ 	.word	0xffffffff


	//   ....[68]....
        /*1970*/ 	.word	0xffffffff


	//   ....[69]....
        /*1974*/ 	.word	0xffffffff


	//   ....[70]....
        /*1978*/ 	.word	0xffffffff


	//   ....[71]....
        /*197c*/ 	.word	0xffffffff


	//   ....[72]....
        /*1980*/ 	.word	0xffffffff


	//   ....[73]....
        /*1984*/ 	.word	0xffffffff


	//   ....[74]....
        /*1988*/ 	.word	0xffffffff


	//   ....[75]....
        /*198c*/ 	.word	0xffffffff


	//   ....[76]....
        /*1990*/ 	.word	0xffffffff


	//   ....[77]....
        /*1994*/ 	.word	0xffffffff


	//   ....[78]....
        /*1998*/ 	.word	0xffffffff


	//   ....[79]....
        /*199c*/ 	.word	0xffffffff


	//   ....[80]....
        /*19a0*/ 	.word	0xffffffff


	//   ....[81]....
        /*19a4*/ 	.word	0xffffffff


	//   ....[82]....
        /*19a8*/ 	.word	0xffffffff


	//   ....[83]....
        /*19ac*/ 	.word	0xffffffff


	//   ....[84]....
        /*19b0*/ 	.word	0xffffffff


	//   ....[85]....
        /*19b4*/ 	.word	0xffffffff


	//   ....[86]....
        /*19b8*/ 	.word	0xffffffff


	//   ....[87]....
        /*19bc*/ 	.word	0xffffffff


	//   ....[88]....
        /*19c0*/ 	.word	0xffffffff


	//   ....[89]....
        /*19c4*/ 	.word	0xffffffff


	//   ....[90]....
        /*19c8*/ 	.word	0xffffffff


	//   ....[91]....
        /*19cc*/ 	.word	0xffffffff


	//   ....[92]....
        /*19d0*/ 	.word	0xffffffff


	//   ....[93]....
        /*19d4*/ 	.word	0xffffffff


	//   ....[94]....
        /*19d8*/ 	.word	0xffffffff


	//   ....[95]....
        /*19dc*/ 	.word	0xffffffff


	//   ....[96]....
        /*19e0*/ 	.word	0xffffffff


	//   ....[97]....
        /*19e4*/ 	.word	0xffffffff


	//   ....[98]....
        /*19e8*/ 	.word	0xffffffff


	//   ....[99]....
        /*19ec*/ 	.word	0xffffffff


	//   ....[100]....
        /*19f0*/ 	.word	0xffffffff


	//   ....[101]....
        /*19f4*/ 	.word	0xffffffff


	//   ....[102]....
        /*19f8*/ 	.word	0xffffffff


	//   ....[103]....
        /*19fc*/ 	.word	0xffffffff


	//   ....[104]....
        /*1a00*/ 	.word	0xffffffff


	//   ....[105]....
        /*1a04*/ 	.word	0xffffffff


	//   ....[106]....
        /*1a08*/ 	.word	0xffffffff


	//   ....[107]....
        /*1a0c*/ 	.word	0xffffffff


	//   ....[108]....
        /*1a10*/ 	.word	0xffffffff


	//   ....[109]....
        /*1a14*/ 	.word	0xffffffff


	//   ....[110]....
        /*1a18*/ 	.word	0xffffffff


	//   ....[111]....
        /*1a1c*/ 	.word	0xffffffff


	//   ....[112]....
        /*1a20*/ 	.word	0xffffffff


	//   ....[113]....
        /*1a24*/ 	.word	0xffffffff


	//   ....[114]....
        /*1a28*/ 	.word	0xffffffff


	//   ....[115]....
        /*1a2c*/ 	.word	0xffffffff


	//   ....[116]....
        /*1a30*/ 	.word	0xffffffff


	//   ....[117]....
        /*1a34*/ 	.word	0xffffffff


	//   ....[118]....
        /*1a38*/ 	.word	0xffffffff


	//   ....[119]....
        /*1a3c*/ 	.word	0xffffffff


	//   ....[120]....
        /*1a40*/ 	.word	0xffffffff


	//   ....[121]....
        /*1a44*/ 	.word	0xffffffff


	//   ....[122]....
        /*1a48*/ 	.word	0xffffffff


	//   ....[123]....
        /*1a4c*/ 	.word	0xffffffff


	//   ....[124]....
        /*1a50*/ 	.word	0xffffffff


	//   ....[125]....
        /*1a54*/ 	.word	0xffffffff


	//   ....[126]....
        /*1a58*/ 	.word	0xffffffff


	//----- nvinfo : EIATTR_COOP_GROUP_INSTR_OFFSETS
	.align		4
.L_39:
        /*1a5c*/ 	.byte	0x04, 0x28
        /*1a5e*/ 	.short	(.L_41 - .L_40)


	//   ....[0]....
.L_40:
        /*1a60*/ 	.word	0x00040d90


	//   ....[1]....
        /*1a64*/ 	.word	0x00040db0


	//   ....[2]....
        /*1a68*/ 	.word	0x00040e20


	//   ....[3]....
        /*1a6c*/ 	.word	0x00040e40


	//   ....[4]....
        /*1a70*/ 	.word	0x00041040


	//   ....[5]....
        /*1a74*/ 	.word	0x00041060


	//   ....[6]....
        /*1a78*/ 	.word	0x00041100


	//   ....[7]....
        /*1a7c*/ 	.word	0x00041120


	//   ....[8]....
        /*1a80*/ 	.word	0x00041140


	//   ....[9]....
        /*1a84*/ 	.word	0x00041160


	//   ....[10]....
        /*1a88*/ 	.word	0x00041180


	//   ....[11]....
        /*1a8c*/ 	.word	0x000411a0


	//   ....[12]....
        /*1a90*/ 	.word	0x000411d0


	//   ....[13]....
        /*1a94*/ 	.word	0x000411f0


	//   ....[14]....
        /*1a98*/ 	.word	0x00041210


	//   ....[15]....
        /*1a9c*/ 	.word	0x00041230


	//   ....[16]....
        /*1aa0*/ 	.word	0x00041260


	//   ....[17]....
        /*1aa4*/ 	.word	0x00041280


	//   ....[18]....
        /*1aa8*/ 	.word	0x00041300


	//   ....[19]....
        /*1aac*/ 	.word	0x00041320


	//   ....[20]....
        /*1ab0*/ 	.word	0x00041380


	//   ....[21]....
        /*1ab4*/ 	.word	0x00041400


	//   ....[22]....
        /*1ab8*/ 	.word	0x00041450


	//   ....[23]....
        /*1abc*/ 	.word	0x00041470


	//   ....[24]....
        /*1ac0*/ 	.word	0x000414b0


	//   ....[25]....
        /*1ac4*/ 	.word	0x000414d0


	//   ....[26]....
        /*1ac8*/ 	.word	0x000414f0


	//   ....[27]....
        /*1acc*/ 	.word	0x00041510


	//   ....[28]....
        /*1ad0*/ 	.word	0x00041530


	//   ....[29]....
        /*1ad4*/ 	.word	0x00041550


	//   ....[30]....
        /*1ad8*/ 	.word	0x00041610


	//   ....[31]....
        /*1adc*/ 	.word	0x00041630


	//   ....[32]....
        /*1ae0*/ 	.word	0x00041660


	//   ....[33]....
        /*1ae4*/ 	.word	0x000416a0


	//   ....[34]....
        /*1ae8*/ 	.word	0x00041720


	//   ....[35]....
        /*1aec*/ 	.word	0x00041740


	//   ....[36]....
        /*1af0*/ 	.word	0x000417b0


	//   ....[37]....
        /*1af4*/ 	.word	0x000417d0


	//   ....[38]....
        /*1af8*/ 	.word	0x00041810


	//   ....[39]....
        /*1afc*/ 	.word	0x00041830


	//   ....[40]....
        /*1b00*/ 	.word	0x00041870


	//   ....[41]....
        /*1b04*/ 	.word	0x00041890


	//   ....[42]....
        /*1b08*/ 	.word	0x000418d0


	//   ....[43]....
        /*1b0c*/ 	.word	0x000418f0


	//   ....[44]....
        /*1b10*/ 	.word	0x00041970


	//   ....[45]....
        /*1b14*/ 	.word	0x00041990


	//   ....[46]....
        /*1b18*/ 	.word	0x00041ad0


	//   ....[47]....
        /*1b1c*/ 	.word	0x00041af0


	//   ....[48]....
        /*1b20*/ 	.word	0x00041b70


	//   ....[49]....
        /*1b24*/ 	.word	0x00041b90


	//   ....[50]....
        /*1b28*/ 	.word	0x00041c10


	//   ....[51]....
        /*1b2c*/ 	.word	0x00041c30


	//   ....[52]....
        /*1b30*/ 	.word	0x00041c90


	//   ....[53]....
        /*1b34*/ 	.word	0x00041cb0


	//   ....[54]....
        /*1b38*/ 	.word	0x00041cd0


	//   ....[55]....
        /*1b3c*/ 	.word	0x00041cf0


	//   ....[56]....
        /*1b40*/ 	.word	0x00041d70


	//   ....[57]....
        /*1b44*/ 	.word	0x00041d90


	//   ....[58]....
        /*1b48*/ 	.word	0x00041dd0


	//   ....[59]....
        /*1b4c*/ 	.word	0x00041e30


	//   ....[60]....
        /*1b50*/ 	.word	0x00041e70


	//   ....[61]....
        /*1b54*/ 	.word	0x00041e90


	//   ....[62]....
        /*1b58*/ 	.word	0x00041fd0


	//   ....[63]....
        /*1b5c*/ 	.word	0x00041ff0


	//   ....[64]....
        /*1b60*/ 	.word	0x00042070


	//   ....[65]....
        /*1b64*/ 	.word	0x00042090


	//   ....[66]....
        /*1b68*/ 	.word	0x00042110


	//   ....[67]....
        /*1b6c*/ 	.word	0x00042130


	//   ....[68]....
        /*1b70*/ 	.word	0x00042190


	//   ....[69]....
        /*1b74*/ 	.word	0x000421b0


	//   ....[70]....
        /*1b78*/ 	.word	0x000421d0


	//   ....[71]....
        /*1b7c*/ 	.word	0x000421f0


	//   ....[72]....
        /*1b80*/ 	.word	0x00042270


	//   ....[73]....
        /*1b84*/ 	.word	0x00042290


	//   ....[74]....
        /*1b88*/ 	.word	0x000422d0


	//   ....[75]....
        /*1b8c*/ 	.word	0x00042330


	//   ....[76]....
        /*1b90*/ 	.word	0x00042370


	//   ....[77]....
        /*1b94*/ 	.word	0x00042390


	//   ....[78]....
        /*1b98*/ 	.word	0x000424d0


	//   ....[79]....
        /*1b9c*/ 	.word	0x000424f0


	//   ....[80]....
        /*1ba0*/ 	.word	0x00042570


	//   ....[81]....
        /*1ba4*/ 	.word	0x00042590


	//   ....[82]....
        /*1ba8*/ 	.word	0x00042610


	//   ....[83]....
        /*1bac*/ 	.word	0x00042630


	//   ....[84]....
        /*1bb0*/ 	.word	0x00042690


	//   ....[85]....
        /*1bb4*/ 	.word	0x000426b0


	//   ....[86]....
        /*1bb8*/ 	.word	0x000426d0


	//   ....[87]....
        /*1bbc*/ 	.word	0x000426f0


	//   ....[88]....
        /*1bc0*/ 	.word	0x00042770


	//   ....[89]....
        /*1bc4*/ 	.word	0x00042790


	//   ....[90]....
        /*1bc8*/ 	.word	0x000427d0


	//   ....[91]....
        /*1bcc*/ 	.word	0x00042830


	//   ....[92]....
        /*1bd0*/ 	.word	0x00042870


	//   ....[93]....
        /*1bd4*/ 	.word	0x00042890


	//   ....[94]....
        /*1bd8*/ 	.word	0x000429b0


	//   ....[95]....
        /*1bdc*/ 	.word	0x000429f0


	//   ....[96]....
        /*1be0*/ 	.word	0x00042a70


	//   ....[97]....
        /*1be4*/ 	.word	0x00042a90


	//   ....[98]....
        /*1be8*/ 	.word	0x00042b10


	//   ....[99]....
        /*1bec*/ 	.word	0x00042b30


	//   ....[100]....
        /*1bf0*/ 	.word	0x00042b90


	//   ....[101]....
        /*1bf4*/ 	.word	0x00042bb0


	//   ....[102]....
        /*1bf8*/ 	.word	0x00042bd0


	//   ....[103]....
        /*1bfc*/ 	.word	0x00042bf0


	//   ....[104]....
        /*1c00*/ 	.word	0x00042c50


	//   ....[105]....
        /*1c04*/ 	.word	0x00042c90


	//   ....[106]....
        /*1c08*/ 	.word	0x00042cd0


	//   ....[107]....
        /*1c0c*/ 	.word	0x00042cf0


	//   ....[108]....
        /*1c10*/ 	.word	0x00042d10


	//   ....[109]....
        /*1c14*/ 	.word	0x00042d30


	//   ....[110]....
        /*1c18*/ 	.word	0x00042f40


	//   ....[111]....
        /*1c1c*/ 	.word	0x00042f70


	//   ....[112]....
        /*1c20*/ 	.word	0x000430f0


	//   ....[113]....
        /*1c24*/ 	.word	0x00043110


	//   ....[114]....
        /*1c28*/ 	.word	0x00043130


	//   ....[115]....
        /*1c2c*/ 	.word	0x00043150


	//   ....[116]....
        /*1c30*/ 	.word	0x00043170


	//   ....[117]....
        /*1c34*/ 	.word	0x00043190


	//   ....[118]....
        /*1c38*/ 	.word	0x000431b0


	//   ....[119]....
        /*1c3c*/ 	.word	0x000431d0


	//   ....[120]....
        /*1c40*/ 	.word	0x000431f0


	//   ....[121]....
        /*1c44*/ 	.word	0x00043210


	//   ....[122]....
        /*1c48*/ 	.word	0x00043230


	//   ....[123]....
        /*1c4c*/ 	.word	0x00043250


	//   ....[124]....
        /*1c50*/ 	.word	0x00043270


	//   ....[125]....
        /*1c54*/ 	.word	0x00043290


	//   ....[126]....
        /*1c58*/ 	.word	0x000432f0


	//----- nvinfo : EIATTR_EXIT_INSTR_OFFSETS
	.align		4
.L_41:
        /*1c5c*/ 	.byte	0x04, 0x1c
        /*1c5e*/ 	.short	(.L_43 - .L_42)


	//   ....[0]....
.L_42:
        /*1c60*/ 	.word	0x00051ce0


	//   ....[1]....
        /*1c64*/ 	.word	0x00051d10


	//----- nvinfo : EIATTR_REQNTID
	.align		4
.L_43:
        /*1c68*/ 	.byte	0x04, 0x10
        /*1c6a*/ 	.short	(.L_45 - .L_44)
.L_44:
        /*1c6c*/ 	.word	0x00000020
        /*1c70*/ 	.word	0x00000001
        /*1c74*/ 	.word	0x00000001


	//----- nvinfo : EIATTR_CBANK_PARAM_SIZE
	.align		4
.L_45:
        /*1c78*/ 	.byte	0x03, 0x19
        /*1c7a*/ 	.short	0x0050


	//----- nvinfo : EIATTR_PARAM_CBANK
	.align		4
        /*1c7c*/ 	.byte	0x04, 0x0a
        /*1c7e*/ 	.short	(.L_47 - .L_46)
	.align		4
.L_46:
        /*1c80*/ 	.word	index@(.nv.constant0.matmul_kernel)
        /*1c84*/ 	.short	0x0210
        /*1c86*/ 	.short	0x0050


	//----- nvinfo : EIATTR_SW_WAR
	.align		4
.L_47:
        /*1c88*/ 	.byte	0x04, 0x36
        /*1c8a*/ 	.short	(.L_49 - .L_48)
.L_48:
        /*1c8c*/ 	.word	0x00000008
.L_49:


//--------------------- .nv.callgraph             --------------------------
	.section	.nv.callgraph,"",@"SHT_CUDA_CALLGRAPH"
	.align	4
	.sectionentsize	8
	.align		4
        /*0000*/ 	.word	0x00000000
	.align		4
        /*0004*/ 	.word	0xffffffff
	.align		4
        /*0008*/ 	.word	0x00000000
	.align		4
        /*000c*/ 	.word	0xfffffffe
	.align		4
        /*0010*/ 	.word	0x00000000
	.align		4
        /*0014*/ 	.word	0xfffffffd
	.align		4
        /*0018*/ 	.word	0x00000000
	.align		4
        /*001c*/ 	.word	0xfffffffc


//--------------------- .text.matmul_kernel       --------------------------
	.section	.text.matmul_kernel,"ax",@progbits
	.align	128
        .global         matmul_kernel
        .type           matmul_kernel,@function
        .size           matmul_kernel,(.L_x_3 - matmul_kernel)
        .other          matmul_kernel,@"STO_CUDA_ENTRY STV_DEFAULT"
matmul_kernel:
.text.matmul_kernel:
[----:B------:R-:W0:Y:S08]  /*0000*/  LDC R1, c[0x0][0x28] ;  /* 0x00000a00ff017b82 */ /* 0x000e300000000800 */
[----:B------:R-:W1:Y:S01]  /*0010*/  LDC.64 R56, c[0x0][0x228] ;  /* 0x00008a00ff387b82 */ /* 0x000e620000000a00 */
[----:B------:R-:W2:Y:S01]  /*0020*/  S2R R5, SR_CTAID.X ;  /* 0x0000000000057919 */ /* 0x000ea20000002500 */
[----:B0-----:R-:W-:Y:S01]  /*0030*/  VIADD R1, R1, 0xffffde48 ;  /* 0xffffde4801017836 */ /* 0x001fe20000000000 */
[----:B------:R-:W-:Y:S01]  /*0040*/  UMOV UR4, 0x400 ;  /* 0x0000040000047882 */ /* 0x000fe20000000000 */
[----:B------:R-:W-:Y:S01]  /*0050*/  CS2R R48, SRZ ;  /* 0x0000000000307805 */ /* 0x000fe2000001ff00 */
[----:B------:R-:W0:Y:S01]  /*0060*/  S2R R58, SR_TID.X ;  /* 0x00000000003a7919 */ /* 0x000e220000002100 */
[----:B------:R-:W-:-:S02]  /*0070*/  CS2R R50, SRZ ;  /* 0x0000000000327805 */ /* 0x000fc4000001ff00 */
[----:B------:R-:W-:Y:S01]  /*0080*/  CS2R R40, SRZ ;  /* 0x0000000000287805 */ /* 0x000fe2000001ff00 */
[----:B------:R-:W3:Y:S01]  /*0090*/  S2UR UR5, SR_CgaCtaId ;  /* 0x00000000000579c3 */ /* 0x000ee20000008800 */
[----:B------:R-:W-:Y:S02]  /*00a0*/  CS2R R42, SRZ ;  /* 0x00000000002a7805 */ /* 0x000fe4000001ff00 */
[----:B------:R-:W-:Y:S02]  /*00b0*/  CS2R R36, SRZ ;  /* 0x0000000000247805 */ /* 0x000fe4000001ff00 */
[----:B------:R-:W-:Y:S02]  /*00c0*/  CS2R R38, SRZ ;  /* 0x0000000000267805 */ /* 0x000fe4000001ff00 */
[----:B------:R-:W-:Y:S02]  /*00d0*/  CS2R R52, SRZ ;  /* 0x0000000000347805 */ /* 0x000fe4000001ff00 */
[----:B------:R-:W-:-:S02]  /*00e0*/  CS2R R54, SRZ ;  /* 0x0000000000367805 */ /* 0x000fc4000001ff00 */
[----:B------:R-:W-:Y:S02]  /*00f0*/  CS2R R44, SRZ ;  /* 0x00000000002c7805 */ /* 0x000fe4000001ff00 */
        /* <DEDUP_REMOVED lines=8> */
[----:B------:R-:W-:Y:S01]  /*0180*/  CS2R R22, SRZ ;  /* 0x0000000000167805 */ /* 0x000fe2000001ff00 */
[----:B-1----:R-:W-:Y:S01]  /*0190*/  VIADD R0, R57, 0xff ;  /* 0x000000ff39007836 */ /* 0x002fe20000000000 */
[----:B------:R1:W-:Y:S01]  /*01a0*/  STL [R1+0x13f0], R57 ;  /* 0x0013f03901007387 */ /* 0x0003e20000100800 */
[----:B------:R-:W-:Y:S02]  /*01b0*/  CS2R R24, SRZ ;  /* 0x0000000000187805 */ /* 0x000fe4000001ff00 */
[----:B------:R-:W-:-:S02]  /*01c0*/  CS2R R26, SRZ ;  /* 0x00000000001a7805 */ /* 0x000fc4000001ff00 */
[----:B------:R-:W-:Y:S02]  /*01d0*/  CS2R R28, SRZ ;  /* 0x00000000001c7805 */ /* 0x000fe4000001ff00 */
[----:B------:R-:W-:Y:S01]  /*01e0*/  SHF.R.S32.HI R3, RZ, 0x1f, R0 ;  /* 0x0000001fff037819 */ /* 0x000fe20000011400 */
[----:B------:R-:W-:Y:S01]  /*01f0*/  STL [R1+0x70], RZ ;  /* 0x000070ff01007387 */ /* 0x000fe20000100800 */
[----:B------:R-:W-:Y:S01]  /*0200*/  ULDC.64 UR8, c[0x0][0x208] ;  /* 0x0000820000087ab9 */ /* 0x000fe20000000a00 */
[----:B---3--:R-:W-:Y:S01]  /*0210*/  ULEA UR4, UR5, UR4, 0x18 ;  /* 0x0000000405047291 */ /* 0x008fe2000f8ec03f */
[----:B------:R-:W-:Y:S01]  /*0220*/  LEA.HI R3, R3, R0, RZ, 0x8 ;  /* 0x0000000003037211 */ /* 0x000fe200078f40ff */
[----:B------:R-:W-:Y:S01]  /*0230*/  STL [R1+0x74], RZ ;  /* 0x000074ff01007387 */ /* 0x000fe20000100800 */
[----:B--2---:R-:W-:Y:S02]  /*0240*/  IABS R8, R5 ;  /* 0x0000000500087213 */ /* 0x004fe40000000000 */
[----:B------:R-:W-:-:S02]  /*0250*/  CS2R R30, SRZ ;  /* 0x00000000001e7805 */ /* 0x000fc4000001ff00 */
[----:B------:R-:W-:Y:S01]  /*0260*/  SHF.R.S32.HI R3, RZ, 0x8, R3 ;  /* 0x00000008ff037819 */ /* 0x000fe20000011403 */
[----:B------:R-:W-:Y:S04]  /*0270*/  STL [R1+0x78], RZ ;  /* 0x000078ff01007387 */ /* 0x000fe80000100800 */
[----:B------:R-:W-:Y:S01]  /*0280*/  IMAD.SHL.U32 R4, R3, 0x8, RZ ;  /* 0x0000000803047824 */ /* 0x000fe200078e00ff */
[----:B------:R-:W-:Y:S04]  /*0290*/  STL [R1+0x7c], RZ ;  /* 0x00007cff01007387 */ /* 0x000fe80000100800 */
[-C--:B------:R-:W-:Y:S01]  /*02a0*/  IABS R7, R4.reuse ;  /* 0x0000000400077213 */ /* 0x080fe20000000000 */
[----:B------:R-:W-:Y:S01]  /*02b0*/  STL [R1+0x60], RZ ;  /* 0x000060ff01007387 */ /* 0x000fe20000100800 */
[----:B------:R-:W-:-:S02]  /*02c0*/  IABS R10, R4 ;  /* 0x00000004000a7213 */ /* 0x000fc40000000000 */
[----:B------:R-:W2:Y:S01]  /*02d0*/  I2F.RP R0, R7 ;  /* 0x0000000700007306 */ /* 0x000ea20000209400 */
[----:B------:R-:W-:Y:S04]  /*02e0*/  STL [R1+0x64], RZ ;  /* 0x000064ff01007387 */ /* 0x000fe80000100800 */
[----:B------:R-:W-:Y:S04]  /*02f0*/  STL [R1+0x68], RZ ;  /* 0x000068ff01007387 */ /* 0x000fe80000100800 */
[----:B------:R-:W-:Y:S04]  /*0300*/  STL [R1+0x6c], RZ ;  /* 0x00006cff01007387 */ /* 0x000fe80000100800 */
[----:B------:R-:W-:Y:S01]  /*0310*/  STL [R1+0x50], RZ ;  /* 0x000050ff01007387 */ /* 0x000fe20000100800 */
[----:B--2---:R-:W2:Y:S03]  /*0320*/  MUFU.RCP R0, R0 ;  /* 0x0000000000007308 */ /* 0x004ea60000001000 */
[----:B------:R-:W-:Y:S04]  /*0330*/  STL [R1+0x54], RZ ;  /* 0x000054ff01007387 */ /* 0x000fe80000100800 */
[----:B------:R-:W-:Y:S04]  /*0340*/  STL [R1+0x58], RZ ;  /* 0x000058ff01007387 */ /* 0x000fe80000100800 */
[----:B------:R-:W-:Y:S04]  /*0350*/  STL [R1+0x5c], RZ ;  /* 0x00005cff01007387 */ /* 0x000fe80000100800 */
[----:B------:R-:W-:Y:S01]  /*0360*/  STL [R1+0x40], RZ ;  /* 0x000040ff01007387 */ /* 0x000fe20000100800 */
[----:B--2---:R-:W-:-:S03]  /*0370*/  VIADD R2, R0, 0xffffffe ;  /* 0x0ffffffe00027836 */ /* 0x004fc60000000000 */
[----:B------:R-:W-:Y:S01]  /*0380*/  STL [R1+0x44], RZ ;  /* 0x000044ff01007387 */ /* 0x000fe20000100800 */
[----:B------:R-:W-:Y:S01]  /*0390*/  IMAD.MOV R0, RZ, RZ, -R10 ;  /* 0x000000ffff007224 */ /* 0x000fe200078e0a0a */
[----:B------:R2:W3:Y:S02]  /*03a0*/  F2I.FTZ.U32.TRUNC.NTZ R3, R2 ;  /* 0x0000000200037305 */ /* 0x0004e4000021f000 */
[----:B------:R-:W-:Y:S04]  /*03b0*/  STL [R1+0x48], RZ ;  /* 0x000048ff01007387 */ /* 0x000fe80000100800 */
[----:B------:R-:W-:Y:S01]  /*03c0*/  STL [R1+0x4c], RZ ;  /* 0x00004cff01007387 */ /* 0x000fe20000100800 */
[----:B--2---:R-:W-:-:S03]  /*03d0*/  IMAD.MOV.U32 R2, RZ, RZ, RZ ;  /* 0x000000ffff027224 */ /* 0x004fc600078e00ff */
[----:B------:R-:W-:Y:S04]  /*03e0*/  STL [R1+0x30], RZ ;  /* 0x000030ff01007387 */ /* 0x000fe80000100800 */
[----:B------:R-:W-:Y:S01]  /*03f0*/  STL [R1+0x34], RZ ;  /* 0x000034ff01007387 */ /* 0x000fe20000100800 */
[----:B---3--:R-:W-:-:S03]  /*0400*/  IMAD.MOV R6, RZ, RZ, -R3 ;  /* 0x000000ffff067224 */ /* 0x008fc600078e0a03 */
[----:B------:R-:W-:Y:S01]  /*0410*/  STL [R1+0x38], RZ ;  /* 0x000038ff01007387 */ /* 0x000fe20000100800 */
[----:B------:R-:W-:Y:S02]  /*0420*/  IMAD R9, R6, R7, RZ ;  /* 0x0000000706097224 */ /* 0x000fe400078e02ff */
[----:B------:R-:W-:Y:S01]  /*0430*/  IMAD.MOV.U32 R6, RZ, RZ, R8 ;  /* 0x000000ffff067224 */ /* 0x000fe200078e0008 */
[----:B------:R-:W-:Y:S01]  /*0440*/  STL [R1+0x3c], RZ ;  /* 0x00003cff01007387 */ /* 0x000fe20000100800 */
[----:B------:R-:W-:-:S03]  /*0450*/  IMAD.HI.U32 R3, R3, R9, R2 ;  /* 0x0000000903037227 */ /* 0x000fc600078e0002 */
[----:B------:R-:W-:Y:S03]  /*0460*/  STL [R1+0x20], RZ ;  /* 0x000020ff01007387 */ /* 0x000fe60000100800 */
[----:B------:R-:W-:Y:S01]  /*0470*/  IMAD.HI.U32 R3, R3, R6, RZ ;  /* 0x0000000603037227 */ /* 0x000fe200078e00ff */
[----:B------:R-:W-:Y:S03]  /*0480*/  STL [R1+0x24], RZ ;  /* 0x000024ff01007387 */ /* 0x000fe60000100800 */
[----:B------:R-:W-:Y:S01]  /*0490*/  IMAD R0, R3, R0, R6 ;  /* 0x0000000003007224 */ /* 0x000fe200078e0206 */
[----:B------:R-:W-:Y:S04]  /*04a0*/  STL [R1+0x28], RZ ;  /* 0x000028ff01007387 */ /* 0x000fe80000100800 */
[----:B------:R-:W-:Y:S01]  /*04b0*/  ISETP.GT.U32.AND P1, PT, R7, R0, PT ;  /* 0x000000000700720c */ /* 0x000fe20003f24070 */
[----:B------:R-:W-:Y:S04]  /*04c0*/  STL [R1+0x2c], RZ ;  /* 0x00002cff01007387 */ /* 0x000fe80000100800 */
[----:B------:R-:W-:Y:S04]  /*04d0*/  STL [R1+0x10], RZ ;  /* 0x000010ff01007387 */ /* 0x000fe80000100800 */
[----:B------:R-:W-:Y:S04]  /*04e0*/  STL [R1+0x14], RZ ;  /* 0x000014ff01007387 */ /* 0x000fe80000100800 */
[----:B------:R-:W-:Y:S01]  /*04f0*/  @!P1 IMAD.IADD R0, R0, 0x1, -R7 ;  /* 0x0000000100009824 */ /* 0x000fe200078e0a07 */
[----:B------:R-:W-:Y:S01]  /*0500*/  STL [R1+0x18], RZ ;  /* 0x000018ff01007387 */ /* 0x000fe20000100800 */
[----:B------:R-:W-:Y:S01]  /*0510*/  @!P1 VIADD R3, R3, 0x1 ;  /* 0x0000000103039836 */ /* 0x000fe20000000000 */
[----:B------:R-:W-:-:S02]  /*0520*/  ISETP.NE.AND P1, PT, R4, RZ, PT ;  /* 0x000000ff0400720c */ /* 0x000fc40003f25270 */
[----:B------:R-:W-:Y:S01]  /*0530*/  ISETP.GE.U32.AND P0, PT, R0, R7, PT ;  /* 0x000000070000720c */ /* 0x000fe20003f06070 */
[----:B------:R-:W-:Y:S01]  /*0540*/  STL [R1+0x1c], RZ ;  /* 0x00001cff01007387 */ /* 0x000fe20000100800 */
[----:B------:R-:W-:-:S03]  /*0550*/  LOP3.LUT R0, R5, R4, RZ, 0x3c, !PT ;  /* 0x0000000405007212 */ /* 0x000fc600078e3cff */
[----:B------:R-:W-:Y:S01]  /*0560*/  STL [R1], RZ ;  /* 0x000000ff01007387 */ /* 0x000fe20000100800 */
[----:B------:R-:W-:Y:S01]  /*0570*/  ISETP.GE.AND P2, PT, R0, RZ, PT ;  /* 0x000000ff0000720c */ /* 0x000fe20003f46270 */
[----:B------:R-:W-:Y:S02]  /*0580*/  VIADD R0, R56, 0x3f ;  /* 0x0000003f38007836 */ /* 0x000fe40000000000 */
[----:B------:R-:W-:Y:S04]  /*0590*/  STL [R1+0x4], RZ ;  /* 0x000004ff01007387 */ /* 0x000fe80000100800 */
[----:B------:R-:W-:Y:S01]  /*05a0*/  @P0 VIADD R3, R3, 0x1 ;  /* 0x0000000103030836 */ /* 0x000fe20000000000 */
[----:B------:R-:W-:Y:S03]  /*05b0*/  STL [R1+0x8], RZ ;  /* 0x000008ff01007387 */ /* 0x000fe60000100800 */
[----:B------:R-:W-:Y:S01]  /*05c0*/  IMAD.MOV.U32 R2, RZ, RZ, R3 ;  /* 0x000000ffff027224 */ /* 0x000fe200078e0003 */
[----:B------:R-:W-:Y:S01]  /*05d0*/  SHF.R.S32.HI R3, RZ, 0x1f, R0 ;  /* 0x0000001fff037819 */ /* 0x000fe20000011400 */
[----:B------:R-:W-:Y:S02]  /*05e0*/  STL [R1+0xc], RZ ;  /* 0x00000cff01007387 */ /* 0x000fe40000100800 */
[----:B------:R-:W-:Y:S01]  /*05f0*/  @!P2 IMAD.MOV R2, RZ, RZ, -R2 ;  /* 0x000000ffff02a224 */ /* 0x000fe200078e0a02 */
[----:B------:R-:W-:Y:S01]  /*0600*/  @!P1 LOP3.LUT R2, RZ, R4, RZ, 0x33, !PT ;  /* 0x00000004ff029212 */ /* 0x000fe200078e33ff */
[----:B------:R-:W-:Y:S01]  /*0610*/  STL [R1+0xb0], RZ ;  /* 0x0000b0ff01007387 */ /* 0x000fe20000100800 */
[----:B------:R-:W-:-:S03]  /*0620*/  LEA.HI R3, R3, R0, RZ, 0x6 ;  /* 0x0000000003037211 */ /* 0x000fc600078f30ff */
[----:B------:R-:W-:Y:S01]  /*0630*/  IMAD.SHL.U32 R6, R2, 0x8, RZ ;  /* 0x0000000802067824 */ /* 0x000fe200078e00ff */
[----:B------:R-:W-:Y:S01]  /*0640*/  STL [R1+0xb4], RZ ;  /* 0x0000b4ff01007387 */ /* 0x000fe20000100800 */
[----:B------:R-:W-:-:S03]  /*0650*/  IMAD.MOV R2, RZ, RZ, -R2 ;  /* 0x000000ffff027224 */ /* 0x000fc600078e0a02 */
[----:B------:R-:W-:Y:S01]  /*0660*/  LEA.HI.SX32 R3, R3, -R6, 0x1a ;  /* 0x8000000603037211 */ /* 0x000fe200078fd2ff */
[----:B------:R-:W-:Y:S01]  /*0670*/  STL [R1+0xb8], RZ ;  /* 0x0000b8ff01007387 */ /* 0x000fe20000100800 */
[----:B------:R-:W-:Y:S02]  /*0680*/  IMAD R9, R4, R2, R5 ;  /* 0x0000000204097224 */ /* 0x000fe400078e0205 */
[----:B------:R-:W-:Y:S01]  /*0690*/  VIMNMX R8, R3, 0x8, PT ;  /* 0x0000000803087848 */ /* 0x000fe20003fe0100 */
[----:B------:R-:W-:Y:S02]  /*06a0*/  STL [R1+0xbc], RZ ;  /* 0x0000bcff01007387 */ /* 0x000fe40000100800 */
[----:B------:R-:W-:Y:S02]  /*06b0*/  IABS R4, R9 ;  /* 0x0000000900047213 */ /* 0x000fe40000000000 */
[----:B------:R-:W-:Y:S01]  /*06c0*/  IABS R7, R8 ;  /* 0x0000000800077213 */ /* 0x000fe20000000000 */
[----:B------:R-:W-:Y:S03]  /*06d0*/  STL [R1+0xc0], RZ ;  /* 0x0000c0ff01007387 */ /* 0x000fe60000100800 */
        /* <DEDUP_REMOVED lines=11> */
[----:B------:R-:W-:Y:S04]  /*0790*/  STL [R1+0xe4], RZ ;  /* 0x0000e4ff01007387 */ /* 0x000fe80000100800 */
[----:B------:R-:W-:Y:S01]  /*07a0*/  STL [R1+0xe8], RZ ;  /* 0x0000e8ff01007387 */ /* 0x000fe20000100800 */
[----:B------:R-:W2:Y:S03]  /*07b0*/  F2I.FTZ.U32.TRUNC.NTZ R3, R3 ;  /* 0x0000000300037305 */ /* 0x000ea6000021f000 */
[----:B------:R-:W-:Y:S04]  /*07c0*/  STL [R1+0xec], RZ ;  /* 0x0000ecff01007387 */ /* 0x000fe80000100800 */
[----:B------:R-:W-:Y:S04]  /*07d0*/  STL [R1+0xf0], RZ ;  /* 0x0000f0ff01007387 */ /* 0x000fe80000100800 */
[----:B------:R-:W-:Y:S01]  /*07e0*/  STL [R1+0xf4], RZ ;  /* 0x0000f4ff01007387 */ /* 0x000fe20000100800 */
[----:B--2---:R-:W-:-:S03]  /*07f0*/  IMAD.MOV R10, RZ, RZ, -R3 ;  /* 0x000000ffff0a7224 */ /* 0x004fc600078e0a03 */
[----:B------:R-:W-:Y:S01]  /*0800*/  STL [R1+0xf8], RZ ;  /* 0x0000f8ff01007387 */ /* 0x000fe20000100800 */
[----:B------:R-:W-:-:S03]  /*0810*/  IMAD.MOV.U32 R2, RZ, RZ, R10 ;  /* 0x000000ffff027224 */ /* 0x000fc600078e000a */
[----:B------:R-:W-:Y:S01]  /*0820*/  STL [R1+0xfc], RZ ;  /* 0x0000fcff01007387 */ /* 0x000fe20000100800 */
[----:B------:R-:W-:Y:S01]  /*0830*/  IABS R10, R8 ;  /* 0x00000008000a7213 */ /* 0x000fe20000000000 */
[----:B------:R-:W-:Y:S02]  /*0840*/  IMAD R5, R2, R7, RZ ;  /* 0x0000000702057224 */ /* 0x000fe400078e02ff */
[----:B------:R-:W-:Y:S01]  /*0850*/  STL [R1+0x100], RZ ;  /* 0x000100ff01007387 */ /* 0x000fe20000100800 */
[----:B------:R-:W-:Y:S02]  /*0860*/  IMAD.MOV.U32 R2, RZ, RZ, RZ ;  /* 0x000000ffff027224 */ /* 0x000fe400078e00ff */
[----:B------:R-:W-:Y:S01]  /*0870*/  IMAD.MOV R0, RZ, RZ, -R10 ;  /* 0x000000ffff007224 */ /* 0x000fe200078e0a0a */
[----:B------:R-:W-:Y:S01]  /*0880*/  STL [R1+0x104], RZ ;  /* 0x000104ff01007387 */ /* 0x000fe20000100800 */
[----:B------:R-:W-:Y:S01]  /*0890*/  IMAD.HI.U32 R2, R3, R5, R2 ;  /* 0x0000000503027227 */ /* 0x000fe200078e0002 */
[----:B------:R-:W-:-:S02]  /*08a0*/  CS2R R10, SRZ ;  /* 0x00000000000a7805 */ /* 0x000fc4000001ff00 */
[----:B------:R-:W-:Y:S03]  /*08b0*/  STL [R1+0x108], RZ ;  /* 0x000108ff01007387 */ /* 0x000fe60000100800 */
[----:B------:R-:W-:Y:S01]  /*08c0*/  IMAD.HI.U32 R3, R2, R4, RZ ;  /* 0x0000000402037227 */ /* 0x000fe200078e00ff */
[----:B------:R-:W-:Y:S01]  /*08d0*/  STL [R1+0x10c], RZ ;  /* 0x00010cff01007387 */ /* 0x000fe20000100800 */
[----:B0-----:R-:W-:Y:S02]  /*08e0*/  LOP3.LUT R2, R58, 0x1f, RZ, 0xc0, !PT ;  /* 0x0000001f3a027812 */ /* 0x001fe400078ec0ff */
[----:B------:R-:W-:Y:S01]  /*08f0*/  IMAD R0, R3, R0, R4 ;  /* 0x0000000003007224 */ /* 0x000fe200078e0204 */
[----:B------:R-:W-:Y:S01]  /*0900*/  STL [R1+0x110], RZ ;  /* 0x000110ff01007387 */ /* 0x000fe20000100800 */
[----:B------:R-:W-:-:S03]  /*0910*/  CS2R R4, SRZ ;  /* 0x0000000000047805 */ /* 0x000fc6000001ff00 */
[----:B------:R-:W-:Y:S01]  /*0920*/  STL [R1+0x114], RZ ;  /* 0x000114ff01007387 */ /* 0x000fe20000100800 */
[----:B------:R-:W-:-:S03]  /*0930*/  ISETP.GT.U32.AND P1, PT, R7, R0, PT ;  /* 0x000000000700720c */ /* 0x000fc60003f24070 */
[----:B------:R-:W-:Y:S04]  /*0940*/  STL [R1+0x118], RZ ;  /* 0x000118ff01007387 */ /* 0x000fe80000100800 */
[----:B------:R-:W-:Y:S04]  /*0950*/  STL [R1+0x11c], RZ ;  /* 0x00011cff01007387 */ /* 0x000fe80000100800 */
[----:B------:R-:W-:Y:S02]  /*0960*/  STL [R1+0x120], RZ ;  /* 0x000120ff01007387 */ /* 0x000fe40000100800 */
[----:B------:R-:W-:-:S02]  /*0970*/  @!P1 IMAD.IADD R0, R0, 0x1, -R7 ;  /* 0x0000000100009824 */ /* 0x000fc400078e0a07 */
[----:B------:R-:W-:Y:S01]  /*0980*/  STL [R1+0x124], RZ ;  /* 0x000124ff01007387 */ /* 0x000fe20000100800 */
[----:B------:R-:W-:Y:S01]  /*0990*/  @!P1 VIADD R3, R3, 0x1 ;  /* 0x0000000103039836 */ /* 0x000fe20000000000 */
[----:B------:R-:W-:Y:S02]  /*09a0*/  ISETP.NE.AND P1, PT, R8, RZ, PT ;  /* 0x000000ff0800720c */ /* 0x000fe40003f25270 */
[----:B------:R-:W-:Y:S01]  /*09b0*/  STL [R1+0x128], RZ ;  /* 0x000128ff01007387 */ /* 0x000fe20000100800 */
[----:B------:R-:W-:Y:S02]  /*09c0*/  ISETP.GE.U32.AND P0, PT, R0, R7, PT ;  /* 0x000000070000720c */ /* 0x000fe40003f06070 */
[----:B------:R-:W-:Y:S01]  /*09d0*/  LOP3.LUT R0, R9, R8, RZ, 0x3c, !PT ;  /* 0x0000000809007212 */ /* 0x000fe200078e3cff */
[----:B------:R-:W-:Y:S03]  /*09e0*/  STL [R1+0x12c], RZ ;  /* 0x00012cff01007387 */ /* 0x000fe60000100800 */
[----:B------:R-:W-:Y:S01]  /*09f0*/  ISETP.GE.AND P2, PT, R0, RZ, PT ;  /* 0x000000ff0000720c */ /* 0x000fe20003f46270 */
[----:B------:R-:W-:Y:S01]  /*0a00*/  STL [R1+0x130], RZ ;  /* 0x000130ff01007387 */ /* 0x000fe20000100800 */
[----:B------:R-:W0:Y:S03]  /*0a10*/  LDC R0, c[0x0][0x230] ;  /* 0x00008c00ff007b82 */ /* 0x000e260000000800 */
[----:B------:R-:W-:Y:S02]  /*0a20*/  STL [R1+0x134], RZ ;  /* 0x000134ff01007387 */ /* 0x000fe40000100800 */
[----:B------:R-:W-:-:S02]  /*0a30*/  @P0 VIADD R3, R3, 0x1 ;  /* 0x0000000103030836 */ /* 0x000fc40000000000 */
[----:B------:R-:W-:Y:S04]  /*0a40*/  STL [R1+0x138], RZ ;  /* 0x000138ff01007387 */ /* 0x000fe80000100800 */
[----:B------:R-:W-:Y:S01]  /*0a50*/  STL [R1+0x13c], RZ ;  /* 0x00013cff01007387 */ /* 0x000fe20000100800 */
[----:B------:R-:W-:Y:S01]  /*0a60*/  @!P2 IMAD.MOV R3, RZ, RZ, -R3 ;  /* 0x000000ffff03a224 */ /* 0x000fe200078e0a03 */
[----:B------:R-:W-:Y:S02]  /*0a70*/  @!P1 LOP3.LUT R3, RZ, R8, RZ, 0x33, !PT ;  /* 0x00000008ff039212 */ /* 0x000fe400078e33ff */
[----:B------:R-:W-:Y:S03]  /*0a80*/  STL [R1+0x140], RZ ;  /* 0x000140ff01007387 */ /* 0x000fe60000100800 */
[----:B------:R-:W-:Y:S01]  /*0a90*/  IMAD.MOV R61, RZ, RZ, -R3 ;  /* 0x000000ffff3d7224 */ /* 0x000fe200078e0a03 */
[----:B------:R-:W-:Y:S01]  /*0aa0*/  STL [R1+0x144], RZ ;  /* 0x000144ff01007387 */ /* 0x000fe20000100800 */
[----:B------:R-:W-:-:S02]  /*0ab0*/  IMAD.SHL.U32 R3, R3, 0x100, RZ ;  /* 0x0000010003037824 */ /* 0x000fc400078e00ff */
[----:B------:R-:W-:Y:S01]  /*0ac0*/  IMAD R61, R8, R61, R9 ;  /* 0x0000003d083d7224 */ /* 0x000fe200078e0209 */
[----:B------:R-:W-:Y:S01]  /*0ad0*/  STL [R1+0x148], RZ ;  /* 0x000148ff01007387 */ /* 0x000fe20000100800 */
[C---:B-1----:R-:W-:Y:S01]  /*0ae0*/  VIADD R57, R3.reuse, 0x1 ;  /* 0x0000000103397836 */ /* 0x042fe20000000000 */
[----:B------:R-:W-:Y:S01]  /*0af0*/  CS2R R8, SRZ ;  /* 0x0000000000087805 */ /* 0x000fe2000001ff00 */
[C---:B------:R-:W-:Y:S01]  /*0b00*/  VIADD R57, R3.reuse, 0x4 ;  /* 0x0000000403397836 */ /* 0x040fe20000000000 */
[----:B------:R-:W-:Y:S01]  /*0b10*/  STL [R1+0x14c], RZ ;  /* 0x00014cff01007387 */ /* 0x000fe20000100800 */
[C---:B------:R-:W-:Y:S02]  /*0b20*/  VIADD R57, R3.reuse, 0x7 ;  /* 0x0000000703397836 */ /* 0x040fe40000000000 */
[C---:B------:R-:W-:Y:S01]  /*0b30*/  VIADD R57, R3.reuse, 0xa ;  /* 0x0000000a03397836 */ /* 0x040fe20000000000 */
[----:B------:R-:W-:Y:S01]  /*0b40*/  STL [R1+0x150], RZ ;  /* 0x000150ff01007387 */ /* 0x000fe20000100800 */
[----:B------:R-:W-:-:S02]  /*0b50*/  VIADD R57, R3, 0xd ;  /* 0x0000000d03397836 */ /* 0x000fc40000000000 */
[C---:B------:R-:W-:Y:S01]  /*0b60*/  VIADD R57, R3.reuse, 0x10 ;  /* 0x0000001003397836 */ /* 0x040fe20000000000 */
[----:B------:R-:W-:Y:S01]  /*0b70*/  STL [R1+0x154], RZ ;  /* 0x000154ff01007387 */ /* 0x000fe20000100800 */
[C---:B------:R-:W-:Y:S02]  /*0b80*/  VIADD R57, R3.reuse, 0x13 ;  /* 0x0000001303397836 */ /* 0x040fe40000000000 */
        /* <DEDUP_REMOVED lines=102> */
[----:B------:R-:W-:Y:S01]  /*11f0*/  IMAD.IADD R61, R6, 0x1, R61 ;  /* 0x00000001063d7824 */ /* 0x000fe200078e023d */
[----:B------:R-:W-:Y:S01]  /*1200*/  STL [R1+0x320], RZ ;  /* 0x000320ff01007387 */ /* 0x000fe20000100800 */
[C---:B------:R-:W-:Y:S01]  /*1210*/  VIADD R57, R3.reuse, 0xe3 ;  /* 0x000000e303397836 */ /* 0x040fe20000000000 */
[----:B------:R-:W-:Y:S01]  /*1220*/  CS2R R6, SRZ ;  /* 0x0000000000067805 */ /* 0x000fe2000001ff00 */
[C---:B------:R-:W-:Y:S01]  /*1230*/  VIADD R57, R3.reuse, 0xe6 ;  /* 0x000000e603397836 */ /* 0x040fe20000000000 */
[----:B------:R-:W-:Y:S01]  /*1240*/  STL [R1+0x324], RZ ;  /* 0x000324ff01007387 */ /* 0x000fe20000100800 */
[----:B------:R-:W-:-:S02]  /*1250*/  VIADD R57, R3, 0xe9 ;  /* 0x000000e903397836 */ /* 0x000fc40000000000 */
[----:B------:R-:W-:Y:S01]  /*1260*/  VIADD R57, R3, 0xec ;  /* 0x000000ec03397836 */ /* 0x000fe20000000000 */
[----:B------:R-:W-:Y:S01]  /*1270*/  STL [R1+0x328], RZ ;  /* 0x000328ff01007387 */ /* 0x000fe20000100800 */
[----:B------:R-:W-:Y:S02]  /*1280*/  IMAD R61, R61, 0x40, R2 ;  /* 0x000000403d3d7824 */ /* 0x000fe400078e0202 */
[C---:B------:R-:W-:Y:S01]  /*1290*/  VIADD R57, R3.reuse, 0xef ;  /* 0x000000ef03397836 */ /* 0x040fe20000000000 */
[----:B------:R-:W-:Y:S01]  /*12a0*/  STL [R1+0x32c], RZ ;  /* 0x00032cff01007387 */ /* 0x000fe20000100800 */
[C---:B------:R-:W-:Y:S02]  /*12b0*/  VIADD R57, R3.reuse, 0xf2 ;  /* 0x000000f203397836 */ /* 0x040fe40000000000 */
[C---:B------:R-:W-:Y:S01]  /*12c0*/  VIADD R57, R3.reuse, 0xf5 ;  /* 0x000000f503397836 */ /* 0x040fe20000000000 */
[----:B------:R-:W-:Y:S01]  /*12d0*/  STL [R1+0x340], RZ ;  /* 0x000340ff01007387 */ /* 0x000fe20000100800 */
[----:B------:R-:W-:-:S02]  /*12e0*/  VIADD R57, R3, 0xf8 ;  /* 0x000000f803397836 */ /* 0x000fc40000000000 */
[----:B------:R-:W-:Y:S01]  /*12f0*/  VIADD R57, R61, 0x20 ;  /* 0x000000203d397836 */ /* 0x000fe20000000000 */
[----:B------:R-:W-:Y:S01]  /*1300*/  STL [R1+0x344], RZ ;  /* 0x000344ff01007387 */ /* 0x000fe20000100800 */
[----:B0-----:R-:W-:Y:S02]  /*1310*/  VIADD R0, R0, 0x1f ;  /* 0x0000001f00007836 */ /* 0x001fe40000000000 */
[C---:B------:R-:W-:Y:S01]  /*1320*/  VIADD R58, R3.reuse, 0x3 ;  /* 0x00000003033a7836 */ /* 0x040fe20000000000 */
[----:B------:R-:W-:Y:S01]  /*1330*/  STL [R1+0x348], RZ ;  /* 0x000348ff01007387 */ /* 0x000fe20000100800 */
[C---:B------:R-:W-:Y:S01]  /*1340*/  VIADD R58, R3.reuse, 0x6 ;  /* 0x00000006033a7836 */ /* 0x040fe20000000000 */
[----:B------:R-:W-:Y:S01]  /*1350*/  ISETP.GE.AND P0, PT, R0, 0x20, PT ;  /* 0x000000200000780c */ /* 0x000fe20003f06270 */
        /* <DEDUP_REMOVED lines=254> */
[----:B------:R-:W-:-:S03]  /*2340*/  VIADD R0, R3, 0xff ;  /* 0x000000ff03007836 */ /* 0x000fc60000000000 */
[----:B------:R-:W-:Y:S04]  /*2350*/  STL [R1+0x9f0], RZ ;  /* 0x0009f0ff01007387 */ /* 0x000fe80000100800 */
[----:B------:R-:W-:Y:S04]  /*2360*/  STL [R1+0x9f4], RZ ;  /* 0x0009f4ff01007387 */ /* 0x000fe80000100800 */
[----:B------:R-:W-:Y:S04]  /*2370*/  STL [R1+0x9f8], RZ ;  /* 0x0009f8ff01007387 */ /* 0x000fe80000100800 */
[----:B------:R-:W-:Y:S04]  /*2380*/  STL [R1+0x9fc], RZ ;  /* 0x0009fcff01007387 */ /* 0x000fe80000100800 */
[----:B------:R0:W-:Y:S04]  /*2390*/  STL [R1+0x960], R57 ;  /* 0x0009603901007387 */ /* 0x0001e80000100800 */
[----:B0-----:R0:W5:Y:S01]  /*23a0*/  LDL.LU R57, [R1+0x13f0] ;  /* 0x0013f00001397983 */ /* 0x0011620000300800 */
[----:B------:R-:W-:Y:S05]  /*23b0*/  @!P0 BRA `(.L_x_0) ;  /* 0x000003e400fc8947 */ /* 0x000fea0003800000 */
[----:B-----5:R-:W-:Y:S01]  /*23c0*/  IABS R42, R57 ;  /* 0x00000039002a7213 */ /* 0x020fe20000000000 */
[C---:B------:R-:W-:Y:S01]  /*23d0*/  VIADD R30, R3.reuse, 0xfa ;  /* 0x000000fa031e7836 */ /* 0x040fe20000000000 */
[----:B------:R-:W-:Y:S01]  /*23e0*/  IABS R6, R0 ;  /* 0x0000000000067213 */ /* 0x000fe20000000000 */
[C---:B------:R-:W-:Y:S01]  /*23f0*/  VIADD R31, R3.reuse, 0xf8 ;  /* 0x000000f8031f7836 */ /* 0x040fe20000000000 */
[----:B------:R-:W1:Y:S01]  /*2400*/  I2F.RP R4, R42 ;  /* 0x0000002a00047306 */ /* 0x000e620000209400 */
[----:B------:R-:W-:Y:S01]  /*2410*/  IABS R8, R2 ;  /* 0x0000000200087213 */ /* 0x000fe20000000000 */
[C---:B------:R-:W-:Y:S01]  /*2420*/  VIADD R28, R3.reuse, 0xf9 ;  /* 0x000000f9031c7836 */ /* 0x040fe20000000000 */
[----:B------:R-:W-:Y:S01]  /*2430*/  ISETP.GE.AND P6, PT, R0, RZ, PT ;  /* 0x000000ff0000720c */ /* 0x000fe20003fc6270 */
[C---:B------:R-:W-:Y:S01]  /*2440*/  VIADD R27, R3.reuse, 0xf6 ;  /* 0x000000f6031b7836 */ /* 0x040fe20000000000 */
[----:B------:R-:W-:Y:S01]  /*2450*/  IABS R10, R60 ;  /* 0x0000003c000a7213 */ /* 0x000fe20000000000 */
[C---:B------:R-:W-:Y:S01]  /*2460*/  VIADD R26, R3.reuse, 0xf7 ;  /* 0x000000f7031a7836 */ /* 0x040fe20000000000 */
[----:B------:R-:W-:Y:S01]  /*2470*/  ISETP.GE.AND P2, PT, R2, RZ, PT ;  /* 0x000000ff0200720c */ /* 0x000fe20003f46270 */
[C---:B------:R-:W-:Y:S01]  /*2480*/  VIADD R29, R3.reuse, 0xf5 ;  /* 0x000000f5031d7836 */ /* 0x040fe20000000000 */
[----:B------:R-:W-:Y:S01]  /*2490*/  IABS R2, R31 ;  /* 0x0000001f00027213 */ /* 0x000fe20000000000 */
[C---:B------:R-:W-:Y:S01]  /*24a0*/  VIADD R35, R3.reuse, 0x8e ;  /* 0x0000008e03237836 */ /* 0x040fe20000000000 */
[----:B------:R-:W-:Y:S01]  /*24b0*/  IABS R0, R28 ;  /* 0x0000001c00007213 */ /* 0x000fe20000000000 */
[C---:B------:R-:W-:Y:S01]  /*24c0*/  VIADD R44, R3.reuse, 0x85 ;  /* 0x00000085032c7836 */ /* 0x040fe20000000000 */
[----:B------:R-:W-:Y:S01]  /*24d0*/  ISETP.GE.AND P5, PT, R58, RZ, PT ;  /* 0x000000ff3a00720c */ /* 0x000fe20003fa6270 */
[----:B------:R-:W-:Y:S01]  /*24e0*/  VIADD R46, R3, 0x84 ;  /* 0x00000084032e7836 */ /* 0x000fe20000000000 */
[----:B-1----:R-:W1:Y:S01]  /*24f0*/  MUFU.RCP R4, R4 ;  /* 0x0000000400047308 */ /* 0x002e620000001000 */
[----:B------:R-:W-:Y:S01]  /*2500*/  ISETP.GE.AND P4, PT, R59, RZ, PT ;  /* 0x000000ff3b00720c */ /* 0x000fe20003f86270 */
[C---:B------:R-:W-:Y:S01]  /*2510*/  VIADD R47, R3.reuse, 0x83 ;  /* 0x00000083032f7836 */ /* 0x040fe20000000000 */
[----:B------:R-:W-:Y:S01]  /*2520*/  IABS R32, R44 ;  /* 0x0000002c00207213 */ /* 0x000fe20000000000 */
[C---:B------:R-:W-:Y:S01]  /*2530*/  VIADD R54, R3.reuse, 0x81 ;  /* 0x0000008103367836 */ /* 0x040fe20000000000 */
[----:B------:R-:W-:Y:S01]  /*2540*/  IABS R33, R46 ;  /* 0x0000002e00217213 */ /* 0x000fe20000000000 */
[C---:B------:R-:W-:Y:S01]  /*2550*/  VIADD R53, R3.reuse, 0x82 ;  /* 0x0000008203357836 */ /* 0x040fe20000000000 */
[----:B------:R-:W-:Y:S01]  /*2560*/  IABS R34, R47 ;  /* 0x0000002f00227213 */ /* 0x000fe20000000000 */
[C---:B------:R-:W-:Y:S01]  /*2570*/  VIADD R55, R3.reuse, 0x80 ;  /* 0x0000008003377836 */ /* 0x040fe20000000000 */
[----:B------:R-:W-:Y:S01]  /*2580*/  ULDC UR5, c[0x0][0x23c] ;  /* 0x00008f0000057ab9 */ /* 0x000fe20000000800 */
[C---:B------:R-:W-:Y:S01]  /*2590*/  VIADD R52, R3.reuse, 0x77 ;  /* 0x0000007703347836 */ /* 0x040fe20000000000 */
[----:B------:R-:W-:Y:S01]  /*25a0*/  ULDC.64 UR6, c[0x0][0x218] ;  /* 0x0000860000067ab9 */ /* 0x000fe20000000a00 */
[C---:B------:R-:W-:Y:S01]  /*25b0*/  VIADD R50, R3.reuse, 0x75 ;  /* 0x0000007503327836 */ /* 0x040fe20000000000 */
[----:B------:R-:W-:Y:S01]  /*25c0*/  IABS R40, R55 ;  /* 0x0000003700287213 */ /* 0x000fe20000000000 */
[C---:B------:R-:W-:Y:S01]  /*25d0*/  VIADD R51, R3.reuse, 0x74 ;  /* 0x0000007403337836 */ /* 0x040fe20000000000 */
[----:B------:R-:W-:Y:S01]  /*25e0*/  IABS R43, R52 ;  /* 0x00000034002b7213 */ /* 0x000fe20000000000 */
[----:B------:R-:W-:Y:S01]  /*25f0*/  VIADD R49, R3, 0x27 ;  /* 0x0000002703317836 */ /* 0x000fe20000000000 */
[----:B------:R-:W-:Y:S01]  /*2600*/  ULDC UR10, c[0x0][0x234] ;  /* 0x00008d00000a7ab9 */ /* 0x000fe20000000800 */
[----:B-1----:R-:W-:Y:S01]  /*2610*/  VIADD R4, R4, 0xffffffe ;  /* 0x0ffffffe04047836 */ /* 0x002fe20000000000 */
[----:B------:R-:W-:-:S03]  /*2620*/  ULDC.64 UR12, c[0x0][0x210] ;  /* 0x00008400000c7ab9 */ /* 0x000fc60000000a00 */
[----:B------:R-:W1:Y:S02]  /*2630*/  F2I.FTZ.U32.TRUNC.NTZ R5, R4 ;  /* 0x0000000400057305 */ /* 0x000e64000021f000 */
[----:B-1----:R-:W-:-:S04]  /*2640*/  IMAD.MOV R4, RZ, RZ, -R5 ;  /* 0x000000ffff047224 */ /* 0x002fc800078e0a05 */
[----:B------:R-:W-:Y:S02]  /*2650*/  IMAD R45, R4, R42, RZ ;  /* 0x0000002a042d7224 */ /* 0x000fe400078e02ff */
[----:B------:R-:W-:-:S04]  /*2660*/  IMAD.MOV.U32 R4, RZ, RZ, RZ ;  /* 0x000000ffff047224 */ /* 0x000fc800078e00ff */
[----:B------:R-:W-:Y:S01]  /*2670*/  IMAD.HI.U32 R45, R5, R45, R4 ;  /* 0x0000002d052d7227 */ /* 0x000fe200078e0004 */
[----:B------:R-:W-:-:S03]  /*2680*/  IABS R5, R58 ;  /* 0x0000003a00057213 */ /* 0x000fc60000000000 */
[----:B------:R-:W-:Y:S02]  /*2690*/  VIADD R58, R3, 0xf ;  /* 0x0000000f033a7836 */ /* 0x000fe40000000000 */
[----:B------:R-:W-:-:S04]  /*26a0*/  IMAD.HI.U32 R4, R45, R6, RZ ;  /* 0x000000062d047227 */ /* 0x000fc800078e00ff */
[----:B------:R-:W-:Y:S02]  /*26b0*/  IMAD.MOV R4, RZ, RZ, -R4 ;  /* 0x000000ffff047224 */ /* 0x000fe400078e0a04 */
[----:B------:R-:W-:-:S04]  /*26c0*/  IMAD.HI.U32 R7, R45, R5, RZ ;  /* 0x000000052d077227 */ /* 0x000fc800078e00ff */
[C---:B------:R-:W-:Y:S01]  /*26d0*/  IMAD R4, R42.reuse, R4, R6 ;  /* 0x000000042a047224 */ /* 0x040fe200078e0206 */
[----:B------:R-:W-:Y:S01]  /*26e0*/  IABS R6, R59 ;  /* 0x0000003b00067213 */ /* 0x000fe20000000000 */
[----:B------:R-:W-:Y:S02]  /*26f0*/  IMAD.MOV R7, RZ, RZ, -R7 ;  /* 0x000000ffff077224 */ /* 0x000fe400078e0a07 */
[----:B------:R-:W-:Y:S01]  /*2700*/  IMAD.HI.U32 R9, R45, R8, RZ ;  /* 0x000000082d097227 */ /* 0x000fe200078e00ff */
[----:B------:R-:W-:-:S03]  /*2710*/  ISETP.GT.U32.AND P0, PT, R42, R4, PT ;  /* 0x000000042a00720c */ /* 0x000fc60003f04070 */
[----:B------:R-:W-:Y:S01]  /*2720*/  IMAD R5, R42, R7, R5 ;  /* 0x000000072a057224 */ /* 0x000fe200078e0205 */
[----:B------:R-:W-:Y:S01]  /*2730*/  IABS R7, R30 ;  /* 0x0000001e00077213 */ /* 0x000fe20000000000 */
[----:B------:R-:W-:Y:S02]  /*2740*/  IMAD.MOV R9, RZ, RZ, -R9 ;  /* 0x000000ffff097224 */ /* 0x000fe400078e0a09 */
[----:B------:R-:W-:-:S04]  /*2750*/  IMAD.HI.U32 R11, R45, R10, RZ ;  /* 0x0000000a2d0b7227 */ /* 0x000fc800078e00ff */
[----:B------:R-:W-:Y:S02]  /*2760*/  IMAD R8, R42, R9, R8 ;  /* 0x000000092a087224 */ /* 0x000fe400078e0208 */
[----:B------:R-:W-:Y:S01]  /*2770*/  @!P0 IMAD.IADD R4, R4, 0x1, -R42 ;  /* 0x0000000104048824 */ /* 0x000fe200078e0a2a */
[C---:B------:R-:W-:Y:S01]  /*2780*/  ISETP.GT.U32.AND P0, PT, R42.reuse, R5, PT ;  /* 0x000000052a00720c */ /* 0x040fe20003f04070 */
[----:B------:R-:W-:Y:S01]  /*2790*/  IMAD.HI.U32 R9, R45, R6, RZ ;  /* 0x000000062d097227 */ /* 0x000fe200078e00ff */
[C---:B------:R-:W-:Y:S02]  /*27a0*/  ISETP.GT.U32.AND P3, PT, R42.reuse, R8, PT ;  /* 0x000000082a00720c */ /* 0x040fe40003f64070 */
[----:B------:R-:W-:Y:S01]  /*27b0*/  ISETP.GT.U32.AND P1, PT, R42, R4, PT ;  /* 0x000000042a00720c */ /* 0x000fe20003f24070 */
[----:B------:R-:W-:Y:S02]  /*27c0*/  IMAD.MOV R9, RZ, RZ, -R9 ;  /* 0x000000ffff097224 */ /* 0x000fe400078e0a09 */
[----:B------:R-:W-:-:S02]  /*27d0*/  IMAD.MOV R11, RZ, RZ, -R11 ;  /* 0x000000ffff0b7224 */ /* 0x000fc400078e0a0b */
[----:B------:R-:W-:Y:S02]  /*27e0*/  IMAD R6, R42, R9, R6 ;  /* 0x000000092a067224 */ /* 0x000fe400078e0206 */
[----:B------:R-:W-:-:S04]  /*27f0*/  IMAD.HI.U32 R9, R45, R7, RZ ;  /* 0x000000072d097227 */ /* 0x000fc800078e00ff */
[--C-:B------:R-:W-:Y:S02]  /*2800*/  @!P0 IMAD.IADD R5, R5, 0x1, -R42.reuse ;  /* 0x0000000105058824 */ /* 0x100fe400078e0a2a */
[----:B------:R-:W-:Y:S01]  /*2810*/  @!P1 IMAD.IADD R4, R4, 0x1, -R42 ;  /* 0x0000000104049824 */ /* 0x000fe200078e0a2a */
[----:B------:R-:W-:Y:S01]  /*2820*/  ISETP.GE.AND P1, PT, R60, RZ, PT ;  /* 0x000000ff3c00720c */ /* 0x000fe20003f26270 */
[----:B------:R-:W-:Y:S01]  /*2830*/  IMAD.MOV R9, RZ, RZ, -R9 ;  /* 0x000000ffff097224 */ /* 0x000fe200078e0a09 */
[----:B------:R-:W-:Y:S01]  /*2840*/  ISETP.GT.U32.AND P0, PT, R42, R5, PT ;  /* 0x000000052a00720c */ /* 0x000fe20003f04070 */
[----:B------:R-:W-:Y:S02]  /*2850*/  IMAD.MOV.U32 R13, RZ, RZ, R4 ;  /* 0x000000ffff0d7224 */ /* 0x000fe400078e0004 */
[----:B------:R-:W-:Y:S02]  /*2860*/  @!P3 IMAD.IADD R8, R8, 0x1, -R42 ;  /* 0x000000010808b824 */ /* 0x000fe400078e0a2a */
[----:B------:R-:W-:Y:S01]  /*2870*/  @!P6 IMAD.MOV R13, RZ, RZ, -R13 ;  /* 0x000000ffff0de224 */ /* 0x000fe200078e0a0d */
[C---:B------:R-:W-:Y:S01]  /*2880*/  ISETP.GT.U32.AND P6, PT, R42.reuse, R6, PT ;  /* 0x000000062a00720c */ /* 0x040fe20003fc4070 */
[C---:B------:R-:W-:Y:S01]  /*2890*/  IMAD R10, R42.reuse, R11, R10 ;  /* 0x0000000b2a0a7224 */ /* 0x040fe200078e020a */
[C---:B------:R-:W-:Y:S01]  /*28a0*/  ISETP.GT.U32.AND P3, PT, R42.reuse, R8, PT ;  /* 0x000000082a00720c */ /* 0x040fe20003f64070 */
[----:B------:R-:W-:Y:S01]  /*28b0*/  IMAD R7, R42, R9, R7 ;  /* 0x000000092a077224 */ /* 0x000fe200078e0207 */
[----:B------:R-:W-:Y:S01]  /*28c0*/  IABS R9, R27 ;  /* 0x0000001b00097213 */ /* 0x000fe20000000000 */
[----:B------:R-:W-:Y:S01]  /*28d0*/  IMAD.HI.U32 R12, R45, R2, RZ ;  /* 0x000000022d0c7227 */ /* 0x000fe200078e00ff */
[----:B------:R1:W-:Y:S01]  /*28e0*/  STL [R1+0x224], R13 ;  /* 0x0002240d01007387 */ /* 0x0003e20000100800 */
[----:B------:R-:W-:-:S02]  /*28f0*/  IABS R11, R29 ;  /* 0x0000001d000b7213 */ /* 0x000fc40000000000 */
[----:B------:R-:W-:Y:S01]  /*2900*/  @!P0 IMAD.IADD R5, R5, 0x1, -R42 ;  /* 0x0000000105058824 */ /* 0x000fe200078e0a2a */
[----:B------:R-:W-:Y:S01]  /*2910*/  ISETP.GT.U32.AND P0, PT, R42, R10, PT ;  /* 0x0000000a2a00720c */ /* 0x000fe20003f04070 */
[----:B------:R-:W-:Y:S02]  /*2920*/  IMAD.MOV R12, RZ, RZ, -R12 ;  /* 0x000000ffff0c7224 */ /* 0x000fe400078e0a0c */
[--C-:B------:R-:W-:Y:S01]  /*2930*/  @!P6 IMAD.IADD R6, R6, 0x1, -R42.reuse ;  /* 0x000000010606e824 */ /* 0x100fe200078e0a2a */
[----:B------:R-:W-:Y:S01]  /*2940*/  ISETP.GT.U32.AND P6, PT, R42, R7, PT ;  /* 0x000000072a00720c */ /* 0x000fe20003fc4070 */
[----:B------:R-:W-:Y:S01]  /*2950*/  @!P3 IMAD.IADD R8, R8, 0x1, -R42 ;  /* 0x000000010808b824 */ /* 0x000fe200078e0a2a */
[----:B------:R-:W-:Y:S01]  /*2960*/  ISETP.GE.AND P3, PT, R30, RZ, PT ;  /* 0x000000ff1e00720c */ /* 0x000fe20003f66270 */
[----:B------:R-:W-:Y:S01]  /*2970*/  IMAD R12, R42, R12, R2 ;  /* 0x0000000c2a0c7224 */ /* 0x000fe200078e0202 */
[----:B------:R-:W-:Y:S01]  /*2980*/  IABS R2, R26 ;  /* 0x0000001a00027213 */ /* 0x000fe20000000000 */
[----:B------:R-:W-:-:S02]  /*2990*/  IMAD.MOV.U32 R14, RZ, RZ, R8 ;  /* 0x000000ffff0e7224 */ /* 0x000fc400078e0008 */
[----:B------:R-:W-:-:S04]  /*29a0*/  IMAD.HI.U32 R4, R45, R0, RZ ;  /* 0x000000002d047227 */ /* 0x000fc800078e00ff */
[--C-:B------:R-:W-:Y:S01]  /*29b0*/  @!P0 IMAD.IADD R10, R10, 0x1, -R42.reuse ;  /* 0x000000010a0a8824 */ /* 0x100fe200078e0a2a */
[----:B------:R-:W-:Y:S01]  /*29c0*/  ISETP.GT.U32.AND P0, PT, R42, R6, PT ;  /* 0x000000062a00720c */ /* 0x000fe20003f04070 */
[----:B------:R-:W-:Y:S02]  /*29d0*/  @!P6 IMAD.IADD R7, R7, 0x1, -R42 ;  /* 0x000000010707e824 */ /* 0x000fe400078e0a2a */
[----:B------:R-:W-:-:S03]  /*29e0*/  IMAD.HI.U32 R8, R45, R9, RZ ;  /* 0x000000092d087227 */ /* 0x000fc600078e00ff */
[C---:B------:R-:W-:Y:S01]  /*29f0*/  ISETP.GT.U32.AND P6, PT, R42.reuse, R7, PT ;  /* 0x000000072a00720c */ /* 0x040fe20003fc4070 */
[----:B------:R-:W-:Y:S01]  /*2a00*/  @!P2 IMAD.MOV R14, RZ, RZ, -R14 ;  /* 0x000000ffff0ea224 */ /* 0x000fe200078e0a0e */
[C---:B------:R-:W-:Y:S01]  /*2a10*/  ISETP.GT.U32.AND P2, PT, R42.reuse, R10, PT ;  /* 0x0000000a2a00720c */ /* 0x040fe20003f44070 */
[----:B------:R-:W-:Y:S02]  /*2a20*/  IMAD.MOV R4, RZ, RZ, -R4 ;  /* 0x000000ffff047224 */ /* 0x000fe400078e0a04 */
[----:B-1----:R-:W-:Y:S01]  /*2a30*/  IMAD.HI.U32 R13, R45, R2, RZ ;  /* 0x000000022d0d7227 */ /* 0x002fe200078e00ff */
[----:B------:R-:W-:Y:S03]  /*2a40*/  STL [R1+0x22c], R14 ;  /* 0x00022c0e01007387 */ /* 0x000fe60000100800 */
[----:B------:R-:W-:Y:S02]  /*2a50*/  IMAD.MOV R8, RZ, RZ, -R8 ;  /* 0x000000ffff087224 */ /* 0x000fe400078e0a08 */
[----:B------:R-:W-:-:S02]  /*2a60*/  IMAD R0, R42, R4, R0 ;  /* 0x000000042a007224 */ /* 0x000fc400078e0200 */
[----:B------:R-:W-:Y:S02]  /*2a70*/  IMAD.MOV R13, RZ, RZ, -R13 ;  /* 0x000000ffff0d7224 */ /* 0x000fe400078e0a0d */
[----:B------:R-:W-:Y:S01]  /*2a80*/  @!P0 IMAD.IADD R6, R6, 0x1, -R42 ;  /* 0x0000000106068824 */ /* 0x000fe200078e0a2a */
[C---:B------:R-:W-:Y:S01]  /*2a90*/  ISETP.GT.U32.AND P0, PT, R42.reuse, R12, PT ;  /* 0x0000000c2a00720c */ /* 0x040fe20003f04070 */
[C---:B------:R-:W-:Y:S02]  /*2aa0*/  IMAD R8, R42.reuse, R8, R9 ;  /* 0x000000082a087224 */ /* 0x040fe400078e0209 */
[----:B------:R-:W-:Y:S01]  /*2ab0*/  @!P5 IMAD.MOV R5, RZ, RZ, -R5 ;  /* 0x000000ffff05d224 */ /* 0x000fe200078e0a05 */
[C---:B------:R-:W-:Y:S01]  /*2ac0*/  ISETP.GT.U32.AND P5, PT, R42.reuse, R0, PT ;  /* 0x000000002a00720c */ /* 0x040fe20003fa4070 */
[C---:B------:R-:W-:Y:S02]  /*2ad0*/  IMAD R2, R42.reuse, R13, R2 ;  /* 0x0000000d2a027224 */ /* 0x040fe400078e0202 */
[--C-:B------:R-:W-:Y:S01]  /*2ae0*/  @!P6 IMAD.IADD R7, R7, 0x1, -R42.reuse ;  /* 0x000000010707e824 */ /* 0x100fe200078e0a2a */
[----:B------:R-:W-:Y:S01]  /*2af0*/  ISETP.GT.U32.AND P6, PT, R42, R8, PT ;  /* 0x000000082a00720c */ /* 0x000fe20003fc4070 */
[----:B------:R-:W-:Y:S01]  /*2b00*/  @!P2 IMAD.IADD R10, R10, 0x1, -R42 ;  /* 0x000000010a0aa824 */ /* 0x000fe200078e0a2a */
[----:B------:R-:W-:Y:S01]  /*2b10*/  ISETP.GT.U32.AND P2, PT, R42, R2, PT ;  /* 0x000000022a00720c */ /* 0x000fe20003f44070 */
[----:B------:R-:W-:Y:S01]  /*2b20*/  VIADD R30, R3, 0xf4 ;  /* 0x000000f4031e7836 */ /* 0x000fe20000000000 */
[----:B------:R1:W-:Y:S01]  /*2b30*/  STL [R1+0x230], R5 ;  /* 0x0002300501007387 */ /* 0x0003e20000100800 */
[----:B------:R-:W-:-:S02]  /*2b40*/  @!P4 IMAD.MOV R6, RZ, RZ, -R6 ;  /* 0x000000ffff06c224 */ /* 0x000fc400078e0a06 */
[--C-:B------:R-:W-:Y:S01]  /*2b50*/  @!P0 IMAD.IADD R12, R12, 0x1, -R42.reuse ;  /* 0x000000010c0c8824 */ /* 0x100fe200078e0a2a */
[----:B------:R-:W-:Y:S01]  /*2b60*/  IABS R4, R30 ;  /* 0x0000001e00047213 */ /* 0x000fe20000000000 */
[----:B------:R-:W-:Y:S01]  /*2b70*/  @!P5 IMAD.IADD R0, R0, 0x1, -R42 ;  /* 0x000000010000d824 */ /* 0x000fe200078e0a2a */
[----:B------:R-:W-:Y:S01]  /*2b80*/  ISETP.GE.AND P0, PT, R31, RZ, PT ;  /* 0x000000ff1f00720c */ /* 0x000fe20003f06270 */
[----:B------:R2:W-:Y:S01]  /*2b90*/  STL [R1+0x234], R6 ;  /* 0x0002340601007387 */ /* 0x0005e20000100800 */
[----:B------:R-:W-:Y:S01]  /*2ba0*/  VIADD R31, R3, 0xf3 ;  /* 0x000000f3031f7836 */ /* 0x000fe20000000000 */
[----:B------:R-:W-:Y:S01]  /*2bb0*/  ISETP.GE.AND P5, PT, R28, RZ, PT ;  /* 0x000000ff1c00720c */ /* 0x000fe20003fa6270 */
[----:B-1----:R-:W-:-:S03]  /*2bc0*/  IMAD.HI.U32 R5, R45, R11, RZ ;  /* 0x0000000b2d057227 */ /* 0x002fc600078e00ff */
[----:B------:R-:W-:Y:S01]  /*2bd0*/  IABS R9, R31 ;  /* 0x0000001f00097213 */ /* 0x000fe20000000000 */
[----:B------:R-:W-:Y:S01]  /*2be0*/  @!P6 IMAD.IADD R8, R8, 0x1, -R42 ;  /* 0x000000010808e824 */ /* 0x000fe200078e0a2a */
[C---:B------:R-:W-:Y:S01]  /*2bf0*/  ISETP.GT.U32.AND P6, PT, R42.reuse, R12, PT ;  /* 0x0000000c2a00720c */ /* 0x040fe20003fc4070 */
[----:B------:R-:W-:Y:S02]  /*2c00*/  @!P1 IMAD.MOV R10, RZ, RZ, -R10 ;  /* 0x000000ffff0a9224 */ /* 0x000fe400078e0a0a */
[----:B--2---:R-:W-:Y:S01]  /*2c10*/  IMAD.MOV.U32 R6, RZ, RZ, R7 ;  /* 0x000000ffff067224 */ /* 0x004fe200078e0007 */
[----:B------:R-:W-:Y:S01]  /*2c20*/  ISETP.GT.U32.AND P1, PT, R42, R8, PT ;  /* 0x000000082a00720c */ /* 0x000fe20003f24070 */
[----:B------:R-:W-:Y:S01]  /*2c30*/  IMAD.HI.U32 R13, R45, R4, RZ ;  /* 0x000000042d0d7227 */ /* 0x000fe200078e00ff */
[----:B------:R1:W-:Y:S03]  /*2c40*/  STL [R1+0x238], R10 ;  /* 0x0002380a01007387 */ /* 0x0003e60000100800 */
[----:B------:R-:W-:-:S02]  /*2c50*/  IMAD.MOV R5, RZ, RZ, -R5 ;  /* 0x000000ffff057224 */ /* 0x000fc400078e0a05 */
[----:B------:R-:W-:Y:S01]  /*2c60*/  @!P2 IMAD.IADD R2, R2, 0x1, -R42 ;  /* 0x000000010202a824 */ /* 0x000fe200078e0a2a */
[C---:B------:R-:W-:Y:S01]  /*2c70*/  ISETP.GT.U32.AND P2, PT, R42.reuse, R0, PT ;  /* 0x000000002a00720c */ /* 0x040fe20003f44070 */
[----:B------:R-:W-:Y:S02]  /*2c80*/  @!P3 IMAD.MOV R6, RZ, RZ, -R6 ;  /* 0x000000ffff06b224 */ /* 0x000fe400078e0a06 */
[----:B------:R-:W-:Y:S01]  /*2c90*/  IMAD.MOV R13, RZ, RZ, -R13 ;  /* 0x000000ffff0d7224 */ /* 0x000fe200078e0a0d */
[C---:B------:R-:W-:Y:S01]  /*2ca0*/  ISETP.GT.U32.AND P4, PT, R42.reuse, R2, PT ;  /* 0x000000022a00720c */ /* 0x040fe20003f84070 */
[C---:B------:R-:W-:Y:S01]  /*2cb0*/  IMAD R5, R42.reuse, R5, R11 ;  /* 0x000000052a057224 */ /* 0x040fe200078e020b */
[----:B------:R2:W-:Y:S01]  /*2cc0*/  STL [R1+0x23c], R6 ;  /* 0x00023c0601007387 */ /* 0x0005e20000100800 */
[----:B------:R-:W-:Y:S02]  /*2cd0*/  IMAD R4, R42, R13, R4 ;  /* 0x0000000d2a047224 */ /* 0x000fe400078e0204 */
[--C-:B------:R-:W-:Y:S01]  /*2ce0*/  @!P6 IMAD.IADD R12, R12, 0x1, -R42.reuse ;  /* 0x000000010c0ce824 */ /* 0x100fe200078e0a2a */
[C---:B------:R-:W-:Y:S01]  /*2cf0*/  ISETP.GT.U32.AND P3, PT, R42.reuse, R5, PT ;  /* 0x000000052a00720c */ /* 0x040fe20003f64070 */
[----:B------:R-:W-:Y:S01]  /*2d00*/  VIADD R28, R3, 0xf2 ;  /* 0x000000f2031c7836 */ /* 0x000fe20000000000 */
[----:B------:R-:W-:Y:S01]  /*2d10*/  ISETP.GT.U32.AND P6, PT, R42, R4, PT ;  /* 0x000000042a00720c */ /* 0x000fe20003fc4070 */
[----:B------:R-:W-:Y:S01]  /*2d20*/  @!P2 IMAD.IADD R0, R0, 0x1, -R42 ;  /* 0x000000010000a824 */ /* 0x000fe200078e0a2a */
[----:B------:R-:W-:Y:S01]  /*2d30*/  ISETP.GE.AND P2, PT, R26, RZ, PT ;  /* 0x000000ff1a00720c */ /* 0x000fe20003f46270 */
[----:B-1----:R-:W-:Y:S01]  /*2d40*/  IMAD.MOV.U32 R10, RZ, RZ, R12 ;  /* 0x000000ffff0a7224 */ /* 0x002fe200078e000c */
[----:B------:R-:W-:Y:S01]  /*2d50*/  IABS R11, R28 ;  /* 0x0000001c000b7213 */ /* 0x000fe20000000000 */
[----:B--2---:R-:W-:-:S04]  /*2d60*/  IMAD.HI.U32 R6, R45, R9, RZ ;  /* 0x000000092d067227 */ /* 0x004fc800078e00ff */
[----:B------:R-:W-:Y:S02]  /*2d70*/  IMAD.MOV R6, RZ, RZ, -R6 ;  /* 0x000000ffff067224 */ /* 0x000fe400078e0a06 */
[----:B------:R-:W-:Y:S02]  /*2d80*/  @!P5 IMAD.MOV R0, RZ, RZ, -R0 ;  /* 0x000000ffff00d224 */ /* 0x000fe400078e0a00 */
[----:B------:R-:W-:Y:S02]  /*2d90*/  IMAD R6, R42, R6, R9 ;  /* 0x000000062a067224 */ /* 0x000fe400078e0209 */
[--C-:B------:R-:W-:Y:S01]  /*2da0*/  @!P4 IMAD.IADD R2, R2, 0x1, -R42.reuse ;  /* 0x000000010202c824 */ /* 0x100fe200078e0a2a */
[----:B------:R-:W-:Y:S01]  /*2db0*/  ISETP.GE.AND P4, PT, R27, RZ, PT ;  /* 0x000000ff1b00720c */ /* 0x000fe20003f86270 */
[--C-:B------:R-:W-:Y:S01]  /*2dc0*/  @!P3 IMAD.IADD R5, R5, 0x1, -R42.reuse ;  /* 0x000000010505b824 */ /* 0x100fe200078e0a2a */
[----:B------:R-:W-:Y:S01]  /*2dd0*/  ISETP.GT.U32.AND P5, PT, R42, R6, PT ;  /* 0x000000062a00720c */ /* 0x000fe20003fa4070 */
[----:B------:R-:W-:Y:S01]  /*2de0*/  IMAD.HI.U32 R7, R45, R11, RZ ;  /* 0x0000000b2d077227 */ /* 0x000fe200078e00ff */
[----:B------:R-:W-:Y:S01]  /*2df0*/  ISETP.GE.AND P3, PT, R30, RZ, PT ;  /* 0x000000ff1e00720c */ /* 0x000fe20003f66270 */
[----:B------:R1:W-:Y:S02]  /*2e00*/  STL [R1+0x4b8], R0 ;  /* 0x0004b80001007387 */ /* 0x0003e40000100800 */
[----:B------:R-:W-:Y:S01]  /*2e10*/  @!P6 IMAD.IADD R4, R4, 0x1, -R42 ;  /* 0x000000010404e824 */ /* 0x000fe200078e0a2a */
[----:B------:R-:W-:Y:S01]  /*2e20*/  ISETP.GT.U32.AND P6, PT, R42, R5, PT ;  /* 0x000000052a00720c */ /* 0x000fe20003fc4070 */
[----:B------:R-:W-:-:S02]  /*2e30*/  IMAD.MOV R7, RZ, RZ, -R7 ;  /* 0x000000ffff077224 */ /* 0x000fc400078e0a07 */
[--C-:B------:R-:W-:Y:S01]  /*2e40*/  @!P1 IMAD.IADD R8, R8, 0x1, -R42.reuse ;  /* 0x0000000108089824 */ /* 0x100fe200078e0a2a */
[----:B------:R-:W-:Y:S01]  /*2e50*/  ISETP.GE.AND P1, PT, R29, RZ, PT ;  /* 0x000000ff1d00720c */ /* 0x000fe20003f26270 */
[----:B------:R-:W-:Y:S02]  /*2e60*/  IMAD R7, R42, R7, R11 ;  /* 0x000000072a077224 */ /* 0x000fe400078e020b */
[----:B------:R-:W-:Y:S02]  /*2e70*/  @!P5 IMAD.IADD R6, R6, 0x1, -R42 ;  /* 0x000000010606d824 */ /* 0x000fe400078e0a2a */
[----:B------:R-:W-:Y:S01]  /*2e80*/  @!P0 IMAD.MOV R10, RZ, RZ, -R10 ;  /* 0x000000ffff0a8224 */ /* 0x000fe200078e0a0a */
[C---:B------:R-:W-:Y:S01]  /*2e90*/  ISETP.GT.U32.AND P0, PT, R42.reuse, R4, PT ;  /* 0x000000042a00720c */ /* 0x040fe20003f04070 */
[----:B------:R-:W-:Y:S01]  /*2ea0*/  @!P2 IMAD.MOV R2, RZ, RZ, -R2 ;  /* 0x000000ffff02a224 */ /* 0x000fe200078e0a02 */
[C---:B------:R-:W-:Y:S01]  /*2eb0*/  ISETP.GT.U32.AND P5, PT, R42.reuse, R6, PT ;  /* 0x000000062a00720c */ /* 0x040fe20003fa4070 */
[----:B------:R-:W-:Y:S01]  /*2ec0*/  VIADD R30, R3, 0xf0 ;  /* 0x000000f0031e7836 */ /* 0x000fe20000000000 */
[----:B------:R2:W-:Y:S01]  /*2ed0*/  STL [R1+0x4b4], R10 ;  /* 0x0004b40a01007387 */ /* 0x0005e20000100800 */
[----:B------:R-:W-:Y:S01]  /*2ee0*/  @!P4 IMAD.MOV R8, RZ, RZ, -R8 ;  /* 0x000000ffff08c224 */ /* 0x000fe200078e0a08 */
[----:B------:R-:W-:Y:S01]  /*2ef0*/  ISETP.GT.U32.AND P4, PT, R42, R7, PT ;  /* 0x000000072a00720c */ /* 0x000fe20003f84070 */
[--C-:B------:R-:W-:Y:S01]  /*2f00*/  @!P6 IMAD.IADD R5, R5, 0x1, -R42.reuse ;  /* 0x000000010505e824 */ /* 0x100fe200078e0a2a */
[----:B------:R3:W-:Y:S01]  /*2f10*/  STL [R1+0x4b0], R2 ;  /* 0x0004b00201007387 */ /* 0x0007e20000100800 */
[----:B------:R-:W-:Y:S01]  /*2f20*/  VIADD R29, R3, 0xf1 ;  /* 0x000000f1031d7836 */ /* 0x000fe20000000000 */
[----:B------:R-:W-:Y:S01]  /*2f30*/  ISETP.GE.AND P2, PT, R31, RZ, PT ;  /* 0x000000ff1f00720c */ /* 0x000fe20003f46270 */
[----:B------:R-:W-:Y:S01]  /*2f40*/  VIADD R31, R3, 0xef ;  /* 0x000000ef031f7836 */ /* 0x000fe20000000000 */
[----:B------:R4:W-:Y:S01]  /*2f50*/  STL [R1+0x4ac], R8 ;  /* 0x0004ac0801007387 */ /* 0x0009e20000100800 */
[--C-:B------:R-:W-:Y:S01]  /*2f60*/  @!P0 IMAD.IADD R4, R4, 0x1, -R42.reuse ;  /* 0x0000000104048824 */ /* 0x100fe200078e0a2a */
[----:B-1----:R-:W-:Y:S01]  /*2f70*/  IABS R0, R29 ;  /* 0x0000001d00007213 */ /* 0x002fe20000000000 */
[----:B--2---:R-:W-:Y:S01]  /*2f80*/  IMAD.MOV.U32 R10, RZ, RZ, R5 ;  /* 0x000000ffff0a7224 */ /* 0x004fe200078e0005 */
[----:B------:R-:W-:Y:S01]  /*2f90*/  ISETP.GE.AND P6, PT, R28, RZ, PT ;  /* 0x000000ff1c00720c */ /* 0x000fe20003fc6270 */
[----:B------:R-:W-:Y:S01]  /*2fa0*/  @!P5 IMAD.IADD R6, R6, 0x1, -R42 ;  /* 0x000000010606d824 */ /* 0x000fe200078e0a2a */
[----:B---3--:R-:W-:Y:S01]  /*2fb0*/  IABS R2, R30 ;  /* 0x0000001e00027213 */ /* 0x008fe20000000000 */
[----:B------:R-:W-:Y:S01]  /*2fc0*/  @!P1 IMAD.MOV R10, RZ, RZ, -R10 ;  /* 0x000000ffff0a9224 */ /* 0x000fe200078e0a0a */
[----:B------:R-:W-:Y:S01]  /*2fd0*/  ISETP.GE.AND P0, PT, R29, RZ, PT ;  /* 0x000000ff1d00720c */ /* 0x000fe20003f06270 */
[----:B------:R-:W-:Y:S01]  /*2fe0*/  @!P4 IMAD.IADD R7, R7, 0x1, -R42 ;  /* 0x000000010707c824 */ /* 0x000fe200078e0a2a */
[----:B----4-:R-:W-:Y:S01]  /*2ff0*/  IABS R8, R31 ;  /* 0x0000001f00087213 */ /* 0x010fe20000000000 */
[----:B------:R-:W-:Y:S01]  /*3000*/  IMAD.HI.U32 R5, R45, R2, RZ ;  /* 0x000000022d057227 */ /* 0x000fe200078e00ff */
[----:B------:R1:W-:Y:S01]  /*3010*/  STL [R1+0x4a8], R10 ;  /* 0x0004a80a01007387 */ /* 0x0003e20000100800 */
[----:B------:R-:W-:-:S02]  /*3020*/  ISETP.GE.AND P4, PT, R30, RZ, PT ;  /* 0x000000ff1e00720c */ /* 0x000fc40003f86270 */
[----:B------:R-:W-:Y:S01]  /*3030*/  IMAD.MOV R5, RZ, RZ, -R5 ;  /* 0x000000ffff057224 */ /* 0x000fe200078e0a05 */
[----:B------:R-:W-:Y:S01]  /*3040*/  ISETP.GT.U32.AND P1, PT, R42, R7, PT ;  /* 0x000000072a00720c */ /* 0x000fe20003f24070 */
[----:B------:R-:W-:-:S04]  /*3050*/  IMAD.HI.U32 R9, R45, R0, RZ ;  /* 0x000000002d097227 */ /* 0x000fc800078e00ff */
[C---:B------:R-:W-:Y:S02]  /*3060*/  IMAD R2, R42.reuse, R5, R2 ;  /* 0x000000052a027224 */ /* 0x040fe400078e0202 */
[----:B-1----:R-:W-:Y:S02]  /*3070*/  IMAD.MOV.U32 R10, RZ, RZ, R6 ;  /* 0x000000ffff0a7224 */ /* 0x002fe400078e0006 */
[----:B------:R-:W-:Y:S02]  /*3080*/  IMAD.MOV R9, RZ, RZ, -R9 ;  /* 0x000000ffff097224 */ /* 0x000fe400078e0a09 */
[----:B------:R-:W-:Y:S01]  /*3090*/  @!P2 IMAD.MOV R10, RZ, RZ, -R10 ;  /* 0x000000ffff0aa224 */ /* 0x000fe200078e0a0a */
[C---:B------:R-:W-:Y:S01]  /*30a0*/  ISETP.GT.U32.AND P2, PT, R42.reuse, R2, PT ;  /* 0x000000022a00720c */ /* 0x040fe20003f44070 */
[----:B------:R-:W-:Y:S02]  /*30b0*/  IMAD R0, R42, R9, R0 ;  /* 0x000000092a007224 */ /* 0x000fe400078e0200 */
[----:B------:R-:W-:-:S03]  /*30c0*/  IMAD.HI.U32 R9, R45, R8, RZ ;  /* 0x000000082d097227 */ /* 0x000fc600078e00ff */
[C---:B------:R-:W-:Y:S01]  /*30d0*/  ISETP.GT.U32.AND P5, PT, R42.reuse, R0, PT ;  /* 0x000000002a00720c */ /* 0x040fe20003fa4070 */
[----:B------:R-:W-:Y:S01]  /*30e0*/  @!P3 IMAD.MOV R4, RZ, RZ, -R4 ;  /* 0x000000ffff04b224 */ /* 0x000fe200078e0a04 */
[----:B------:R-:W-:Y:S01]  /*30f0*/  ISETP.GE.AND P3, PT, R31, RZ, PT ;  /* 0x000000ff1f00720c */ /* 0x000fe20003f66270 */
[----:B------:R-:W-:Y:S02]  /*3100*/  IMAD.MOV R9, RZ, RZ, -R9 ;  /* 0x000000ffff097224 */ /* 0x000fe400078e0a09 */
[----:B------:R-:W-:Y:S01]  /*3110*/  VIADD R29, R3, 0xee ;  /* 0x000000ee031d7836 */ /* 0x000fe20000000000 */
[----:B------:R-:W-:Y:S01]  /*3120*/  STL [R1+0x4a4], R4 ;  /* 0x0004a40401007387 */ /* 0x000fe20000100800 */
[----:B------:R-:W-:Y:S02]  /*3130*/  @!P1 IMAD.IADD R7, R7, 0x1, -R42 ;  /* 0x0000000107079824 */ /* 0x000fe400078e0a2a */
[----:B------:R-:W-:Y:S01]  /*3140*/  VIADD R30, R3, 0xed ;  /* 0x000000ed031e7836 */ /* 0x000fe20000000000 */
[----:B------:R1:W-:Y:S01]  /*3150*/  STL [R1+0x4a0], R10 ;  /* 0x0004a00a01007387 */ /* 0x0003e20000100800 */
[----:B------:R-:W-:Y:S01]  /*3160*/  IMAD R8, R42, R9, R8 ;  /* 0x000000092a087224 */ /* 0x000fe200078e0208 */
[----:B------:R-:W-:Y:S01]  /*3170*/  ISETP.GE.AND P1, PT, R29, RZ, PT ;  /* 0x000000ff1d00720c */ /* 0x000fe20003f26270 */
[----:B------:R-:W-:Y:S01]  /*3180*/  @!P2 IMAD.IADD R2, R2, 0x1, -R42 ;  /* 0x000000010202a824 */ /* 0x000fe200078e0a2a */
[----:B------:R-:W-:Y:S01]  /*3190*/  IABS R6, R30 ;  /* 0x0000001e00067213 */ /* 0x000fe20000000000 */
[----:B------:R-:W-:-:S02]  /*31a0*/  IMAD.MOV.U32 R13, RZ, RZ, R7 ;  /* 0x000000ffff0d7224 */ /* 0x000fc400078e0007 */
[----:B------:R-:W-:Y:S01]  /*31b0*/  @!P5 IMAD.IADD R0, R0, 0x1, -R42 ;  /* 0x000000010000d824 */ /* 0x000fe200078e0a2a */
[C---:B------:R-:W-:Y:S01]  /*31c0*/  ISETP.GT.U32.AND P2, PT, R42.reuse, R2, PT ;  /* 0x000000022a00720c */ /* 0x040fe20003f44070 */
[----:B------:R-:W-:Y:S01]  /*31d0*/  @!P6 IMAD.MOV R13, RZ, RZ, -R13 ;  /* 0x000000ffff0de224 */ /* 0x000fe200078e0a0d */
[----:B-1----:R-:W-:Y:S01]  /*31e0*/  IABS R10, R29 ;  /* 0x0000001d000a7213 */ /* 0x002fe20000000000 */
[C---:B------:R-:W-:Y:S01]  /*31f0*/  IMAD.HI.U32 R9, R45.reuse, R6, RZ ;  /* 0x000000062d097227 */ /* 0x040fe200078e00ff */
[C---:B------:R-:W-:Y:S02]  /*3200*/  ISETP.GT.U32.AND P6, PT, R42.reuse, R8, PT ;  /* 0x000000082a00720c */ /* 0x040fe40003fc4070 */
[----:B------:R-:W-:Y:S01]  /*3210*/  ISETP.GT.U32.AND P5, PT, R42, R0, PT ;  /* 0x000000002a00720c */ /* 0x000fe20003fa4070 */
[----:B------:R-:W-:Y:S01]  /*3220*/  IMAD.HI.U32 R11, R45, R10, RZ ;  /* 0x0000000a2d0b7227 */ /* 0x000fe200078e00ff */
[----:B------:R1:W-:Y:S03]  /*3230*/  STL [R1+0x498], R13 ;  /* 0x0004980d01007387 */ /* 0x0003e60000100800 */
[----:B------:R-:W-:-:S02]  /*3240*/  IMAD.MOV R11, RZ, RZ, -R11 ;  /* 0x000000ffff0b7224 */ /* 0x000fc400078e0a0b */
[----:B------:R-:W-:Y:S02]  /*3250*/  IMAD.MOV R9, RZ, RZ, -R9 ;  /* 0x000000ffff097224 */ /* 0x000fe400078e0a09 */
[C---:B------:R-:W-:Y:S02]  /*3260*/  IMAD R10, R42.reuse, R11, R10 ;  /* 0x0000000b2a0a7224 */ /* 0x040fe400078e020a */
[----:B------:R-:W-:Y:S02]  /*3270*/  IMAD R6, R42, R9, R6 ;  /* 0x000000092a067224 */ /* 0x000fe400078e0206 */
[C---:B------:R-:W-:Y:S02]  /*3280*/  VIADD R31, R3.reuse, 0xeb ;  /* 0x000000eb031f7836 */ /* 0x040fe40000000000 */
[--C-:B------:R-:W-:Y:S01]  /*3290*/  @!P2 IMAD.IADD R2, R2, 0x1, -R42.reuse ;  /* 0x000000010202a824 */ /* 0x100fe200078e0a2a */
[----:B------:R-:W-:Y:S01]  /*32a0*/  ISETP.GT.U32.AND P2, PT, R42, R10, PT ;  /* 0x0000000a2a00720c */ /* 0x000fe20003f44070 */
[----:B------:R-:W-:Y:S01]  /*32b0*/  @!P6 IMAD.IADD R8, R8, 0x1, -R42 ;  /* 0x000000010808e824 */ /* 0x000fe200078e0a2a */
[----:B------:R-:W-:Y:S01]  /*32c0*/  ISETP.GT.U32.AND P6, PT, R42, R6, PT ;  /* 0x000000062a00720c */ /* 0x000fe20003fc4070 */
[C---:B------:R-:W-:Y:S01]  /*32d0*/  VIADD R28, R3.reuse, 0xec ;  /* 0x000000ec031c7836 */ /* 0x040fe20000000000 */
[----:B------:R-:W-:Y:S01]  /*32e0*/  IABS R5, R31 ;  /* 0x0000001f00057213 */ /* 0x000fe20000000000 */
[----:B------:R-:W-:-:S02]  /*32f0*/  VIADD R27, R3, 0xe9 ;  /* 0x000000e9031b7836 */ /* 0x000fc40000000000 */
[----:B------:R-:W-:Y:S01]  /*3300*/  @!P5 IMAD.IADD R0, R0, 0x1, -R42 ;  /* 0x000000010000d824 */ /* 0x000fe200078e0a2a */
[----:B------:R-:W-:Y:S01]  /*3310*/  IABS R4, R28 ;  /* 0x0000001c00047213 */ /* 0x000fe20000000000 */
[----:B------:R-:W-:Y:S01]  /*3320*/  IMAD.HI.U32 R12, R45, R5, RZ ;  /* 0x000000052d0c7227 */ /* 0x000fe200078e00ff */
[----:B------:R-:W-:Y:S02]  /*3330*/  IABS R9, R27 ;  /* 0x0000001b00097213 */ /* 0x000fe40000000000 */
[----:B------:R-:W-:Y:S01]  /*3340*/  ISETP.GE.AND P5, PT, R30, RZ, PT ;  /* 0x000000ff1e00720c */ /* 0x000fe20003fa6270 */
[----:B------:R-:W-:Y:S02]  /*3350*/  IMAD.MOV R12, RZ, RZ, -R12 ;  /* 0x000000ffff0c7224 */ /* 0x000fe400078e0a0c */
[----:B------:R-:W-:Y:S02]  /*3360*/  VIADD R26, R3, 0xea ;  /* 0x000000ea031a7836 */ /* 0x000fe40000000000 */
[--C-:B------:R-:W-:Y:S01]  /*3370*/  @!P2 IMAD.IADD R10, R10, 0x1, -R42.reuse ;  /* 0x000000010a0aa824 */ /* 0x100fe200078e0a2a */
[----:B------:R-:W-:Y:S01]  /*3380*/  ISETP.GT.U32.AND P2, PT, R42, R8, PT ;  /* 0x000000082a00720c */ /* 0x000fe20003f44070 */
[----:B------:R-:W-:-:S02]  /*3390*/  @!P6 IMAD.IADD R6, R6, 0x1, -R42 ;  /* 0x000000010606e824 */ /* 0x000fc400078e0a2a */
[C---:B------:R-:W-:Y:S01]  /*33a0*/  IMAD R12, R42.reuse, R12, R5 ;  /* 0x0000000c2a0c7224 */ /* 0x040fe200078e0205 */
[----:B------:R-:W-:Y:S01]  /*33b0*/  IABS R5, R26 ;  /* 0x0000001a00057213 */ /* 0x000fe20000000000 */
[----:B------:R-:W-:Y:S01]  /*33c0*/  IMAD.MOV.U32 R14, RZ, RZ, R0 ;  /* 0x000000ffff0e7224 */ /* 0x000fe200078e0000 */
[----:B------:R-:W-:Y:S01]  /*33d0*/  ISETP.GT.U32.AND P6, PT, R42, R6, PT ;  /* 0x000000062a00720c */ /* 0x000fe20003fc4070 */
[----:B------:R-:W-:-:S04]  /*33e0*/  IMAD.HI.U32 R7, R45, R4, RZ ;  /* 0x000000042d077227 */ /* 0x000fc800078e00ff */
[----:B------:R-:W-:-:S04]  /*33f0*/  IMAD.HI.U32 R0, R45, R9, RZ ;  /* 0x000000092d007227 */ /* 0x000fc800078e00ff */
        /* <DEDUP_REMOVED lines=13> */
[----:B------:R-:W-:Y:S02]  /*34d0*/  IMAD R5, R42, R13, R5 ;  /* 0x0000000d2a057224 */ /* 0x000fe400078e0205 */
[--C-:B------:R-:W-:Y:S01]  /*34e0*/  @!P6 IMAD.IADD R6, R6, 0x1, -R42.reuse ;  /* 0x000000010606e824 */ /* 0x100fe200078e0a2a */
[----:B------:R-:W-:Y:S01]  /*34f0*/  ISETP.GT.U32.AND P6, PT, R42, R0, PT ;  /* 0x000000002a00720c */ /* 0x000fe20003fc4070 */
[C---:B------:R-:W-:Y:S01]  /*3500*/  VIADD R29, R3.reuse, 0xe8 ;  /* 0x000000e8031d7836 */ /* 0x040fe20000000000 */
[----:B------:R1:W-:Y:S01]  /*3510*/  STL [R1+0x488], R2 ;  /* 0x0004880201007387 */ /* 0x0003e20000100800 */
[--C-:B------:R-:W-:Y:S01]  /*3520*/  @!P0 IMAD.IADD R10, R10, 0x1, -R42.reuse ;  /* 0x000000010a0a8824 */ /* 0x100fe200078e0a2a */
[----:B------:R-:W-:Y:S01]  /*3530*/  ISETP.GT.U32.AND P0, PT, R42, R5, PT ;  /* 0x000000052a00720c */ /* 0x000fe20003f04070 */
[----:B------:R-:W-:Y:S01]  /*3540*/  VIADD R30, R3, 0xe7 ;  /* 0x000000e7031e7836 */ /* 0x000fe20000000000 */
[----:B------:R-:W-:Y:S01]  /*3550*/  IABS R11, R29 ;  /* 0x0000001d000b7213 */ /* 0x000fe20000000000 */
[--C-:B------:R-:W-:Y:S01]  /*3560*/  @!P2 IMAD.IADD R12, R12, 0x1, -R42.reuse ;  /* 0x000000010c0ca824 */ /* 0x100fe200078e0a2a */
[----:B------:R-:W-:Y:S01]  /*3570*/  ISETP.GE.AND P2, PT, R31, RZ, PT ;  /* 0x000000ff1f00720c */ /* 0x000fe20003f46270 */
[----:B------:R-:W-:Y:S01]  /*3580*/  @!P4 IMAD.IADD R4, R4, 0x1, -R42 ;  /* 0x000000010404c824 */ /* 0x000fe200078e0a2a */
[----:B------:R-:W-:Y:S01]  /*3590*/  IABS R7, R30 ;  /* 0x0000001e00077213 */ /* 0x000fe20000000000 */
[----:B------:R-:W-:Y:S01]  /*35a0*/  VIADD R31, R3, 0xe6 ;  /* 0x000000e6031f7836 */ /* 0x000fe20000000000 */
[----:B------:R-:W-:Y:S01]  /*35b0*/  ISETP.GE.AND P4, PT, R28, RZ, PT ;  /* 0x000000ff1c00720c */ /* 0x000fe20003f86270 */
[----:B-1----:R-:W-:-:S03]  /*35c0*/  IMAD.HI.U32 R2, R45, R11, RZ ;  /* 0x0000000b2d027227 */ /* 0x002fc600078e00ff */
[----:B------:R-:W-:Y:S01]  /*35d0*/  IABS R9, R31 ;  /* 0x0000001f00097213 */ /* 0x000fe20000000000 */
[----:B------:R-:W-:Y:S01]  /*35e0*/  @!P6 IMAD.IADD R0, R0, 0x1, -R42 ;  /* 0x000000010000e824 */ /* 0x000fe200078e0a2a */
[C---:B------:R-:W-:Y:S01]  /*35f0*/  ISETP.GT.U32.AND P6, PT, R42.reuse, R12, PT ;  /* 0x0000000c2a00720c */ /* 0x040fe20003fc4070 */
[----:B------:R-:W-:Y:S02]  /*3600*/  @!P3 IMAD.MOV R8, RZ, RZ, -R8 ;  /* 0x000000ffff08b224 */ /* 0x000fe400078e0a08 */
[----:B------:R-:W-:Y:S01]  /*3610*/  @!P1 IMAD.MOV R10, RZ, RZ, -R10 ;  /* 0x000000ffff0a9224 */ /* 0x000fe200078e0a0a */
[C---:B------:R-:W-:Y:S01]  /*3620*/  ISETP.GT.U32.AND P1, PT, R42.reuse, R0, PT ;  /* 0x000000002a00720c */ /* 0x040fe20003f24070 */
[----:B------:R-:W-:Y:S01]  /*3630*/  IMAD.HI.U32 R13, R45, R7, RZ ;  /* 0x000000072d0d7227 */ /* 0x000fe200078e00ff */
[----:B------:R-:W-:Y:S03]  /*3640*/  STL [R1+0x47c], R8 ;  /* 0x00047c0801007387 */ /* 0x000fe60000100800 */
[----:B------:R-:W-:Y:S01]  /*3650*/  IMAD.MOV R2, RZ, RZ, -R2 ;  /* 0x000000ffff027224 */ /* 0x000fe200078e0a02 */
[----:B------:R-:W-:Y:S01]  /*3660*/  STL [R1+0x478], R10 ;  /* 0x0004780a01007387 */ /* 0x000fe20000100800 */
[----:B------:R-:W-:Y:S01]  /*3670*/  @!P0 IMAD.IADD R5, R5, 0x1, -R42 ;  /* 0x0000000105058824 */ /* 0x000fe200078e0a2a */
[----:B------:R-:W-:Y:S01]  /*3680*/  ISETP.GT.U32.AND P0, PT, R42, R4, PT ;  /* 0x000000042a00720c */ /* 0x000fe20003f04070 */
[----:B------:R-:W-:-:S02]  /*3690*/  @!P5 IMAD.MOV R6, RZ, RZ, -R6 ;  /* 0x000000ffff06d224 */ /* 0x000fc400078e0a06 */
        /* <DEDUP_REMOVED lines=9> */
[--C-:B------:R-:W-:Y:S01]  /*3730*/  @!P0 IMAD.IADD R4, R4, 0x1, -R42.reuse ;  /* 0x0000000104048824 */ /* 0x100fe200078e0a2a */
[----:B------:R-:W-:Y:S01]  /*3740*/  ISETP.GE.AND P0, PT, R26, RZ, PT ;  /* 0x000000ff1a00720c */ /* 0x000fe20003f06270 */
[----:B------:R-:W-:Y:S01]  /*3750*/  @!P1 IMAD.IADD R0, R0, 0x1, -R42 ;  /* 0x0000000100009824 */ /* 0x000fe200078e0a2a */
[----:B------:R-:W-:Y:S01]  /*3760*/  IABS R11, R28 ;  /* 0x0000001c000b7213 */ /* 0x000fe20000000000 */
[----:B-1----:R-:W-:Y:S01]  /*3770*/  IMAD.HI.U32 R6, R45, R9, RZ ;  /* 0x000000092d067227 */ /* 0x002fe200078e00ff */
[----:B------:R-:W-:-:S03]  /*3780*/  ISETP.GE.AND P1, PT, R29, RZ, PT ;  /* 0x000000ff1d00720c */ /* 0x000fc60003f26270 */
        /* <DEDUP_REMOVED lines=13> */
[----:B------:R-:W-:Y:S02]  /*3860*/  IMAD.MOV.U32 R9, RZ, RZ, R0 ;  /* 0x000000ffff097224 */ /* 0x000fe400078e0000 */
[----:B------:R-:W-:Y:S02]  /*3870*/  IMAD R8, R42, R8, R11 ;  /* 0x000000082a087224 */ /* 0x000fe400078e020b */
[----:B------:R-:W-:Y:S02]  /*3880*/  @!P4 IMAD.IADD R6, R6, 0x1, -R42 ;  /* 0x000000010606c824 */ /* 0x000fe400078e0a2a */
[----:B------:R-:W-:Y:S02]  /*3890*/  IMAD.MOV.U32 R10, RZ, RZ, R12 ;  /* 0x000000ffff0a7224 */ /* 0x000fe400078e000c */
[C---:B------:R-:W-:Y:S01]  /*38a0*/  VIADD R30, R3.reuse, 0xe3 ;  /* 0x000000e3031e7836 */ /* 0x040fe20000000000 */
[C---:B------:R-:W-:Y:S01]  /*38b0*/  ISETP.GT.U32.AND P4, PT, R42.reuse, R6, PT ;  /* 0x000000062a00720c */ /* 0x040fe20003f84070 */
[----:B------:R-:W-:Y:S01]  /*38c0*/  @!P3 IMAD.MOV R9, RZ, RZ, -R9 ;  /* 0x000000ffff09b224 */ /* 0x000fe200078e0a09 */
[----:B------:R-:W-:Y:S01]  /*38d0*/  ISETP.GT.U32.AND P3, PT, R42, R8, PT ;  /* 0x000000082a00720c */ /* 0x000fe20003f64070 */
[----:B------:R-:W-:Y:S01]  /*38e0*/  @!P2 IMAD.MOV R10, RZ, RZ, -R10 ;  /* 0x000000ffff0aa224 */ /* 0x000fe200078e0a0a */
[----:B------:R-:W-:Y:S01]  /*38f0*/  IABS R0, R30 ;  /* 0x0000001e00007213 */ /* 0x000fe20000000000 */
[--C-:B------:R-:W-:Y:S01]  /*3900*/  @!P6 IMAD.IADD R2, R2, 0x1, -R42.reuse ;  /* 0x000000010202e824 */ /* 0x100fe200078e0a2a */
[----:B------:R-:W-:Y:S01]  /*3910*/  ISETP.GT.U32.AND P2, PT, R42, R7, PT ;  /* 0x000000072a00720c */ /* 0x000fe20003f44070 */
[----:B------:R-:W-:Y:S01]  /*3920*/  @!P0 IMAD.MOV R5, RZ, RZ, -R5 ;  /* 0x000000ffff058224 */ /* 0x000fe200078e0a05 */
[----:B------:R2:W-:Y:S01]  /*3930*/  STL [R1+0x464], R10 ;  /* 0x0004640a01007387 */ /* 0x0005e20000100800 */
[----:B------:R-:W-:Y:S01]  /*3940*/  VIADD R29, R3, 0xe4 ;  /* 0x000000e4031d7836 */ /* 0x000fe20000000000 */
[----:B------:R-:W-:Y:S01]  /*3950*/  ISETP.GE.AND P0, PT, R31, RZ, PT ;  /* 0x000000ff1f00720c */ /* 0x000fe20003f06270 */
[----:B------:R-:W-:Y:S01]  /*3960*/  VIADD R31, R3, 0xe2 ;  /* 0x000000e2031f7836 */ /* 0x000fe20000000000 */
[----:B------:R3:W-:Y:S01]  /*3970*/  STL [R1+0x460], R5 ;  /* 0x0004600501007387 */ /* 0x0007e20000100800 */
[--C-:B------:R-:W-:Y:S01]  /*3980*/  @!P4 IMAD.IADD R6, R6, 0x1, -R42.reuse ;  /* 0x000000010606c824 */ /* 0x100fe200078e0a2a */
[----:B-1----:R-:W-:Y:S01]  /*3990*/  IABS R4, R29 ;  /* 0x0000001d00047213 */ /* 0x002fe20000000000 */
[----:B------:R-:W-:Y:S01]  /*39a0*/  @!P3 IMAD.IADD R8, R8, 0x1, -R42 ;  /* 0x000000010808b824 */ /* 0x000fe200078e0a2a */
[----:B------:R1:W-:Y:S01]  /*39b0*/  STL [R1+0x45c], R9 ;  /* 0x00045c0901007387 */ /* 0x0003e20000100800 */
[----:B------:R-:W-:Y:S01]  /*39c0*/  ISETP.GE.AND P6, PT, R28, RZ, PT ;  /* 0x000000ff1c00720c */ /* 0x000fe20003fc6270 */
[----:B--2---:R-:W-:Y:S01]  /*39d0*/  IMAD.MOV.U32 R10, RZ, RZ, R2 ;  /* 0x000000ffff0a7224 */ /* 0x004fe200078e0002 */
[----:B------:R-:W-:Y:S01]  /*39e0*/  ISETP.GE.AND P3, PT, R30, RZ, PT ;  /* 0x000000ff1e00720c */ /* 0x000fe20003f66270 */
[----:B------:R-:W-:Y:S01]  /*39f0*/  IMAD.HI.U32 R2, R45, R0, RZ ;  /* 0x000000002d027227 */ /* 0x000fe200078e00ff */
[----:B---3--:R-:W-:-:S03]  /*3a00*/  IABS R5, R31 ;  /* 0x0000001f00057213 */ /* 0x008fc60000000000 */
[----:B------:R-:W-:Y:S01]  /*3a10*/  @!P1 IMAD.MOV R10, RZ, RZ, -R10 ;  /* 0x000000ffff0a9224 */ /* 0x000fe200078e0a0a */
[C---:B------:R-:W-:Y:S01]  /*3a20*/  ISETP.GT.U32.AND P1, PT, R42.reuse, R8, PT ;  /* 0x000000082a00720c */ /* 0x040fe20003f24070 */
[----:B------:R-:W-:Y:S02]  /*3a30*/  IMAD.MOV R2, RZ, RZ, -R2 ;  /* 0x000000ffff027224 */ /* 0x000fe400078e0a02 */
[----:B-1----:R-:W-:Y:S01]  /*3a40*/  IMAD.HI.U32 R9, R45, R4, RZ ;  /* 0x000000042d097227 */ /* 0x002fe200078e00ff */
[----:B------:R1:W-:Y:S03]  /*3a50*/  STL [R1+0x458], R10 ;  /* 0x0004580a01007387 */ /* 0x0003e60000100800 */
[----:B------:R-:W-:Y:S02]  /*3a60*/  IMAD R0, R42, R2, R0 ;  /* 0x000000022a007224 */ /* 0x000fe400078e0200 */
[----:B------:R-:W-:-:S02]  /*3a70*/  IMAD.MOV R9, RZ, RZ, -R9 ;  /* 0x000000ffff097224 */ /* 0x000fc400078e0a09 */
[----:B------:R-:W-:Y:S01]  /*3a80*/  @!P2 IMAD.IADD R7, R7, 0x1, -R42 ;  /* 0x000000010707a824 */ /* 0x000fe200078e0a2a */
[----:B------:R-:W-:Y:S01]  /*3a90*/  ISETP.GE.AND P2, PT, R29, RZ, PT ;  /* 0x000000ff1d00720c */ /* 0x000fe20003f46270 */
[C---:B------:R-:W-:Y:S02]  /*3aa0*/  IMAD R4, R42.reuse, R9, R4 ;  /* 0x000000092a047224 */ /* 0x040fe400078e0204 */
[----:B-1----:R-:W-:Y:S02]  /*3ab0*/  IMAD.MOV.U32 R10, RZ, RZ, R6 ;  /* 0x000000ffff0a7224 */ /* 0x002fe400078e0006 */
[----:B------:R-:W-:Y:S01]  /*3ac0*/  IMAD.HI.U32 R9, R45, R5, RZ ;  /* 0x000000052d097227 */ /* 0x000fe200078e00ff */
[----:B------:R-:W-:-:S03]  /*3ad0*/  ISETP.GT.U32.AND P4, PT, R42, R4, PT ;  /* 0x000000042a00720c */ /* 0x000fc60003f84070 */
[----:B------:R-:W-:Y:S01]  /*3ae0*/  @!P0 IMAD.MOV R10, RZ, RZ, -R10 ;  /* 0x000000ffff0a8224 */ /* 0x000fe200078e0a0a */
[----:B------:R-:W-:Y:S01]  /*3af0*/  ISETP.GT.U32.AND P0, PT, R42, R0, PT ;  /* 0x000000002a00720c */ /* 0x000fe20003f04070 */
[----:B------:R-:W-:Y:S01]  /*3b00*/  @!P5 IMAD.MOV R7, RZ, RZ, -R7 ;  /* 0x000000ffff07d224 */ /* 0x000fe200078e0a07 */
[----:B------:R-:W-:Y:S01]  /*3b10*/  ISETP.GE.AND P5, PT, R31, RZ, PT ;  /* 0x000000ff1f00720c */ /* 0x000fe20003fa6270 */
[----:B------:R-:W-:Y:S02]  /*3b20*/  IMAD.MOV R9, RZ, RZ, -R9 ;  /* 0x000000ffff097224 */ /* 0x000fe400078e0a09 */
[C---:B------:R-:W-:Y:S01]  /*3b30*/  VIADD R29, R3.reuse, 0xe1 ;  /* 0x000000e1031d7836 */ /* 0x040fe20000000000 */
[----:B------:R1:W-:Y:S01]  /*3b40*/  STL [R1+0x448], R7 ;  /* 0x0004480701007387 */ /* 0x0003e20000100800 */
[--C-:B------:R-:W-:Y:S02]  /*3b50*/  @!P1 IMAD.IADD R8, R8, 0x1, -R42.reuse ;  /* 0x0000000108089824 */ /* 0x100fe400078e0a2a */
[----:B------:R-:W-:Y:S01]  /*3b60*/  VIADD R30, R3, 0xe0 ;  /* 0x000000e0031e7836 */ /* 0x000fe20000000000 */
[----:B------:R2:W-:Y:S01]  /*3b70*/  STL [R1+0x41c], R10 ;  /* 0x00041c0a01007387 */ /* 0x0005e20000100800 */
[----:B------:R-:W-:Y:S01]  /*3b80*/  IMAD R5, R42, R9, R5 ;  /* 0x000000092a057224 */ /* 0x000fe200078e0205 */
[----:B------:R-:W-:Y:S01]  /*3b90*/  ISETP.GE.AND P1, PT, R29, RZ, PT ;  /* 0x000000ff1d00720c */ /* 0x000fe20003f26270 */
[----:B------:R-:W-:-:S02]  /*3ba0*/  @!P0 IMAD.IADD R0, R0, 0x1, -R42 ;  /* 0x0000000100008824 */ /* 0x000fc400078e0a2a */
[----:B------:R-:W-:Y:S01]  /*3bb0*/  IMAD.MOV.U32 R13, RZ, RZ, R8 ;  /* 0x000000ffff0d7224 */ /* 0x000fe200078e0008 */
[----:B-1----:R-:W-:Y:S01]  /*3bc0*/  IABS R7, R30 ;  /* 0x0000001e00077213 */ /* 0x002fe20000000000 */
[----:B------:R-:W-:Y:S01]  /*3bd0*/  @!P4 IMAD.IADD R4, R4, 0x1, -R42 ;  /* 0x000000010404c824 */ /* 0x000fe200078e0a2a */
[C---:B------:R-:W-:Y:S01]  /*3be0*/  ISETP.GT.U32.AND P0, PT, R42.reuse, R0, PT ;  /* 0x000000002a00720c */ /* 0x040fe20003f04070 */
[----:B------:R-:W-:Y:S01]  /*3bf0*/  @!P6 IMAD.MOV R13, RZ, RZ, -R13 ;  /* 0x000000ffff0de224 */ /* 0x000fe200078e0a0d */
[----:B--2---:R-:W-:Y:S01]  /*3c00*/  IABS R10, R29 ;  /* 0x0000001d000a7213 */ /* 0x004fe20000000000 */
        /* <DEDUP_REMOVED lines=9> */
[----:B------:R-:W-:Y:S02]  /*3ca0*/  VIADD R31, R3, 0xde ;  /* 0x000000de031f7836 */ /* 0x000fe40000000000 */
[--C-:B------:R-:W-:Y:S01]  /*3cb0*/  @!P0 IMAD.IADD R0, R0, 0x1, -R42.reuse ;  /* 0x0000000100008824 */ /* 0x100fe200078e0a2a */
[C---:B------:R-:W-:Y:S01]  /*3cc0*/  ISETP.GT.U32.AND P0, PT, R42.reuse, R10, PT ;  /* 0x0000000a2a00720c */ /* 0x040fe20003f04070 */
        /* <DEDUP_REMOVED lines=37> */
[C---:B------:R-:W-:Y:S01]  /*3f20*/  VIADD R29, R3.reuse, 0xdb ;  /* 0x000000db031d7836 */ /* 0x040fe20000000000 */
[----:B------:R1:W-:Y:S01]  /*3f30*/  STL [R1+0x410], R0 ;  /* 0x0004100001007387 */ /* 0x0003e20000100800 */
[----:B------:R-:W-:Y:S01]  /*3f40*/  @!P2 IMAD.IADD R10, R10, 0x1, -R42 ;  /* 0x000000010a0aa824 */ /* 0x000fe200078e0a2a */
[----:B------:R-:W-:Y:S01]  /*3f50*/  ISETP.GT.U32.AND P2, PT, R42, R6, PT ;  /* 0x000000062a00720c */ /* 0x000fe20003f44070 */
[----:B------:R-:W-:Y:S01]  /*3f60*/  VIADD R30, R3, 0xda ;  /* 0x000000da031e7836 */ /* 0x000fe20000000000 */
[----:B------:R-:W-:Y:S01]  /*3f70*/  IABS R11, R29 ;  /* 0x0000001d000b7213 */ /* 0x000fe20000000000 */
[----:B------:R-:W-:-:S02]  /*3f80*/  @!P5 IMAD.MOV R5, RZ, RZ, -R5 ;  /* 0x000000ffff05d224 */ /* 0x000fc400078e0a05 */
[--C-:B------:R-:W-:Y:S01]  /*3f90*/  @!P0 IMAD.IADD R12, R12, 0x1, -R42.reuse ;  /* 0x000000010c0c8824 */ /* 0x100fe200078e0a2a */
[----:B------:R-:W-:Y:S01]  /*3fa0*/  IABS R8, R30 ;  /* 0x0000001e00087213 */ /* 0x000fe20000000000 */
[----:B------:R-:W-:Y:S01]  /*3fb0*/  @!P3 IMAD.IADD R2, R2, 0x1, -R42 ;  /* 0x000000010202b824 */ /* 0x000fe200078e0a2a */
[----:B------:R-:W-:Y:S01]  /*3fc0*/  ISETP.GE.AND P0, PT, R31, RZ, PT ;  /* 0x000000ff1f00720c */ /* 0x000fe20003f06270 */
[----:B------:R2:W-:Y:S01]  /*3fd0*/  STL [R1+0x40c], R5 ;  /* 0x00040c0501007387 */ /* 0x0005e20000100800 */
[----:B-1----:R-:W-:Y:S01]  /*3fe0*/  IMAD.HI.U32 R0, R45, R11, RZ ;  /* 0x0000000b2d007227 */ /* 0x002fe200078e00ff */
[----:B------:R-:W-:-:S03]  /*3ff0*/  ISETP.GE.AND P3, PT, R28, RZ, PT ;  /* 0x000000ff1c00720c */ /* 0x000fc60003f66270 */
[----:B------:R-:W-:Y:S02]  /*4000*/  VIADD R31, R3, 0xd9 ;  /* 0x000000d9031f7836 */ /* 0x000fe40000000000 */
[----:B------:R-:W-:Y:S01]  /*4010*/  @!P6 IMAD.IADD R4, R4, 0x1, -R42 ;  /* 0x000000010404e824 */ /* 0x000fe200078e0a2a */
[C---:B------:R-:W-:Y:S01]  /*4020*/  ISETP.GT.U32.AND P6, PT, R42.reuse, R12, PT ;  /* 0x0000000c2a00720c */ /* 0x040fe20003fc4070 */
[----:B------:R-:W-:Y:S01]  /*4030*/  @!P1 IMAD.MOV R10, RZ, RZ, -R10 ;  /* 0x000000ffff0a9224 */ /* 0x000fe200078e0a0a */
[----:B------:R-:W-:Y:S01]  /*4040*/  IABS R9, R31 ;  /* 0x0000001f00097213 */ /* 0x000fe20000000000 */
[----:B--2---:R-:W-:Y:S01]  /*4050*/  IMAD.MOV.U32 R5, RZ, RZ, R7 ;  /* 0x000000ffff057224 */ /* 0x004fe200078e0007 */
[----:B------:R-:W-:Y:S01]  /*4060*/  ISETP.GT.U32.AND P1, PT, R42, R4, PT ;  /* 0x000000042a00720c */ /* 0x000fe20003f24070 */
[----:B------:R-:W-:Y:S01]  /*4070*/  IMAD.HI.U32 R13, R45, R8, RZ ;  /* 0x000000082d0d7227 */ /* 0x000fe200078e00ff */
[----:B------:R-:W-:Y:S03]  /*4080*/  STL [R1+0x408], R10 ;  /* 0x0004080a01007387 */ /* 0x000fe60000100800 */
        /* <DEDUP_REMOVED lines=33> */
[C---:B------:R-:W-:Y:S02]  /*42a0*/  IMAD R7, R42.reuse, R7, R11 ;  /* 0x000000072a077224 */ /* 0x040fe400078e020b */
        /* <DEDUP_REMOVED lines=8> */
[----:B------:R-:W-:Y:S01]  /*4330*/  @!P6 IMAD.IADD R0, R0, 0x1, -R42 ;  /* 0x000000010000e824 */ /* 0x000fe200078e0a2a */
        /* <DEDUP_REMOVED lines=30> */
[C---:B------:R-:W-:Y:S01]  /*4520*/  ISETP.GT.U32.AND P2, PT, R42.reuse, R4, PT ;  /* 0x000000042a00720c */ /* 0x040fe20003f44070 */
[----:B------:R-:W-:Y:S01]  /*4530*/  @!P4 IMAD.MOV R8, RZ, RZ, -R8 ;  /* 0x000000ffff08c224 */ /* 0x000fe200078e0a08 */
[----:B------:R-:W-:Y:S01]  /*4540*/  ISETP.GE.AND P4, PT, R31, RZ, PT ;  /* 0x000000ff1f00720c */ /* 0x000fe20003f86270 */
[----:B------:R-:W-:Y:S02]  /*4550*/  IMAD.MOV R9, RZ, RZ, -R9 ;  /* 0x000000ffff097224 */ /* 0x000fe400078e0a09 */
[----:B------:R-:W-:Y:S01]  /*4560*/  VIADD R29, R3, 0xd4 ;  /* 0x000000d4031d7836 */ /* 0x000fe20000000000 */
[----:B------:R1:W-:Y:S01]  /*4570*/  STL [R1+0x3ec], R8 ;  /* 0x0003ec0801007387 */ /* 0x0003e20000100800 */
[----:B------:R-:W-:Y:S02]  /*4580*/  @!P1 IMAD.IADD R7, R7, 0x1, -R42 ;  /* 0x0000000107079824 */ /* 0x000fe400078e0a2a */
        /* <DEDUP_REMOVED lines=183> */
[--C-:B------:R-:W-:Y:S01]  /*5100*/  @!P0 IMAD.IADD R2, R2, 0x1, -R42.reuse ;  /* 0x0000000102028824 */ /* 0x100fe200078e0a2a */
[C---:B------:R-:W-:Y:S01]  /*5110*/  ISETP.GT.U32.AND P0, PT, R42.reuse, R10, PT ;  /* 0x0000000a2a00720c */ /* 0x040fe20003f04070 */
[----:B------:R-:W-:Y:S01]  /*5120*/  @!P6 IMAD.IADD R5, R5, 0x1, -R42 ;  /* 0x000000010505e824 */ /* 0x000fe200078e0a2a */
[----:B------:R-:W-:Y:S01]  /*5130*/  ISETP.GT.U32.AND P6, PT, R42, R7, PT ;  /* 0x000000072a00720c */ /* 0x000fe20003fc4070 */
[----:B------:R-:W-:-:S02]  /*5140*/  VIADD R31, R3, 0xc4 ;  /* 0x000000c4031f7836 */ /* 0x000fc40000000000 */
[C---:B------:R-:W-:Y:S02]  /*5150*/  VIADD R27, R3.reuse, 0xc2 ;  /* 0x000000c2031b7836 */ /* 0x040fe40000000000 */
[C---:B------:R-:W-:Y:S01]  /*5160*/  VIADD R28, R3.reuse, 0xc5 ;  /* 0x000000c5031c7836 */ /* 0x040fe20000000000 */
[----:B------:R-:W-:Y:S01]  /*5170*/  IABS R6, R31 ;  /* 0x0000001f00067213 */ /* 0x000fe20000000000 */
[----:B------:R-:W-:Y:S01]  /*5180*/  @!P5 IMAD.IADD R0, R0, 0x1, -R42 ;  /* 0x000000010000d824 */ /* 0x000fe200078e0a2a */
[----:B------:R-:W-:Y:S01]  /*5190*/  IABS R9, R27 ;  /* 0x0000001b00097213 */ /* 0x000fe20000000000 */
[----:B------:R-:W-:Y:S01]  /*51a0*/  VIADD R26, R3, 0xc3 ;  /* 0x000000c3031a7836 */ /* 0x000fe20000000000 */
[----:B------:R-:W-:Y:S01]  /*51b0*/  IABS R4, R28 ;  /* 0x0000001c00047213 */ /* 0x000fe20000000000 */
[----:B------:R-:W-:Y:S01]  /*51c0*/  IMAD.HI.U32 R12, R45, R6, RZ ;  /* 0x000000062d0c7227 */ /* 0x000fe200078e00ff */
[----:B------:R-:W-:-:S03]  /*51d0*/  ISETP.GE.AND P5, PT, R30, RZ, PT ;  /* 0x000000ff1e00720c */ /* 0x000fc60003fa6270 */
[--C-:B------:R-:W-:Y:S01]  /*51e0*/  @!P0 IMAD.IADD R10, R10, 0x1, -R42.reuse ;  /* 0x000000010a0a8824 */ /* 0x100fe200078e0a2a */
[C---:B------:R-:W-:Y:S01]  /*51f0*/  ISETP.GT.U32.AND P0, PT, R42.reuse, R5, PT ;  /* 0x000000052a00720c */ /* 0x040fe20003f04070 */
[----:B------:R-:W-:Y:S02]  /*5200*/  @!P6 IMAD.IADD R7, R7, 0x1, -R42 ;  /* 0x000000010707e824 */ /* 0x000fe400078e0a2a */
[----:B------:R-:W-:Y:S02]  /*5210*/  IMAD.MOV R12, RZ, RZ, -R12 ;  /* 0x000000ffff0c7224 */ /* 0x000fe400078e0a0c */
[----:B------:R-:W-:Y:S01]  /*5220*/  IMAD.MOV.U32 R14, RZ, RZ, R0 ;  /* 0x000000ffff0e7224 */ /* 0x000fe200078e0000 */
[C---:B------:R-:W-:Y:S01]  /*5230*/  ISETP.GT.U32.AND P6, PT, R42.reuse, R7, PT ;  /* 0x000000072a00720c */ /* 0x040fe20003fc4070 */
[----:B------:R-:W-:Y:S01]  /*5240*/  IMAD R12, R42, R12, R6 ;  /* 0x0000000c2a0c7224 */ /* 0x000fe200078e0206 */
[----:B------:R-:W-:Y:S01]  /*5250*/  IABS R6, R26 ;  /* 0x0000001a00067213 */ /* 0x000fe20000000000 */
[----:B------:R-:W-:-:S04]  /*5260*/  IMAD.HI.U32 R0, R45, R9, RZ ;  /* 0x000000092d007227 */ /* 0x000fc800078e00ff */
[----:B------:R-:W-:-:S04]  /*5270*/  IMAD.HI.U32 R8, R45, R4, RZ ;  /* 0x000000042d087227 */ /* 0x000fc800078e00ff */
[----:B------:R-:W-:Y:S01]  /*5280*/  @!P2 IMAD.MOV R14, RZ, RZ, -R14 ;  /* 0x000000ffff0ea224 */ /* 0x000fe200078e0a0e */
[----:B------:R-:W-:Y:S01]  /*5290*/  ISETP.GT.U32.AND P2, PT, R42, R10, PT ;  /* 0x0000000a2a00720c */ /* 0x000fe20003f44070 */
[----:B------:R-:W-:Y:S02]  /*52a0*/  IMAD.MOV R0, RZ, RZ, -R0 ;  /* 0x000000ffff007224 */ /* 0x000fe400078e0a00 */
[----:B------:R-:W-:Y:S01]  /*52b0*/  IMAD.MOV R8, RZ, RZ, -R8 ;  /* 0x000000ffff087224 */ /* 0x000fe200078e0a08 */
[----:B------:R-:W-:Y:S01]  /*52c0*/  STL [R1+0x390], R14 ;  /* 0x0003900e01007387 */ /* 0x000fe20000100800 */
[----:B-1----:R-:W-:-:S04]  /*52d0*/  IMAD.HI.U32 R13, R45, R6, RZ ;  /* 0x000000062d0d7227 */ /* 0x002fc800078e00ff */
[----:B------:R-:W-:Y:S01]  /*52e0*/  @!P0 IMAD.IADD R5, R5, 0x1, -R42 ;  /* 0x0000000105058824 */ /* 0x000fe200078e0a2a */
[C---:B------:R-:W-:Y:S01]  /*52f0*/  ISETP.GT.U32.AND P0, PT, R42.reuse, R12, PT ;  /* 0x0000000c2a00720c */ /* 0x040fe20003f04070 */
[C---:B------:R-:W-:Y:S02]  /*5300*/  IMAD R0, R42.reuse, R0, R9 ;  /* 0x000000002a007224 */ /* 0x040fe400078e0209 */
[C---:B------:R-:W-:Y:S02]  /*5310*/  IMAD R4, R42.reuse, R8, R4 ;  /* 0x000000082a047224 */ /* 0x040fe400078e0204 */
[----:B------:R-:W-:Y:S02]  /*5320*/  IMAD.MOV R13, RZ, RZ, -R13 ;  /* 0x000000ffff0d7224 */ /* 0x000fe400078e0a0d */
[----:B------:R-:W-:Y:S01]  /*5330*/  @!P6 IMAD.IADD R7, R7, 0x1, -R42 ;  /* 0x000000010707e824 */ /* 0x000fe200078e0a2a */
[----:B------:R-:W-:Y:S01]  /*5340*/  ISETP.GT.U32.AND P6, PT, R42, R0, PT ;  /* 0x000000002a00720c */ /* 0x000fe20003fc4070 */
[----:B------:R-:W-:-:S02]  /*5350*/  VIADD R29, R3, 0xc1 ;  /* 0x000000c1031d7836 */ /* 0x000fc40000000000 */
[----:B------:R-:W-:Y:S01]  /*5360*/  @!P4 IMAD.MOV R2, RZ, RZ, -R2 ;  /* 0x000000ffff02c224 */ /* 0x000fe200078e0a02 */
[C---:B------:R-:W-:Y:S01]  /*5370*/  ISETP.GT.U32.AND P4, PT, R42.reuse, R4, PT ;  /* 0x000000042a00720c */ /* 0x040fe20003f84070 */
[----:B------:R-:W-:Y:S01]  /*5380*/  IMAD R6, R42, R13, R6 ;  /* 0x0000000d2a067224 */ /* 0x000fe200078e0206 */
[----:B------:R-:W-:Y:S01]  /*5390*/  IABS R11, R29 ;  /* 0x0000001d000b7213 */ /* 0x000fe20000000000 */
[----:B------:R-:W-:Y:S01]  /*53a0*/  VIADD R30, R3, 0xc0 ;  /* 0x000000c0031e7836 */ /* 0x000fe20000000000 */
[----:B------:R1:W-:Y:S01]  /*53b0*/  STL [R1+0x37c], R2 ;  /* 0x00037c0201007387 */ /* 0x0003e20000100800 */
[--C-:B------:R-:W-:Y:S01]  /*53c0*/  @!P2 IMAD.IADD R10, R10, 0x1, -R42.reuse ;  /* 0x000000010a0aa824 */ /* 0x100fe200078e0a2a */
[----:B------:R-:W-:Y:S01]  /*53d0*/  ISETP.GT.U32.AND P2, PT, R42, R6, PT ;  /* 0x000000062a00720c */ /* 0x000fe20003f44070 */
[--C-:B------:R-:W-:Y:S01]  /*53e0*/  @!P0 IMAD.IADD R12, R12, 0x1, -R42.reuse ;  /* 0x000000010c0c8824 */ /* 0x100fe200078e0a2a */
[----:B------:R-:W-:Y:S01]  /*53f0*/  IABS R8, R30 ;  /* 0x0000001e00087213 */ /* 0x000fe20000000000 */
[----:B------:R-:W-:Y:S01]  /*5400*/  @!P3 IMAD.MOV R5, RZ, RZ, -R5 ;  /* 0x000000ffff05b224 */ /* 0x000fe200078e0a05 */
[----:B------:R-:W-:Y:S01]  /*5410*/  ISETP.GE.AND P0, PT, R31, RZ, PT ;  /* 0x000000ff1f00720c */ /* 0x000fe20003f06270 */
[----:B------:R-:W-:Y:S01]  /*5420*/  @!P6 IMAD.IADD R0, R0, 0x1, -R42 ;  /* 0x000000010000e824 */ /* 0x000fe200078e0a2a */
[----:B------:R-:W-:Y:S01]  /*5430*/  ISETP.GT.U32.AND P6, PT, R42, R12, PT ;  /* 0x0000000c2a00720c */ /* 0x000fe20003fc4070 */
[C---:B------:R-:W-:Y:S01]  /*5440*/  IMAD.HI.U32 R13, R45.reuse, R8, RZ ;  /* 0x000000082d0d7227 */ /* 0x040fe200078e00ff */
[----:B------:R2:W-:Y:S03]  /*5450*/  STL [R1+0x378], R5 ;  /* 0x0003780501007387 */ /* 0x0005e60000100800 */
[----:B-1----:R-:W-:-:S04]  /*5460*/  IMAD.HI.U32 R2, R45, R11, RZ ;  /* 0x0000000b2d027227 */ /* 0x002fc800078e00ff */
[----:B------:R-:W-:Y:S02]  /*5470*/  IMAD.MOV R2, RZ, RZ, -R2 ;  /* 0x000000ffff027224 */ /* 0x000fe400078e0a02 */
[----:B------:R-:W-:Y:S01]  /*5480*/  @!P4 IMAD.IADD R4, R4, 0x1, -R42 ;  /* 0x000000010404c824 */ /* 0x000fe200078e0a2a */
[----:B------:R-:W-:Y:S01]  /*5490*/  ISETP.GE.AND P4, PT, R28, RZ, PT ;  /* 0x000000ff1c00720c */ /* 0x000fe20003f86270 */
[C---:B------:R-:W-:Y:S02]  /*54a0*/  VIADD R31, R3.reuse, 0xbf ;  /* 0x000000bf031f7836 */ /* 0x040fe40000000000 */
[----:B--2---:R-:W-:Y:S02]  /*54b0*/  IMAD.MOV.U32 R5, RZ, RZ, R7 ;  /* 0x000000ffff057224 */ /* 0x004fe400078e0007 */
[----:B------:R-:W-:Y:S01]  /*54c0*/  @!P1 IMAD.MOV R10, RZ, RZ, -R10 ;  /* 0x000000ffff0a9224 */ /* 0x000fe200078e0a0a */
[----:B------:R-:W-:Y:S01]  /*54d0*/  IABS R9, R31 ;  /* 0x0000001f00097213 */ /* 0x000fe20000000000 */
[----:B------:R-:W-:Y:S01]  /*54e0*/  IMAD.MOV R13, RZ, RZ, -R13 ;  /* 0x000000ffff0d7224 */ /* 0x000fe200078e0a0d */
[C---:B------:R-:W-:Y:S01]  /*54f0*/  ISETP.GT.U32.AND P1, PT, R42.reuse, R0, PT ;  /* 0x000000002a00720c */ /* 0x040fe20003f24070 */
[----:B------:R-:W-:Y:S01]  /*5500*/  IMAD R2, R42, R2, R11 ;  /* 0x000000022a027224 */ /* 0x000fe200078e020b */
[----:B------:R1:W-:Y:S01]  /*5510*/  STL [R1+0x374], R10 ;  /* 0x0003740a01007387 */ /* 0x0003e20000100800 */
[----:B------:R-:W-:Y:S01]  /*5520*/  @!P2 IMAD.IADD R6, R6, 0x1, -R42 ;  /* 0x000000010606a824 */ /* 0x000fe200078e0a2a */
[C---:B------:R-:W-:Y:S01]  /*5530*/  ISETP.GT.U32.AND P2, PT, R42.reuse, R4, PT ;  /* 0x000000042a00720c */ /* 0x040fe20003f44070 */
[----:B------:R-:W-:Y:S01]  /*5540*/  @!P5 IMAD.MOV R5, RZ, RZ, -R5 ;  /* 0x000000ffff05d224 */ /* 0x000fe200078e0a05 */
[C---:B------:R-:W-:Y:S01]  /*5550*/  ISETP.GT.U32.AND P5, PT, R42.reuse, R2, PT ;  /* 0x000000022a00720c */ /* 0x040fe20003fa4070 */
[C---:B------:R-:W-:Y:S01]  /*5560*/  IMAD R8, R42.reuse, R13, R8 ;  /* 0x0000000d2a087224 */ /* 0x040fe200078e0208 */
[----:B------:R-:W-:Y:S01]  /*5570*/  ISETP.GT.U32.AND P3, PT, R42, R6, PT ;  /* 0x000000062a00720c */ /* 0x000fe20003f64070 */
[--C-:B------:R-:W-:Y:S01]  /*5580*/  @!P6 IMAD.IADD R12, R12, 0x1, -R42.reuse ;  /* 0x000000010c0ce824 */ /* 0x100fe200078e0a2a */
[----:B------:R2:W-:Y:S01]  /*5590*/  STL [R1+0x370], R5 ;  /* 0x0003700501007387 */ /* 0x0005e20000100800 */
[----:B------:R-:W-:Y:S01]  /*55a0*/  VIADD R28, R3, 0xbe ;  /* 0x000000be031c7836 */ /* 0x000fe20000000000 */
[----:B------:R-:W-:Y:S01]  /*55b0*/  ISETP.GT.U32.AND P6, PT, R42, R8, PT ;  /* 0x000000082a00720c */ /* 0x000fe20003fc4070 */
[----:B------:R-:W-:Y:S01]  /*55c0*/  @!P1 IMAD.IADD R0, R0, 0x1, -R42 ;  /* 0x0000000100009824 */ /* 0x000fe200078e0a2a */
[----:B------:R-:W-:Y:S01]  /*55d0*/  ISETP.GE.AND P1, PT, R29, RZ, PT ;  /* 0x000000ff1d00720c */ /* 0x000fe20003f26270 */
[----:B-1----:R-:W-:Y:S01]  /*55e0*/  IMAD.MOV.U32 R10, RZ, RZ, R12 ;  /* 0x000000ffff0a7224 */ /* 0x002fe200078e000c */
[----:B------:R-:W-:Y:S01]  /*55f0*/  IABS R11, R28 ;  /* 0x0000001c000b7213 */ /* 0x000fe20000000000 */
[--C-:B------:R-:W-:Y:S01]  /*5600*/  @!P2 IMAD.IADD R4, R4, 0x1, -R42.reuse ;  /* 0x000000010404a824 */ /* 0x100fe200078e0a2a */
[----:B------:R-:W-:Y:S01]  /*5610*/  ISETP.GE.AND P2, PT, R26, RZ, PT ;  /* 0x000000ff1a00720c */ /* 0x000fe20003f46270 */
[----:B------:R-:W-:Y:S01]  /*5620*/  @!P5 IMAD.IADD R2, R2, 0x1, -R42 ;  /* 0x000000010202d824 */ /* 0x000fe200078e0a2a */
[----:B------:R-:W-:Y:S01]  /*5630*/  ISETP.GE.AND P5, PT, R30, RZ, PT ;  /* 0x000000ff1e00720c */ /* 0x000fe20003fa6270 */
[----:B--2---:R-:W-:-:S04]  /*5640*/  IMAD.HI.U32 R5, R45, R9, RZ ;  /* 0x000000092d057227 */ /* 0x004fc800078e00ff */
[----:B------:R-:W-:Y:S02]  /*5650*/  IMAD.MOV R5, RZ, RZ, -R5 ;  /* 0x000000ffff057224 */ /* 0x000fe400078e0a05 */
[----:B------:R-:W-:Y:S02]  /*5660*/  @!P4 IMAD.MOV R4, RZ, RZ, -R4 ;  /* 0x000000ffff04c224 */ /* 0x000fe400078e0a04 */
[----:B------:R-:W-:Y:S02]  /*5670*/  IMAD R5, R42, R5, R9 ;  /* 0x000000052a057224 */ /* 0x000fe400078e0209 */
[--C-:B------:R-:W-:Y:S01]  /*5680*/  @!P3 IMAD.IADD R6, R6, 0x1, -R42.reuse ;  /* 0x000000010606b824 */ /* 0x100fe200078e0a2a */
[----:B------:R-:W-:Y:S01]  /*5690*/  ISETP.GE.AND P3, PT, R27, RZ, PT ;  /* 0x000000ff1b00720c */ /* 0x000fe20003f66270 */
[----:B------:R-:W-:Y:S01]  /*56a0*/  @!P6 IMAD.IADD R8, R8, 0x1, -R42 ;  /* 0x000000010808e824 */ /* 0x000fe200078e0a2a */
[C---:B------:R-:W-:Y:S01]  /*56b0*/  ISETP.GT.U32.AND P4, PT, R42.reuse, R5, PT ;  /* 0x000000052a00720c */ /* 0x040fe20003f84070 */
[----:B------:R-:W-:Y:S01]  /*56c0*/  IMAD.HI.U32 R7, R45, R11, RZ ;  /* 0x0000000b2d077227 */ /* 0x000fe200078e00ff */
[----:B------:R-:W-:Y:S01]  /*56d0*/  ISETP.GT.U32.AND P6, PT, R42, R2, PT ;  /* 0x000000022a00720c */ /* 0x000fe20003fc4070 */
[----:B------:R1:W-:Y:S02]  /*56e0*/  STL [R1+0x36c], R4 ;  /* 0x00036c0401007387 */ /* 0x0003e40000100800 */
[----:B------:R-:W-:-:S02]  /*56f0*/  IMAD.MOV R7, RZ, RZ, -R7 ;  /* 0x000000ffff077224 */ /* 0x000fc400078e0a07 */
[----:B------:R-:W-:Y:S01]  /*5700*/  @!P0 IMAD.MOV R10, RZ, RZ, -R10 ;  /* 0x000000ffff0a8224 */ /* 0x000fe200078e0a0a */
[C---:B------:R-:W-:Y:S01]  /*5710*/  ISETP.GT.U32.AND P0, PT, R42.reuse, R8, PT ;  /* 0x000000082a00720c */ /* 0x040fe20003f04070 */
[C---:B------:R-:W-:Y:S02]  /*5720*/  IMAD R7, R42.reuse, R7, R11 ;  /* 0x000000072a077224 */ /* 0x040fe400078e020b */
[----:B------:R-:W-:Y:S01]  /*5730*/  VIADD R30, R3, 0xbc ;  /* 0x000000bc031e7836 */ /* 0x000fe20000000000 */
[----:B------:R2:W-:Y:S01]  /*5740*/  STL [R1+0x368], R10 ;  /* 0x0003680a01007387 */ /* 0x0005e20000100800 */
[----:B-1----:R-:W-:Y:S02]  /*5750*/  IMAD.MOV.U32 R4, RZ, RZ, R0 ;  /* 0x000000ffff047224 */ /* 0x002fe400078e0000 */
[----:B------:R-:W-:Y:S01]  /*5760*/  @!P4 IMAD.IADD R5, R5, 0x1, -R42 ;  /* 0x000000010505c824 */ /* 0x000fe200078e0a2a */
[----:B------:R-:W-:Y:S01]  /*5770*/  IABS R0, R30 ;  /* 0x0000001e00007213 */ /* 0x000fe20000000000 */
[----:B------:R-:W-:Y:S01]  /*5780*/  @!P3 IMAD.MOV R4, RZ, RZ, -R4 ;  /* 0x000000ffff04b224 */ /* 0x000fe200078e0a04 */
[----:B------:R-:W-:Y:S01]  /*5790*/  ISETP.GT.U32.AND P3, PT, R42, R7, PT ;  /* 0x000000072a00720c */ /* 0x000fe20003f64070 */
[----:B------:R-:W-:Y:S01]  /*57a0*/  @!P6 IMAD.IADD R2, R2, 0x1, -R42 ;  /* 0x000000010202e824 */ /* 0x000fe200078e0a2a */
[----:B------:R-:W-:Y:S01]  /*57b0*/  ISETP.GT.U32.AND P4, PT, R42, R5, PT ;  /* 0x000000052a00720c */ /* 0x000fe20003f84070 */
[----:B------:R-:W-:Y:S01]  /*57c0*/  IMAD.MOV.U32 R9, RZ, RZ, R6 ;  /* 0x000000ffff097224 */ /* 0x000fe200078e0006 */
[----:B------:R-:W-:Y:S01]  /*57d0*/  ISETP.GE.AND P6, PT, R28, RZ, PT ;  /* 0x000000ff1c00720c */ /* 0x000fe20003fc6270 */
[----:B--2---:R-:W-:-:S02]  /*57e0*/  IMAD.MOV.U32 R10, RZ, RZ, R2 ;  /* 0x000000ffff0a7224 */ /* 0x004fc400078e0002 */
[----:B------:R-:W-:Y:S01]  /*57f0*/  @!P2 IMAD.MOV R9, RZ, RZ, -R9 ;  /* 0x000000ffff09a224 */ /* 0x000fe200078e0a09 */
[----:B------:R-:W-:Y:S01]  /*5800*/  ISETP.GE.AND P2, PT, R31, RZ, PT ;  /* 0x000000ff1f00720c */ /* 0x000fe20003f46270 */
[----:B------:R-:W-:Y:S02]  /*5810*/  @!P1 IMAD.MOV R10, RZ, RZ, -R10 ;  /* 0x000000ffff0a9224 */ /* 0x000fe400078e0a0a */
[----:B------:R-:W-:Y:S01]  /*5820*/  VIADD R29, R3, 0xbd ;  /* 0x000000bd031d7836 */ /* 0x000fe20000000000 */
[----:B------:R1:W-:Y:S01]  /*5830*/  STL [R1+0x324], R9 ;  /* 0x0003240901007387 */ /* 0x0003e20000100800 */
[----:B------:R-:W-:-:S03]  /*5840*/  IMAD.HI.U32 R2, R45, R0, RZ ;  /* 0x000000002d027227 */ /* 0x000fc600078e00ff */
[----:B------:R2:W-:Y:S01]  /*5850*/  STL [R1+0x32c], R4 ;  /* 0x00032c0401007387 */ /* 0x0005e20000100800 */
[----:B------:R-:W-:Y:S01]  /*5860*/  IABS R6, R29 ;  /* 0x0000001d00067213 */ /* 0x000fe20000000000 */
[--C-:B------:R-:W-:Y:S01]  /*5870*/  @!P3 IMAD.IADD R7, R7, 0x1, -R42.reuse ;  /* 0x000000010707b824 */ /* 0x100fe200078e0a2a */
[----:B------:R-:W-:Y:S01]  /*5880*/  ISETP.GE.AND P3, PT, R30, RZ, PT ;  /* 0x000000ff1e00720c */ /* 0x000fe20003f66270 */
[----:B------:R3:W-:Y:S01]  /*5890*/  STL [R1+0x34c], R10 ;  /* 0x00034c0a01007387 */ /* 0x0007e20000100800 */
[----:B------:R-:W-:Y:S02]  /*58a0*/  @!P4 IMAD.IADD R5, R5, 0x1, -R42 ;  /* 0x000000010505c824 */ /* 0x000fe400078e0a2a */
[----:B------:R-:W-:Y:S01]  /*58b0*/  VIADD R31, R3, 0xbb ;  /* 0x000000bb031f7836 */ /* 0x000fe20000000000 */
[----:B------:R-:W-:Y:S01]  /*58c0*/  ISETP.GT.U32.AND P1, PT, R42, R7, PT ;  /* 0x000000072a00720c */ /* 0x000fe20003f24070 */
[----:B------:R-:W-:Y:S02]  /*58d0*/  IMAD.MOV.U32 R11, RZ, RZ, R5 ;  /* 0x000000ffff0b7224 */ /* 0x000fe400078e0005 */
[----:B-1----:R-:W-:Y:S01]  /*58e0*/  IMAD.HI.U32 R9, R45, R6, RZ ;  /* 0x000000062d097227 */ /* 0x002fe200078e00ff */
[----:B--2---:R-:W-:-:S03]  /*58f0*/  IABS R4, R31 ;  /* 0x0000001f00047213 */ /* 0x004fc60000000000 */
[----:B---3--:R-:W-:Y:S02]  /*5900*/  IMAD.MOV R10, RZ, RZ, -R2 ;  /* 0x000000ffff0a7224 */ /* 0x008fe400078e0a02 */
[----:B------:R-:W-:Y:S02]  /*5910*/  @!P2 IMAD.MOV R11, RZ, RZ, -R11 ;  /* 0x000000ffff0ba224 */ /* 0x000fe400078e0a0b */
[----:B------:R-:W-:Y:S02]  /*5920*/  IMAD R0, R42, R10, R0 ;  /* 0x0000000a2a007224 */ /* 0x000fe400078e0200 */
[----:B------:R-:W-:Y:S02]  /*5930*/  IMAD.MOV R9, RZ, RZ, -R9 ;  /* 0x000000ffff097224 */ /* 0x000fe400078e0a09 */
[----:B------:R-:W-:Y:S01]  /*5940*/  @!P0 IMAD.IADD R8, R8, 0x1, -R42 ;  /* 0x0000000108088824 */ /* 0x000fe200078e0a2a */
[C---:B------:R-:W-:Y:S01]  /*5950*/  ISETP.GT.U32.AND P2, PT, R42.reuse, R0, PT ;  /* 0x000000002a00720c */ /* 0x040fe20003f44070 */
[----:B------:R-:W-:Y:S01]  /*5960*/  IMAD R2, R42, R9, R6 ;  /* 0x000000092a027224 */ /* 0x000fe200078e0206 */
[----:B------:R-:W-:Y:S01]  /*5970*/  ISETP.GE.AND P0, PT, R29, RZ, PT ;  /* 0x000000ff1d00720c */ /* 0x000fe20003f06270 */
[----:B------:R-:W-:-:S03]  /*5980*/  IMAD.HI.U32 R6, R45, R4, RZ ;  /* 0x000000042d067227 */ /* 0x000fc600078e00ff */
[----:B------:R-:W-:Y:S01]  /*5990*/  ISETP.GT.U32.AND P4, PT, R42, R2, PT ;  /* 0x000000022a00720c */ /* 0x000fe20003f84070 */
[----:B------:R-:W-:Y:S01]  /*59a0*/  @!P5 IMAD.MOV R8, RZ, RZ, -R8 ;  /* 0x000000ffff08d224 */ /* 0x000fe200078e0a08 */
[----:B------:R-:W-:Y:S01]  /*59b0*/  ISETP.GE.AND P5, PT, R31, RZ, PT ;  /* 0x000000ff1f00720c */ /* 0x000fe20003fa6270 */
[----:B------:R-:W-:Y:S02]  /*59c0*/  IMAD.MOV R6, RZ, RZ, -R6 ;  /* 0x000000ffff067224 */ /* 0x000fe400078e0a06 */
[----:B------:R-:W-:Y:S01]  /*59d0*/  VIADD R29, R3, 0xba ;  /* 0x000000ba031d7836 */ /* 0x000fe20000000000 */
[----:B------:R1:W-:Y:S01]  /*59e0*/  STL [R1+0x340], R8 ;  /* 0x0003400801007387 */ /* 0x0003e20000100800 */
[--C-:B------:R-:W-:Y:S02]  /*59f0*/  @!P1 IMAD.IADD R7, R7, 0x1, -R42.reuse ;  /* 0x0000000107079824 */ /* 0x100fe400078e0a2a */
[----:B------:R-:W-:Y:S01]  /*5a00*/  VIADD R30, R3, 0xb9 ;  /* 0x000000b9031e7836 */ /* 0x000fe20000000000 */
[----:B------:R-:W-:Y:S01]  /*5a10*/  IABS R10, R29 ;  /* 0x0000001d000a7213 */ /* 0x000fe20000000000 */
[----:B------:R-:W-:Y:S01]  /*5a20*/  @!P2 IMAD.IADD R0, R0, 0x1, -R42 ;  /* 0x000000010000a824 */ /* 0x000fe200078e0a2a */
[----:B------:R2:W-:Y:S01]  /*5a30*/  STL [R1+0x344], R11 ;  /* 0x0003440b01007387 */ /* 0x0005e20000100800 */
[----:B------:R-:W-:Y:S01]  /*5a40*/  IMAD.MOV.U32 R13, RZ, RZ, R7 ;  /* 0x000000ffff0d7224 */ /* 0x000fe200078e0007 */
[----:B------:R-:W-:Y:S01]  /*5a50*/  IABS R9, R30 ;  /* 0x0000001e00097213 */ /* 0x000fe20000000000 */
[----:B------:R-:W-:Y:S01]  /*5a60*/  IMAD.HI.U32 R12, R45, R10, RZ ;  /* 0x0000000a2d0c7227 */ /* 0x000fe200078e00ff */
[----:B------:R-:W-:-:S02]  /*5a70*/  ISETP.GT.U32.AND P2, PT, R42, R0, PT ;  /* 0x000000002a00720c */ /* 0x000fc40003f44070 */
[----:B------:R-:W-:Y:S01]  /*5a80*/  ISETP.GE.AND P1, PT, R29, RZ, PT ;  /* 0x000000ff1d00720c */ /* 0x000fe20003f26270 */
[C---:B-1----:R-:W-:Y:S02]  /*5a90*/  IMAD R8, R42.reuse, R6, R4 ;  /* 0x000000062a087224 */ /* 0x042fe400078e0204 */
[----:B------:R-:W-:Y:S02]  /*5aa0*/  @!P6 IMAD.MOV R13, RZ, RZ, -R13 ;  /* 0x000000ffff0de224 */ /* 0x000fe400078e0a0d */
[----:B--2---:R-:W-:Y:S01]  /*5ab0*/  IMAD.HI.U32 R11, R45, R9, RZ ;  /* 0x000000092d0b7227 */ /* 0x004fe200078e00ff */
[----:B------:R-:W-:Y:S02]  /*5ac0*/  ISETP.GT.U32.AND P6, PT, R42, R8, PT ;  /* 0x000000082a00720c */ /* 0x000fe40003fc4070 */
[----:B------:R-:W-:Y:S01]  /*5ad0*/  STL [R1+0x328], R13 ;  /* 0x0003280d01007387 */ /* 0x000fe20000100800 */
[----:B------:R-:W-:Y:S02]  /*5ae0*/  @!P4 IMAD.IADD R2, R2, 0x1, -R42 ;  /* 0x000000010202c824 */ /* 0x000fe400078e0a2a */
[----:B------:R-:W-:-:S02]  /*5af0*/  IMAD.MOV R12, RZ, RZ, -R12 ;  /* 0x000000ffff0c7224 */ /* 0x000fc400078e0a0c */
[----:B------:R-:W-:Y:S01]  /*5b00*/  IMAD.MOV R11, RZ, RZ, -R11 ;  /* 0x000000ffff0b7224 */ /* 0x000fe200078e0a0b */
[C---:B------:R-:W-:Y:S01]  /*5b10*/  ISETP.GT.U32.AND P4, PT, R42.reuse, R2, PT ;  /* 0x000000022a00720c */ /* 0x040fe20003f84070 */
[----:B------:R-:W-:Y:S02]  /*5b20*/  VIADD R31, R3, 0xb7 ;  /* 0x000000b7031f7836 */ /* 0x000fe40000000000 */
[C---:B------:R-:W-:Y:S02]  /*5b30*/  IMAD R10, R42.reuse, R12, R10 ;  /* 0x0000000c2a0a7224 */ /* 0x040fe400078e020a */
[----:B------:R-:W-:Y:S01]  /*5b40*/  IMAD R9, R42, R11, R9 ;  /* 0x0000000b2a097224 */ /* 0x000fe200078e0209 */
[----:B------:R-:W-:Y:S01]  /*5b50*/  IABS R6, R31 ;  /* 0x0000001f00067213 */ /* 0x000fe20000000000 */
[--C-:B------:R-:W-:Y:S01]  /*5b60*/  @!P2 IMAD.IADD R0, R0, 0x1, -R42.reuse ;  /* 0x000000010000a824 */ /* 0x100fe200078e0a2a */
[----:B------:R-:W-:Y:S01]  /*5b70*/  ISETP.GT.U32.AND P2, PT, R42, R10, PT ;  /* 0x0000000a2a00720c */ /* 0x000fe20003f44070 */
[----:B------:R-:W-:Y:S01]  /*5b80*/  @!P6 IMAD.IADD R8, R8, 0x1, -R42 ;  /* 0x000000010808e824 */ /* 0x000fe200078e0a2a */
[----:B------:R-:W-:Y:S01]  /*5b90*/  ISETP.GT.U32.AND P6, PT, R42, R9, PT ;  /* 0x000000092a00720c */ /* 0x000fe20003fc4070 */
[----:B------:R-:W-:-:S04]  /*5ba0*/  IMAD.HI.U32 R7, R45, R6, RZ ;  /* 0x000000062d077227 */ /* 0x000fc800078e00ff */
[C---:B------:R-:W-:Y:S02]  /*5bb0*/  VIADD R28, R3.reuse, 0xb8 ;  /* 0x000000b8031c7836 */ /* 0x040fe40000000000 */
[----:B------:R-:W-:Y:S01]  /*5bc0*/  @!P4 IMAD.IADD R2, R2, 0x1, -R42 ;  /* 0x000000010202c824 */ /* 0x000fe200078e0a2a */
[----:B------:R-:W-:Y:S01]  /*5bd0*/  ISETP.GE.AND P4, PT, R30, RZ, PT ;  /* 0x000000ff1e00720c */ /* 0x000fe20003f86270 */
[----:B------:R-:W-:Y:S01]  /*5be0*/  IMAD.MOV R12, RZ, RZ, -R7 ;  /* 0x000000ffff0c7224 */ /* 0x000fe200078e0a07 */
[----:B------:R-:W-:Y:S01]  /*5bf0*/  IABS R4, R28 ;  /* 0x0000001c00047213 */ /* 0x000fe20000000000 */
[----:B------:R-:W-:Y:S02]  /*5c00*/  VIADD R27, R3, 0xb5 ;  /* 0x000000b5031b7836 */ /* 0x000fe40000000000 */
[----:B------:R-:W-:Y:S02]  /*5c10*/  IMAD.MOV.U32 R14, RZ, RZ, R2 ;  /* 0x000000ffff0e7224 */ /* 0x000fe400078e0002 */
[----:B------:R-:W-:Y:S01]  /*5c20*/  IMAD R6, R42, R12, R6 ;  /* 0x0000000c2a067224 */ /* 0x000fe200078e0206 */
[----:B------:R-:W-:Y:S01]  /*5c30*/  IABS R12, R27 ;  /* 0x0000001b000c7213 */ /* 0x000fe20000000000 */
[--C-:B------:R-:W-:Y:S01]  /*5c40*/  @!P2 IMAD.IADD R10, R10, 0x1, -R42.reuse ;  /* 0x000000010a0aa824 */ /* 0x100fe200078e0a2a */
[----:B------:R-:W-:Y:S01]  /*5c50*/  ISETP.GT.U32.AND P2, PT, R42, R8, PT ;  /* 0x000000082a00720c */ /* 0x000fe20003f44070 */
[----:B------:R-:W-:-:S02]  /*5c60*/  @!P6 IMAD.IADD R9, R9, 0x1, -R42 ;  /* 0x000000010909e824 */ /* 0x000fc400078e0a2a */
[----:B------:R-:W-:-:S03]  /*5c70*/  IMAD.HI.U32 R5, R45, R4, RZ ;  /* 0x000000042d057227 */ /* 0x000fc600078e00ff */
[C---:B------:R-:W-:Y:S01]  /*5c80*/  ISETP.GT.U32.AND P6, PT, R42.reuse, R9, PT ;  /* 0x000000092a00720c */ /* 0x040fe20003fc4070 */
[----:B------:R-:W-:Y:S01]  /*5c90*/  @!P0 IMAD.MOV R14, RZ, RZ, -R14 ;  /* 0x000000ffff0e8224 */ /* 0x000fe200078e0a0e */
[----:B------:R-:W-:Y:S01]  /*5ca0*/  ISETP.GT.U32.AND P0, PT, R42, R10, PT ;  /* 0x0000000a2a00720c */ /* 0x000fe20003f04070 */
[----:B------:R-:W-:-:S03]  /*5cb0*/  IMAD.HI.U32 R2, R45, R12, RZ ;  /* 0x0000000c2d027227 */ /* 0x000fc600078e00ff */
[----:B------:R1:W-:Y:S01]  /*5cc0*/  STL [R1+0x320], R14 ;  /* 0x0003200e01007387 */ /* 0x0003e20000100800 */
[----:B------:R-:W-:Y:S02]  /*5cd0*/  IMAD.MOV R5, RZ, RZ, -R5 ;  /* 0x000000ffff057224 */ /* 0x000fe400078e0a05 */
[----:B------:R-:W-:Y:S02]  /*5ce0*/  VIADD R26, R3, 0xb6 ;  /* 0x000000b6031a7836 */ /* 0x000fe40000000000 */
[----:B------:R-:W-:Y:S02]  /*5cf0*/  IMAD R7, R42, R5, R4 ;  /* 0x000000052a077224 */ /* 0x000fe400078e0204 */
[--C-:B------:R-:W-:Y:S01]  /*5d00*/  @!P2 IMAD.IADD R8, R8, 0x1, -R42.reuse ;  /* 0x000000010808a824 */ /* 0x100fe200078e0a2a */
[----:B------:R-:W-:Y:S01]  /*5d10*/  IABS R4, R26 ;  /* 0x0000001a00047213 */ /* 0x000fe20000000000 */
[----:B------:R-:W-:Y:S01]  /*5d20*/  @!P6 IMAD.IADD R9, R9, 0x1, -R42 ;  /* 0x000000010909e824 */ /* 0x000fe200078e0a2a */
[----:B------:R-:W-:Y:S01]  /*5d30*/  ISETP.GT.U32.AND P2, PT, R42, R6, PT ;  /* 0x000000062a00720c */ /* 0x000fe20003f44070 */
[----:B-1----:R-:W-:-:S02]  /*5d40*/  IMAD.MOV.U32 R14, RZ, RZ, R0 ;  /* 0x000000ffff0e7224 */ /* 0x002fc400078e0000 */
[----:B------:R-:W-:Y:S02]  /*5d50*/  IMAD.MOV R0, RZ, RZ, -R2 ;  /* 0x000000ffff007224 */ /* 0x000fe400078e0a02 */
[----:B------:R-:W-:-:S04]  /*5d60*/  IMAD.HI.U32 R13, R45, R4, RZ ;  /* 0x000000042d0d7227 */ /* 0x000fc800078e00ff */
[C---:B------:R-:W-:Y:S02]  /*5d70*/  IMAD R0, R42.reuse, R0, R12 ;  /* 0x000000002a007224 */ /* 0x040fe400078e020c */
[C---:B------:R-:W-:Y:S02]  /*5d80*/  VIADD R29, R3.reuse, 0xb4 ;  /* 0x000000b4031d7836 */ /* 0x040fe40000000000 */
[----:B------:R-:W-:Y:S01]  /*5d90*/  VIADD R30, R3, 0xb3 ;  /* 0x000000b3031e7836 */ /* 0x000fe20000000000 */
[C---:B------:R-:W-:Y:S01]  /*5da0*/  ISETP.GT.U32.AND P6, PT, R42.reuse, R0, PT ;  /* 0x000000002a00720c */ /* 0x040fe20003fc4070 */
[----:B------:R-:W-:Y:S01]  /*5db0*/  IMAD.MOV R13, RZ, RZ, -R13 ;  /* 0x000000ffff0d7224 */ /* 0x000fe200078e0a0d */
[----:B------:R-:W-:Y:S01]  /*5dc0*/  IABS R5, R29 ;  /* 0x0000001d00057213 */ /* 0x000fe20000000000 */
[----:B------:R-:W-:Y:S01]  /*5dd0*/  @!P3 IMAD.MOV R14, RZ, RZ, -R14 ;  /* 0x000000ffff0eb224 */ /* 0x000fe200078e0a0e */
[C---:B------:R-:W-:Y:S01]  /*5de0*/  ISETP.GT.U32.AND P3, PT, R42.reuse, R7, PT ;  /* 0x000000072a00720c */ /* 0x040fe20003f64070 */
[----:B------:R-:W-:Y:S01]  /*5df0*/  IMAD R4, R42, R13, R4 ;  /* 0x0000000d2a047224 */ /* 0x000fe200078e0204 */
[----:B------:R-:W-:Y:S01]  /*5e00*/  IABS R11, R30 ;  /* 0x0000001e000b7213 */ /* 0x000fe20000000000 */
[--C-:B------:R-:W-:Y:S01]  /*5e10*/  @!P2 IMAD.IADD R6, R6, 0x1, -R42.reuse ;  /* 0x000000010606a824 */ /* 0x100fe200078e0a2a */
[----:B------:R-:W-:Y:S01]  /*5e20*/  ISETP.GE.AND P2, PT, R31, RZ, PT ;  /* 0x000000ff1f00720c */ /* 0x000fe20003f46270 */
[C---:B------:R-:W-:Y:S01]  /*5e30*/  IMAD.HI.U32 R2, R45.reuse, R5, RZ ;  /* 0x000000052d027227 */ /* 0x040fe200078e00ff */
[----:B------:R-:W-:Y:S03]  /*5e40*/  STL [R1+0x360], R14 ;  /* 0x0003600e01007387 */ /* 0x000fe60000100800 */
[----:B------:R-:W-:Y:S01]  /*5e50*/  @!P0 IMAD.IADD R10, R10, 0x1, -R42 ;  /* 0x000000010a0a8824 */ /* 0x000fe200078e0a2a */
[----:B------:R-:W-:Y:S01]  /*5e60*/  ISETP.GT.U32.AND P0, PT, R42, R4, PT ;  /* 0x000000042a00720c */ /* 0x000fe20003f04070 */
[----:B------:R-:W-:-:S04]  /*5e70*/  IMAD.HI.U32 R13, R45, R11, RZ ;  /* 0x0000000b2d0d7227 */ /* 0x000fc800078e00ff */
[----:B------:R-:W-:Y:S02]  /*5e80*/  @!P5 IMAD.MOV R8, RZ, RZ, -R8 ;  /* 0x000000ffff08d224 */ /* 0x000fe400078e0a08 */
[----:B------:R-:W-:Y:S01]  /*5e90*/  @!P6 IMAD.IADD R0, R0, 0x1, -R42 ;  /* 0x000000010000e824 */ /* 0x000fe200078e0a2a */
[----:B------:R-:W-:Y:S01]  /*5ea0*/  ISETP.GT.U32.AND P6, PT, R42, R6, PT ;  /* 0x000000062a00720c */ /* 0x000fe20003fc4070 */
[----:B------:R-:W-:Y:S01]  /*5eb0*/  IMAD.MOV R2, RZ, RZ, -R2 ;  /* 0x000000ffff027224 */ /* 0x000fe200078e0a02 */
[----:B------:R1:W-:Y:S01]  /*5ec0*/  STL [R1+0x2bc], R8 ;  /* 0x0002bc0801007387 */ /* 0x0003e20000100800 */
[----:B------:R-:W-:Y:S02]  /*5ed0*/  IMAD.MOV R13, RZ, RZ, -R13 ;  /* 0x000000ffff0d7224 */ /* 0x000fe400078e0a0d */
[----:B------:R-:W-:Y:S02]  /*5ee0*/  VIADD R31, R3, 0xb2 ;  /* 0x000000b2031f7836 */ /* 0x000fe40000000000 */
[----:B------:R-:W-:Y:S01]  /*5ef0*/  @!P3 IMAD.IADD R7, R7, 0x1, -R42 ;  /* 0x000000010707b824 */ /* 0x000fe200078e0a2a */
[----:B------:R-:W-:Y:S01]  /*5f00*/  ISETP.GE.AND P3, PT, R28, RZ, PT ;  /* 0x000000ff1c00720c */ /* 0x000fe20003f66270 */
[----:B------:R-:W-:-:S02]  /*5f10*/  VIADD R28, R3, 0xb1 ;  /* 0x000000b1031c7836 */ /* 0x000fc40000000000 */
[C---:B------:R-:W-:Y:S02]  /*5f20*/  IMAD R5, R42.reuse, R2, R5 ;  /* 0x000000022a057224 */ /* 0x040fe400078e0205 */
[----:B-1----:R-:W-:Y:S01]  /*5f30*/  IMAD.MOV.U32 R8, RZ, RZ, R9 ;  /* 0x000000ffff087224 */ /* 0x002fe200078e0009 */
[----:B------:R-:W-:Y:S01]  /*5f40*/  IABS R12, R28 ;  /* 0x0000001c000c7213 */ /* 0x000fe20000000000 */
[C---:B------:R-:W-:Y:S01]  /*5f50*/  IMAD R2, R42.reuse, R13, R11 ;  /* 0x0000000d2a027224 */ /* 0x040fe200078e020b */
[----:B------:R-:W-:Y:S01]  /*5f60*/  IABS R11, R31 ;  /* 0x0000001f000b7213 */ /* 0x000fe20000000000 */
[----:B------:R-:W-:Y:S01]  /*5f70*/  @!P1 IMAD.MOV R10, RZ, RZ, -R10 ;  /* 0x000000ffff0a9224 */ /* 0x000fe200078e0a0a */
[C---:B------:R-:W-:Y:S01]  /*5f80*/  ISETP.GT.U32.AND P1, PT, R42.reuse, R0, PT ;  /* 0x000000002a00720c */ /* 0x040fe20003f24070 */
[----:B------:R-:W-:Y:S01]  /*5f90*/  @!P4 IMAD.MOV R8, RZ, RZ, -R8 ;  /* 0x000000ffff08c224 */ /* 0x000fe200078e0a08 */
[----:B------:R-:W-:Y:S01]  /*5fa0*/  ISETP.GT.U32.AND P4, PT, R42, R5, PT ;  /* 0x000000052a00720c */ /* 0x000fe20003f84070 */
[--C-:B------:R-:W-:Y:S01]  /*5fb0*/  @!P0 IMAD.IADD R4, R4, 0x1, -R42.reuse ;  /* 0x0000000104048824 */ /* 0x100fe200078e0a2a */
[C---:B------:R-:W-:Y:S01]  /*5fc0*/  ISETP.GT.U32.AND P0, PT, R42.reuse, R7, PT ;  /* 0x000000072a00720c */ /* 0x040fe20003f04070 */
[----:B------:R-:W-:Y:S01]  /*5fd0*/  IMAD.HI.U32 R9, R45, R11, RZ ;  /* 0x0000000b2d097227 */ /* 0x000fe200078e00ff */
[----:B------:R-:W-:Y:S02]  /*5fe0*/  STL [R1+0x348], R10 ;  /* 0x0003480a01007387 */ /* 0x000fe40000100800 */
[----:B------:R-:W-:Y:S01]  /*5ff0*/  ISETP.GT.U32.AND P5, PT, R42, R4, PT ;  /* 0x000000042a00720c */ /* 0x000fe20003fa4070 */
[----:B------:R-:W-:Y:S01]  /*6000*/  @!P6 IMAD.IADD R6, R6, 0x1, -R42 ;  /* 0x000000010606e824 */ /* 0x000fe200078e0a2a */
[----:B------:R1:W-:Y:S01]  /*6010*/  STL [R1+0x364], R8 ;  /* 0x0003640801007387 */ /* 0x0003e20000100800 */
[----:B------:R-:W-:Y:S01]  /*6020*/  ISETP.GT.U32.AND P6, PT, R42, R2, PT ;  /* 0x000000022a00720c */ /* 0x000fe20003fc4070 */
[----:B------:R-:W-:-:S02]  /*6030*/  IMAD.MOV R9, RZ, RZ, -R9 ;  /* 0x000000ffff097224 */ /* 0x000fc400078e0a09 */
[----:B------:R-:W-:Y:S02]  /*6040*/  @!P2 IMAD.MOV R6, RZ, RZ, -R6 ;  /* 0x000000ffff06a224 */ /* 0x000fe400078e0a06 */
[--C-:B------:R-:W-:Y:S01]  /*6050*/  @!P4 IMAD.IADD R5, R5, 0x1, -R42.reuse ;  /* 0x000000010505c824 */ /* 0x100fe200078e0a2a */
[----:B------:R-:W-:Y:S01]  /*6060*/  ISETP.GE.AND P4, PT, R30, RZ, PT ;  /* 0x000000ff1e00720c */ /* 0x000fe20003f86270 */
[----:B------:R-:W-:Y:S01]  /*6070*/  @!P0 IMAD.IADD R7, R7, 0x1, -R42 ;  /* 0x0000000107078824 */ /* 0x000fe200078e0a2a */
[----:B------:R-:W-:Y:S01]  /*6080*/  ISETP.GE.AND P0, PT, R26, RZ, PT ;  /* 0x000000ff1a00720c */ /* 0x000fe20003f06270 */
[----:B-1----:R-:W-:-:S04]  /*6090*/  IMAD.HI.U32 R8, R45, R12, RZ ;  /* 0x0000000c2d087227 */ /* 0x002fc800078e00ff */
[----:B------:R-:W-:Y:S02]  /*60a0*/  IMAD.MOV R10, RZ, RZ, -R8 ;  /* 0x000000ffff0a7224 */ /* 0x000fe400078e0a08 */
[----:B------:R-:W-:Y:S02]  /*60b0*/  IMAD R8, R42, R9, R11 ;  /* 0x000000092a087224 */ /* 0x000fe400078e020b */
[--C-:B------:R-:W-:Y:S01]  /*60c0*/  @!P6 IMAD.IADD R2, R2, 0x1, -R42.reuse ;  /* 0x000000010202e824 */ /* 0x100fe200078e0a2a */
[C---:B------:R-:W-:Y:S01]  /*60d0*/  ISETP.GT.U32.AND P6, PT, R42.reuse, R5, PT ;  /* 0x000000052a00720c */ /* 0x040fe20003fc4070 */
[----:B------:R-:W-:Y:S01]  /*60e0*/  IMAD.MOV.U32 R13, RZ, RZ, R7 ;  /* 0x000000ffff0d7224 */ /* 0x000fe200078e0007 */
[----:B------:R-:W-:Y:S01]  /*60f0*/  ISETP.GT.U32.AND P2, PT, R42, R8, PT ;  /* 0x000000082a00720c */ /* 0x000fe20003f44070 */
[--C-:B------:R-:W-:Y:S01]  /*6100*/  @!P5 IMAD.IADD R4, R4, 0x1, -R42.reuse ;  /* 0x000000010404d824 */ /* 0x100fe200078e0a2a */
[----:B------:R-:W-:Y:S01]  /*6110*/  ISETP.GE.AND P5, PT, R27, RZ, PT ;  /* 0x000000ff1b00720c */ /* 0x000fe20003fa6270 */
[----:B------:R-:W-:Y:S01]  /*6120*/  @!P3 IMAD.MOV R13, RZ, RZ, -R13 ;  /* 0x000000ffff0db224 */ /* 0x000fe200078e0a0d */
[----:B------:R-:W-:Y:S01]  /*6130*/  ISETP.GT.U32.AND P3, PT, R42, R2, PT ;  /* 0x000000022a00720c */ /* 0x000fe20003f64070 */
[----:B------:R-:W-:Y:S01]  /*6140*/  @!P1 IMAD.IADD R0, R0, 0x1, -R42 ;  /* 0x0000000100009824 */ /* 0x000fe200078e0a2a */
[----:B------:R-:W-:Y:S01]  /*6150*/  ISETP.GE.AND P1, PT, R29, RZ, PT ;  /* 0x000000ff1d00720c */ /* 0x000fe20003f26270 */
[----:B------:R-:W-:Y:S01]  /*6160*/  IMAD R7, R42, R10, R12 ;  /* 0x0000000a2a077224 */ /* 0x000fe200078e020c */
[----:B------:R-:W-:Y:S01]  /*6170*/  STL [R1+0x228], R13 ;  /* 0x0002280d01007387 */ /* 0x000fe20000100800 */
[----:B------:R-:W-:-:S02]  /*6180*/  VIADD R30, R3, 0xaf ;  /* 0x000000af031e7836 */ /* 0x000fc40000000000 */
[--C-:B------:R-:W-:Y:S01]  /*6190*/  @!P6 IMAD.IADD R5, R5, 0x1, -R42.reuse ;  /* 0x000000010505e824 */ /* 0x100fe200078e0a2a */
[----:B------:R1:W-:Y:S01]  /*61a0*/  STL [R1+0x218], R6 ;  /* 0x0002180601007387 */ /* 0x0003e20000100800 */
[----:B------:R-:W-:Y:S01]  /*61b0*/  @!P2 IMAD.IADD R8, R8, 0x1, -R42 ;  /* 0x000000010808a824 */ /* 0x000fe200078e0a2a */
[----:B------:R-:W-:Y:S01]  /*61c0*/  ISETP.GE.AND P6, PT, R28, RZ, PT ;  /* 0x000000ff1c00720c */ /* 0x000fe20003fc6270 */
[----:B------:R-:W-:Y:S02]  /*61d0*/  IMAD.MOV.U32 R9, RZ, RZ, R4 ;  /* 0x000000ffff097224 */ /* 0x000fe400078e0004 */
[----:B------:R-:W-:Y:S01]  /*61e0*/  IMAD.MOV.U32 R10, RZ, RZ, R5 ;  /* 0x000000ffff0a7224 */ /* 0x000fe200078e0005 */
[----:B------:R-:W-:Y:S01]  /*61f0*/  ISETP.GT.U32.AND P2, PT, R42, R8, PT ;  /* 0x000000082a00720c */ /* 0x000fe20003f44070 */
[----:B------:R-:W-:Y:S01]  /*6200*/  @!P0 IMAD.MOV R9, RZ, RZ, -R9 ;  /* 0x000000ffff098224 */ /* 0x000fe200078e0a09 */
[----:B------:R-:W-:Y:S01]  /*6210*/  ISETP.GE.AND P0, PT, R31, RZ, PT ;  /* 0x000000ff1f00720c */ /* 0x000fe20003f06270 */
[----:B------:R-:W-:-:S02]  /*6220*/  @!P1 IMAD.MOV R10, RZ, RZ, -R10 ;  /* 0x000000ffff0a9224 */ /* 0x000fc400078e0a0a */
[----:B-1----:R-:W-:Y:S01]  /*6230*/  IMAD.MOV.U32 R6, RZ, RZ, R0 ;  /* 0x000000ffff067224 */ /* 0x002fe200078e0000 */
[----:B------:R-:W-:Y:S01]  /*6240*/  IABS R0, R30 ;  /* 0x0000001e00007213 */ /* 0x000fe20000000000 */
[----:B------:R-:W-:Y:S01]  /*6250*/  VIADD R29, R3, 0xb0 ;  /* 0x000000b0031d7836 */ /* 0x000fe20000000000 */
[----:B------:R1:W-:Y:S01]  /*6260*/  STL [R1+0x20c], R9 ;  /* 0x00020c0901007387 */ /* 0x0003e20000100800 */
[----:B------:R-:W-:Y:S01]  /*6270*/  @!P5 IMAD.MOV R6, RZ, RZ, -R6 ;  /* 0x000000ffff06d224 */ /* 0x000fe200078e0a06 */
[----:B------:R-:W-:Y:S01]  /*6280*/  ISETP.GT.U32.AND P5, PT, R42, R7, PT ;  /* 0x000000072a00720c */ /* 0x000fe20003fa4070 */
[----:B------:R-:W-:Y:S01]  /*6290*/  IMAD.HI.U32 R5, R45, R0, RZ ;  /* 0x000000002d057227 */ /* 0x000fe200078e00ff */
[----:B------:R-:W-:Y:S02]  /*62a0*/  IABS R4, R29 ;  /* 0x0000001d00047213 */ /* 0x000fe40000000000 */
[----:B------:R2:W-:Y:S01]  /*62b0*/  STL [R1+0x200], R6 ;  /* 0x0002000601007387 */ /* 0x0005e20000100800 */
[----:B------:R-:W-:-:S02]  /*62c0*/  @!P2 IMAD.IADD R8, R8, 0x1, -R42 ;  /* 0x000000010808a824 */ /* 0x000fc400078e0a2a */
[----:B------:R-:W-:Y:S01]  /*62d0*/  VIADD R31, R3, 0xae ;  /* 0x000000ae031f7836 */ /* 0x000fe20000000000 */
[----:B------:R3:W-:Y:S01]  /*62e0*/  STL [R1+0x1fc], R10 ;  /* 0x0001fc0a01007387 */ /* 0x0007e20000100800 */
[----:B------:R-:W-:Y:S02]  /*62f0*/  IMAD.MOV.U32 R11, RZ, RZ, R8 ;  /* 0x000000ffff0b7224 */ /* 0x000fe400078e0008 */
[----:B-1----:R-:W-:Y:S01]  /*6300*/  IMAD.HI.U32 R9, R45, R4, RZ ;  /* 0x000000042d097227 */ /* 0x002fe200078e00ff */
[----:B--2---:R-:W-:-:S03]  /*6310*/  IABS R6, R31 ;  /* 0x0000001f00067213 */ /* 0x004fc60000000000 */
[----:B------:R-:W-:Y:S01]  /*6320*/  @!P5 IMAD.IADD R7, R7, 0x1, -R42 ;  /* 0x000000010707d824 */ /* 0x000fe200078e0a2a */
[----:B------:R-:W-:Y:S01]  /*6330*/  ISETP.GE.AND P5, PT, R30, RZ, PT ;  /* 0x000000ff1e00720c */ /* 0x000fe20003fa6270 */
[----:B------:R-:W-:Y:S02]  /*6340*/  @!P0 IMAD.MOV R11, RZ, RZ, -R11 ;  /* 0x000000ffff0b8224 */ /* 0x000fe400078e0a0b */
[----:B---3--:R-:W-:Y:S01]  /*6350*/  IMAD.MOV R10, RZ, RZ, -R5 ;  /* 0x000000ffff0a7224 */ /* 0x008fe200078e0a05 */
[C---:B------:R-:W-:Y:S01]  /*6360*/  ISETP.GT.U32.AND P1, PT, R42.reuse, R7, PT ;  /* 0x000000072a00720c */ /* 0x040fe20003f24070 */
[----:B------:R-:W-:Y:S02]  /*6370*/  IMAD.MOV R9, RZ, RZ, -R9 ;  /* 0x000000ffff097224 */ /* 0x000fe400078e0a09 */
[C---:B------:R-:W-:Y:S02]  /*6380*/  IMAD R0, R42.reuse, R10, R0 ;  /* 0x0000000a2a007224 */ /* 0x040fe400078e0200 */
[----:B------:R-:W-:-:S02]  /*6390*/  IMAD R4, R42, R9, R4 ;  /* 0x000000092a047224 */ /* 0x000fc400078e0204 */
[--C-:B------:R-:W-:Y:S01]  /*63a0*/  @!P3 IMAD.IADD R2, R2, 0x1, -R42.reuse ;  /* 0x000000010202b824 */ /* 0x100fe200078e0a2a */
[C---:B------:R-:W-:Y:S01]  /*63b0*/  ISETP.GT.U32.AND P0, PT, R42.reuse, R0, PT ;  /* 0x000000002a00720c */ /* 0x040fe20003f04070 */
[----:B------:R-:W-:Y:S01]  /*63c0*/  IMAD.HI.U32 R5, R45, R6, RZ ;  /* 0x000000062d057227 */ /* 0x000fe200078e00ff */
[----:B------:R-:W-:Y:S02]  /*63d0*/  ISETP.GE.AND P3, PT, R29, RZ, PT ;  /* 0x000000ff1d00720c */ /* 0x000fe40003f66270 */
[----:B------:R-:W-:Y:S01]  /*63e0*/  ISETP.GT.U32.AND P2, PT, R42, R4, PT ;  /* 0x000000042a00720c */ /* 0x000fe20003f44070 */
[----:B------:R-:W-:Y:S02]  /*63f0*/  VIADD R29, R3, 0xad ;  /* 0x000000ad031d7836 */ /* 0x000fe40000000000 */
[----:B------:R-:W-:Y:S02]  /*6400*/  IMAD.MOV R5, RZ, RZ, -R5 ;  /* 0x000000ffff057224 */ /* 0x000fe400078e0a05 */
[--C-:B------:R-:W-:Y:S01]  /*6410*/  @!P1 IMAD.IADD R7, R7, 0x1, -R42.reuse ;  /* 0x0000000107079824 */ /* 0x100fe200078e0a2a */
[----:B------:R-:W-:Y:S01]  /*6420*/  IABS R10, R29 ;  /* 0x0000001d000a7213 */ /* 0x000fe20000000000 */
[----:B------:R-:W-:Y:S01]  /*6430*/  VIADD R30, R3, 0xac ;  /* 0x000000ac031e7836 */ /* 0x000fe20000000000 */
[----:B------:R-:W-:Y:S01]  /*6440*/  ISETP.GE.AND P1, PT, R29, RZ, PT ;  /* 0x000000ff1d00720c */ /* 0x000fe20003f26270 */
[----:B------:R-:W-:-:S02]  /*6450*/  @!P0 IMAD.IADD R0, R0, 0x1, -R42 ;  /* 0x0000000100008824 */ /* 0x000fc400078e0a2a */
[----:B------:R-:W-:Y:S01]  /*6460*/  @!P4 IMAD.MOV R2, RZ, RZ, -R2 ;  /* 0x000000ffff02c224 */ /* 0x000fe200078e0a02 */
[----:B------:R-:W-:Y:S01]  /*6470*/  IABS R9, R30 ;  /* 0x0000001e00097213 */ /* 0x000fe20000000000 */
[C---:B------:R-:W-:Y:S01]  /*6480*/  IMAD R8, R42.reuse, R5, R6 ;  /* 0x000000052a087224 */ /* 0x040fe200078e0206 */
[C---:B------:R-:W-:Y:S01]  /*6490*/  ISETP.GT.U32.AND P0, PT, R42.reuse, R0, PT ;  /* 0x000000002a00720c */ /* 0x040fe20003f04070 */
[----:B------:R-:W-:Y:S01]  /*64a0*/  IMAD.MOV.U32 R13, RZ, RZ, R7 ;  /* 0x000000ffff0d7224 */ /* 0x000fe200078e0007 */
[----:B------:R-:W-:Y:S01]  /*64b0*/  STL [R1+0x1f8], R2 ;  /* 0x0001f80201007387 */ /* 0x000fe20000100800 */
[----:B------:R-:W-:Y:S01]  /*64c0*/  IMAD.HI.U32 R12, R45, R10, RZ ;  /* 0x0000000a2d0c7227 */ /* 0x000fe200078e00ff */
[----:B------:R-:W-:Y:S02]  /*64d0*/  ISETP.GE.AND P4, PT, R31, RZ, PT ;  /* 0x000000ff1f00720c */ /* 0x000fe40003f86270 */
[----:B------:R1:W-:Y:S01]  /*64e0*/  STL [R1+0x1f0], R11 ;  /* 0x0001f00b01007387 */ /* 0x0003e20000100800 */
[----:B------:R-:W-:Y:S01]  /*64f0*/  @!P6 IMAD.MOV R13, RZ, RZ, -R13 ;  /* 0x000000ffff0de224 */ /* 0x000fe200078e0a0d */
[----:B------:R-:W-:Y:S01]  /*6500*/  ISETP.GT.U32.AND P6, PT, R42, R8, PT ;  /* 0x000000082a00720c */ /* 0x000fe20003fc4070 */
[----:B------:R-:W-:-:S02]  /*6510*/  @!P2 IMAD.IADD R4, R4, 0x1, -R42 ;  /* 0x000000010404a824 */ /* 0x000fc400078e0a2a */
[----:B------:R-:W-:Y:S01]  /*6520*/  IMAD.MOV R12, RZ, RZ, -R12 ;  /* 0x000000ffff0c7224 */ /* 0x000fe200078e0a0c */
[----:B------:R2:W-:Y:S01]  /*6530*/  STL [R1+0x1ec], R13 ;  /* 0x0001ec0d01007387 */ /* 0x0005e20000100800 */
[----:B------:R-:W-:Y:S01]  /*6540*/  VIADD R31, R3, 0xaa ;  /* 0x000000aa031f7836 */ /* 0x000fe20000000000 */
[C---:B------:R-:W-:Y:S01]  /*6550*/  ISETP.GT.U32.AND P2, PT, R42.reuse, R4, PT ;  /* 0x000000042a00720c */ /* 0x040fe20003f44070 */
[----:B------:R-:W-:Y:S02]  /*6560*/  IMAD R10, R42, R12, R10 ;  /* 0x0000000c2a0a7224 */ /* 0x000fe400078e020a */
[----:B-1----:R-:W-:Y:S01]  /*6570*/  IMAD.HI.U32 R11, R45, R9, RZ ;  /* 0x000000092d0b7227 */ /* 0x002fe200078e00ff */
[----:B------:R-:W-:-:S03]  /*6580*/  IABS R6, R31 ;  /* 0x0000001f00067213 */ /* 0x000fc60000000000 */
[----:B------:R-:W-:Y:S02]  /*6590*/  IMAD.MOV R11, RZ, RZ, -R11 ;  /* 0x000000ffff0b7224 */ /* 0x000fe400078e0a0b */
[--C-:B------:R-:W-:Y:S01]  /*65a0*/  @!P0 IMAD.IADD R0, R0, 0x1, -R42.reuse ;  /* 0x0000000100008824 */ /* 0x100fe200078e0a2a */
[C---:B------:R-:W-:Y:S01]  /*65b0*/  ISETP.GT.U32.AND P0, PT, R42.reuse, R10, PT ;  /* 0x0000000a2a00720c */ /* 0x040fe20003f04070 */
[----:B------:R-:W-:Y:S02]  /*65c0*/  IMAD R9, R42, R11, R9 ;  /* 0x0000000b2a097224 */ /* 0x000fe400078e0209 */
[----:B------:R-:W-:Y:S02]  /*65d0*/  @!P6 IMAD.IADD R8, R8, 0x1, -R42 ;  /* 0x000000010808e824 */ /* 0x000fe400078e0a2a */
[----:B------:R-:W-:Y:S01]  /*65e0*/  VIADD R28, R3, 0xab ;  /* 0x000000ab031c7836 */ /* 0x000fe20000000000 */
[----:B------:R-:W-:Y:S01]  /*65f0*/  ISETP.GT.U32.AND P6, PT, R42, R9, PT ;  /* 0x000000092a00720c */ /* 0x000fe20003fc4070 */
[----:B------:R-:W-:-:S03]  /*6600*/  IMAD.HI.U32 R7, R45, R6, RZ ;  /* 0x000000062d077227 */ /* 0x000fc600078e00ff */
[----:B------:R-:W-:Y:S01]  /*6610*/  IABS R2, R28 ;  /* 0x0000001c00027213 */ /* 0x000fe20000000000 */
[----:B------:R-:W-:Y:S01]  /*6620*/  @!P2 IMAD.IADD R4, R4, 0x1, -R42 ;  /* 0x000000010404a824 */ /* 0x000fe200078e0a2a */
[----:B------:R-:W-:Y:S01]  /*6630*/  ISETP.GE.AND P2, PT, R30, RZ, PT ;  /* 0x000000ff1e00720c */ /* 0x000fe20003f46270 */
[----:B------:R-:W-:Y:S02]  /*6640*/  IMAD.MOV R12, RZ, RZ, -R7 ;  /* 0x000000ffff0c7224 */ /* 0x000fe400078e0a07 */
[C---:B------:R-:W-:Y:S02]  /*6650*/  VIADD R26, R3.reuse, 0xa9 ;  /* 0x000000a9031a7836 */ /* 0x040fe40000000000 */
[----:B------:R-:W-:Y:S02]  /*6660*/  VIADD R27, R3, 0xa8 ;  /* 0x000000a8031b7836 */ /* 0x000fe40000000000 */
[----:B------:R-:W-:Y:S01]  /*6670*/  IMAD R6, R42, R12, R6 ;  /* 0x0000000c2a067224 */ /* 0x000fe200078e0206 */
[----:B------:R-:W-:Y:S01]  /*6680*/  IABS R12, R26 ;  /* 0x0000001a000c7213 */ /* 0x000fe20000000000 */
[----:B------:R-:W-:Y:S01]  /*6690*/  @!P0 IMAD.IADD R10, R10, 0x1, -R42 ;  /* 0x000000010a0a8824 */ /* 0x000fe200078e0a2a */
[----:B------:R-:W-:Y:S01]  /*66a0*/  IABS R11, R27 ;  /* 0x0000001b000b7213 */ /* 0x000fe20000000000 */
[----:B------:R-:W-:Y:S01]  /*66b0*/  IMAD.MOV.U32 R14, RZ, RZ, R4 ;  /* 0x000000ffff0e7224 */ /* 0x000fe200078e0004 */
[----:B------:R-:W-:Y:S01]  /*66c0*/  ISETP.GT.U32.AND P0, PT, R42, R8, PT ;  /* 0x000000082a00720c */ /* 0x000fe20003f04070 */
[----:B------:R-:W-:-:S04]  /*66d0*/  IMAD.HI.U32 R5, R45, R2, RZ ;  /* 0x000000022d057227 */ /* 0x000fc800078e00ff */
[----:B------:R-:W-:Y:S02]  /*66e0*/  @!P6 IMAD.IADD R9, R9, 0x1, -R42 ;  /* 0x000000010909e824 */ /* 0x000fe400078e0a2a */
[----:B------:R-:W-:Y:S01]  /*66f0*/  @!P3 IMAD.MOV R14, RZ, RZ, -R14 ;  /* 0x000000ffff0eb224 */ /* 0x000fe200078e0a0e */
[C---:B------:R-:W-:Y:S01]  /*6700*/  ISETP.GT.U32.AND P3, PT, R42.reuse, R10, PT ;  /* 0x0000000a2a00720c */ /* 0x040fe20003f64070 */
[----:B------:R-:W-:Y:S01]  /*6710*/  IMAD.MOV R5, RZ, RZ, -R5 ;  /* 0x000000ffff057224 */ /* 0x000fe200078e0a05 */
[----:B------:R-:W-:Y:S01]  /*6720*/  ISETP.GT.U32.AND P6, PT, R42, R9, PT ;  /* 0x000000092a00720c */ /* 0x000fe20003fc4070 */
[C---:B--2---:R-:W-:Y:S01]  /*6730*/  IMAD.HI.U32 R13, R45.reuse, R12, RZ ;  /* 0x0000000c2d0d7227 */ /* 0x044fe200078e00ff */
[----:B------:R1:W-:Y:S03]  /*6740*/  STL [R1+0x1d8], R14 ;  /* 0x0001d80e01007387 */ /* 0x0003e60000100800 */
[----:B------:R-:W-:-:S04]  /*6750*/  IMAD.HI.U32 R4, R45, R11, RZ ;  /* 0x0000000b2d047227 */ /* 0x000fc800078e00ff */
[C---:B------:R-:W-:Y:S02]  /*6760*/  IMAD R7, R42.reuse, R5, R2 ;  /* 0x000000052a077224 */ /* 0x040fe400078e0202 */
[----:B------:R-:W-:Y:S02]  /*6770*/  IMAD.MOV R13, RZ, RZ, -R13 ;  /* 0x000000ffff0d7224 */ /* 0x000fe400078e0a0d */
[----:B-1----:R-:W-:Y:S02]  /*6780*/  IMAD.MOV.U32 R14, RZ, RZ, R0 ;  /* 0x000000ffff0e7224 */ /* 0x002fe400078e0000 */
[----:B------:R-:W-:Y:S02]  /*6790*/  IMAD.MOV R0, RZ, RZ, -R4 ;  /* 0x000000ffff007224 */ /* 0x000fe400078e0a04 */
[----:B------:R-:W-:Y:S01]  /*67a0*/  @!P5 IMAD.MOV R14, RZ, RZ, -R14 ;  /* 0x000000ffff0ed224 */ /* 0x000fe200078e0a0e */
[C---:B------:R-:W-:Y:S01]  /*67b0*/  ISETP.GT.U32.AND P5, PT, R42.reuse, R7, PT ;  /* 0x000000072a00720c */ /* 0x040fe20003fa4070 */
[----:B------:R-:W-:-:S02]  /*67c0*/  IMAD R4, R42, R13, R12 ;  /* 0x0000000d2a047224 */ /* 0x000fc400078e020c */
[--C-:B------:R-:W-:Y:S01]  /*67d0*/  @!P0 IMAD.IADD R8, R8, 0x1, -R42.reuse ;  /* 0x0000000108088824 */ /* 0x100fe200078e0a2a */
[C---:B------:R-:W-:Y:S01]  /*67e0*/  ISETP.GT.U32.AND P0, PT, R42.reuse, R6, PT ;  /* 0x000000062a00720c */ /* 0x040fe20003f04070 */
[----:B------:R-:W-:Y:S01]  /*67f0*/  IMAD R0, R42, R0, R11 ;  /* 0x000000002a007224 */ /* 0x000fe200078e020b */
[----:B------:R-:W-:Y:S01]  /*6800*/  STL [R1+0x1d4], R14 ;  /* 0x0001d40e01007387 */ /* 0x000fe20000100800 */
[--C-:B------:R-:W-:Y:S01]  /*6810*/  @!P3 IMAD.IADD R10, R10, 0x1, -R42.reuse ;  /* 0x000000010a0ab824 */ /* 0x100fe200078e0a2a */
[C---:B------:R-:W-:Y:S01]  /*6820*/  ISETP.GT.U32.AND P3, PT, R42.reuse, R4, PT ;  /* 0x000000042a00720c */ /* 0x040fe20003f64070 */
[----:B------:R-:W-:Y:S01]  /*6830*/  @!P6 IMAD.IADD R9, R9, 0x1, -R42 ;  /* 0x000000010909e824 */ /* 0x000fe200078e0a2a */
[----:B------:R-:W-:Y:S01]  /*6840*/  ISETP.GT.U32.AND P6, PT, R42, R0, PT ;  /* 0x000000002a00720c */ /* 0x000fe20003fc4070 */
[C---:B------:R-:W-:Y:S02]  /*6850*/  VIADD R29, R3.reuse, 0xa7 ;  /* 0x000000a7031d7836 */ /* 0x040fe40000000000 */
[----:B------:R-:W-:-:S02]  /*6860*/  VIADD R30, R3, 0xa6 ;  /* 0x000000a6031e7836 */ /* 0x000fc40000000000 */
[----:B------:R-:W-:Y:S01]  /*6870*/  @!P5 IMAD.IADD R7, R7, 0x1, -R42 ;  /* 0x000000010707d824 */ /* 0x000fe200078e0a2a */
[----:B------:R-:W-:Y:S01]  /*6880*/  IABS R5, R29 ;  /* 0x0000001d00057213 */ /* 0x000fe20000000000 */
[----:B------:R-:W-:Y:S01]  /*6890*/  @!P4 IMAD.MOV R8, RZ, RZ, -R8 ;  /* 0x000000ffff08c224 */ /* 0x000fe200078e0a08 */
[----:B------:R-:W-:Y:S01]  /*68a0*/  IABS R2, R30 ;  /* 0x0000001e00027213 */ /* 0x000fe20000000000 */
[----:B------:R-:W-:Y:S01]  /*68b0*/  @!P0 IMAD.IADD R6, R6, 0x1, -R42 ;  /* 0x0000000106068824 */ /* 0x000fe200078e0a2a */
[----:B------:R-:W-:Y:S01]  /*68c0*/  ISETP.GE.AND P0, PT, R31, RZ, PT ;  /* 0x000000ff1f00720c */ /* 0x000fe20003f06270 */
[----:B------:R-:W-:Y:S01]  /*68d0*/  IMAD.HI.U32 R12, R45, R5, RZ ;  /* 0x000000052d0c7227 */ /* 0x000fe200078e00ff */
[----:B------:R-:W-:Y:S01]  /*68e0*/  ISETP.GE.AND P5, PT, R28, RZ, PT ;  /* 0x000000ff1c00720c */ /* 0x000fe20003fa6270 */
[----:B------:R1:W-:Y:S02]  /*68f0*/  STL [R1+0x1cc], R8 ;  /* 0x0001cc0801007387 */ /* 0x0003e40000100800 */
[----:B------:R-:W-:-:S02]  /*6900*/  VIADD R31, R3, 0xa5 ;  /* 0x000000a5031f7836 */ /* 0x000fc40000000000 */
[--C-:B------:R-:W-:Y:S01]  /*6910*/  @!P3 IMAD.IADD R4, R4, 0x1, -R42.reuse ;  /* 0x000000010404b824 */ /* 0x100fe200078e0a2a */
[----:B------:R-:W-:Y:S01]  /*6920*/  ISETP.GT.U32.AND P3, PT, R42, R7, PT ;  /* 0x000000072a00720c */ /* 0x000fe20003f64070 */
[----:B------:R-:W-:Y:S01]  /*6930*/  @!P6 IMAD.IADD R0, R0, 0x1, -R42 ;  /* 0x000000010000e824 */ /* 0x000fe200078e0a2a */
[C---:B------:R-:W-:Y:S01]  /*6940*/  ISETP.GT.U32.AND P6, PT, R42.reuse, R6, PT ;  /* 0x000000062a00720c */ /* 0x040fe20003fc4070 */
[----:B------:R-:W-:Y:S01]  /*6950*/  IMAD.MOV R12, RZ, RZ, -R12 ;  /* 0x000000ffff0c7224 */ /* 0x000fe200078e0a0c */
[----:B------:R-:W-:Y:S01]  /*6960*/  IABS R11, R31 ;  /* 0x0000001f000b7213 */ /* 0x000fe20000000000 */
[----:B------:R-:W-:Y:S01]  /*6970*/  VIADD R28, R3, 0xa4 ;  /* 0x000000a4031c7836 */ /* 0x000fe20000000000 */
[----:B------:R-:W-:Y:S01]  /*6980*/  ISETP.GT.U32.AND P4, PT, R42, R4, PT ;  /* 0x000000042a00720c */ /* 0x000fe20003f84070 */
[----:B-1----:R-:W-:Y:S02]  /*6990*/  IMAD.MOV.U32 R8, RZ, RZ, R9 ;  /* 0x000000ffff087224 */ /* 0x002fe400078e0009 */
[----:B------:R-:W-:-:S04]  /*69a0*/  IMAD.HI.U32 R13, R45, R2, RZ ;  /* 0x000000022d0d7227 */ /* 0x000fc800078e00ff */
[----:B------:R-:W-:Y:S01]  /*69b0*/  @!P1 IMAD.MOV R10, RZ, RZ, -R10 ;  /* 0x000000ffff0a9224 */ /* 0x000fe200078e0a0a */
[C---:B------:R-:W-:Y:S01]  /*69c0*/  ISETP.GT.U32.AND P1, PT, R42.reuse, R0, PT ;  /* 0x000000002a00720c */ /* 0x040fe20003f24070 */
[C---:B------:R-:W-:Y:S01]  /*69d0*/  IMAD R5, R42.reuse, R12, R5 ;  /* 0x0000000c2a057224 */ /* 0x040fe200078e0205 */
[----:B------:R-:W-:Y:S01]  /*69e0*/  IABS R12, R28 ;  /* 0x0000001c000c7213 */ /* 0x000fe20000000000 */
[----:B------:R-:W-:Y:S01]  /*69f0*/  @!P2 IMAD.MOV R8, RZ, RZ, -R8 ;  /* 0x000000ffff08a224 */ /* 0x000fe200078e0a08 */
[----:B------:R-:W-:Y:S01]  /*6a00*/  STL [R1+0x1c0], R10 ;  /* 0x0001c00a01007387 */ /* 0x000fe20000100800 */
[----:B------:R-:W-:Y:S01]  /*6a10*/  IMAD.MOV R13, RZ, RZ, -R13 ;  /* 0x000000ffff0d7224 */ /* 0x000fe200078e0a0d */
[C---:B------:R-:W-:Y:S01]  /*6a20*/  ISETP.GT.U32.AND P2, PT, R42.reuse, R5, PT ;  /* 0x000000052a00720c */ /* 0x040fe20003f44070 */
[----:B------:R-:W-:Y:S01]  /*6a30*/  IMAD.HI.U32 R9, R45, R11, RZ ;  /* 0x0000000b2d097227 */ /* 0x000fe200078e00ff */
[----:B------:R1:W-:Y:S03]  /*6a40*/  STL [R1+0x1bc], R8 ;  /* 0x0001bc0801007387 */ /* 0x0003e60000100800 */
[----:B------:R-:W-:-:S02]  /*6a50*/  IMAD R2, R42, R13, R2 ;  /* 0x0000000d2a027224 */ /* 0x000fc400078e0202 */
[--C-:B------:R-:W-:Y:S01]  /*6a60*/  @!P3 IMAD.IADD R7, R7, 0x1, -R42.reuse ;  /* 0x000000010707b824 */ /* 0x100fe200078e0a2a */
[----:B------:R-:W-:Y:S01]  /*6a70*/  ISETP.GE.AND P3, PT, R26, RZ, PT ;  /* 0x000000ff1a00720c */ /* 0x000fe20003f66270 */
[----:B------:R-:W-:Y:S02]  /*6a80*/  IMAD.MOV R9, RZ, RZ, -R9 ;  /* 0x000000ffff097224 */ /* 0x000fe400078e0a09 */
[----:B------:R-:W-:Y:S01]  /*6a90*/  @!P6 IMAD.IADD R6, R6, 0x1, -R42 ;  /* 0x000000010606e824 */ /* 0x000fe200078e0a2a */
[----:B------:R-:W-:Y:S01]  /*6aa0*/  ISETP.GT.U32.AND P6, PT, R42, R2, PT ;  /* 0x000000022a00720c */ /* 0x000fe20003fc4070 */
[----:B-1----:R-:W-:-:S04]  /*6ab0*/  IMAD.HI.U32 R8, R45, R12, RZ ;  /* 0x0000000c2d087227 */ /* 0x002fc800078e00ff */
[----:B------:R-:W-:Y:S02]  /*6ac0*/  IMAD.MOV R10, RZ, RZ, -R8 ;  /* 0x000000ffff0a7224 */ /* 0x000fe400078e0a08 */
[----:B------:R-:W-:Y:S02]  /*6ad0*/  IMAD R8, R42, R9, R11 ;  /* 0x000000092a087224 */ /* 0x000fe400078e020b */
[----:B------:R-:W-:Y:S02]  /*6ae0*/  IMAD.MOV.U32 R13, RZ, RZ, R7 ;  /* 0x000000ffff0d7224 */ /* 0x000fe400078e0007 */
[--C-:B------:R-:W-:Y:S01]  /*6af0*/  @!P2 IMAD.IADD R5, R5, 0x1, -R42.reuse ;  /* 0x000000010505a824 */ /* 0x100fe200078e0a2a */
[----:B------:R-:W-:Y:S01]  /*6b00*/  ISETP.GE.AND P2, PT, R30, RZ, PT ;  /* 0x000000ff1e00720c */ /* 0x000fe20003f46270 */
[----:B------:R-:W-:Y:S01]  /*6b10*/  @!P5 IMAD.MOV R13, RZ, RZ, -R13 ;  /* 0x000000ffff0dd224 */ /* 0x000fe200078e0a0d */
[----:B------:R-:W-:Y:S01]  /*6b20*/  ISETP.GT.U32.AND P5, PT, R42, R8, PT ;  /* 0x000000082a00720c */ /* 0x000fe20003fa4070 */
[--C-:B------:R-:W-:Y:S01]  /*6b30*/  @!P4 IMAD.IADD R4, R4, 0x1, -R42.reuse ;  /* 0x000000010404c824 */ /* 0x100fe200078e0a2a */
[----:B------:R-:W-:Y:S01]  /*6b40*/  ISETP.GE.AND P4, PT, R27, RZ, PT ;  /* 0x000000ff1b00720c */ /* 0x000fe20003f86270 */
[--C-:B------:R-:W-:Y:S01]  /*6b50*/  @!P6 IMAD.IADD R2, R2, 0x1, -R42.reuse ;  /* 0x000000010202e824 */ /* 0x100fe200078e0a2a */
[----:B------:R-:W-:Y:S01]  /*6b60*/  ISETP.GT.U32.AND P6, PT, R42, R5, PT ;  /* 0x000000052a00720c */ /* 0x000fe20003fc4070 */
[----:B------:R-:W-:Y:S01]  /*6b70*/  @!P1 IMAD.IADD R0, R0, 0x1, -R42 ;  /* 0x0000000100009824 */ /* 0x000fe200078e0a2a */
[----:B------:R-:W-:Y:S01]  /*6b80*/  ISETP.GE.AND P1, PT, R29, RZ, PT ;  /* 0x000000ff1d00720c */ /* 0x000fe20003f26270 */
[----:B------:R-:W-:Y:S01]  /*6b90*/  IMAD R7, R42, R10, R12 ;  /* 0x0000000a2a077224 */ /* 0x000fe200078e020c */
[----:B------:R-:W-:Y:S01]  /*6ba0*/  STL [R1+0x44], R13 ;  /* 0x0000440d01007387 */ /* 0x000fe20000100800 */
[----:B------:R-:W-:-:S02]  /*6bb0*/  VIADD R30, R3, 0xa2 ;  /* 0x000000a2031e7836 */ /* 0x000fc40000000000 */
[----:B------:R-:W-:Y:S01]  /*6bc0*/  @!P0 IMAD.MOV R6, RZ, RZ, -R6 ;  /* 0x000000ffff068224 */ /* 0x000fe200078e0a06 */
[----:B------:R-:W-:Y:S01]  /*6bd0*/  ISETP.GT.U32.AND P0, PT, R42, R2, PT ;  /* 0x000000022a00720c */ /* 0x000fe20003f04070 */
[----:B------:R-:W-:Y:S01]  /*6be0*/  @!P5 IMAD.IADD R8, R8, 0x1, -R42 ;  /* 0x000000010808d824 */ /* 0x000fe200078e0a2a */
[----:B------:R-:W-:Y:S01]  /*6bf0*/  IABS R59, R30 ;  /* 0x0000001e003b7213 */ /* 0x000fe20000000000 */
[----:B------:R-:W-:Y:S01]  /*6c00*/  @!P4 IMAD.MOV R0, RZ, RZ, -R0 ;  /* 0x000000ffff00c224 */ /* 0x000fe200078e0a00 */
[C---:B------:R-:W-:Y:S01]  /*6c10*/  ISETP.GT.U32.AND P4, PT, R42.reuse, R7, PT ;  /* 0x000000072a00720c */ /* 0x040fe20003f84070 */
[----:B------:R-:W-:Y:S01]  /*6c20*/  @!P6 IMAD.IADD R5, R5, 0x1, -R42 ;  /* 0x000000010505e824 */ /* 0x000fe200078e0a2a */
[----:B------:R-:W-:Y:S01]  /*6c30*/  ISETP.GT.U32.AND P5, PT, R42, R8, PT ;  /* 0x000000082a00720c */ /* 0x000fe20003fa4070 */
[----:B------:R1:W-:Y:S01]  /*6c40*/  STL [R1+0x30], R6 ;  /* 0x0000300601007387 */ /* 0x0003e20000100800 */
[----:B------:R-:W-:Y:S01]  /*6c50*/  @!P3 IMAD.MOV R4, RZ, RZ, -R4 ;  /* 0x000000ffff04b224 */ /* 0x000fe200078e0a04 */
[----:B------:R-:W-:Y:S01]  /*6c60*/  ISETP.GE.AND P3, PT, R31, RZ, PT ;  /* 0x000000ff1f00720c */ /* 0x000fe20003f66270 */
[C---:B------:R-:W-:Y:S01]  /*6c70*/  VIADD R29, R3.reuse, 0xa3 ;  /* 0x000000a3031d7836 */ /* 0x040fe20000000000 */
[----:B------:R-:W-:Y:S01]  /*6c80*/  ISETP.GE.AND P6, PT, R28, RZ, PT ;  /* 0x000000ff1c00720c */ /* 0x000fe20003fc6270 */
[C---:B------:R-:W-:Y:S01]  /*6c90*/  VIADD R31, R3.reuse, 0xa1 ;  /* 0x000000a1031f7836 */ /* 0x040fe20000000000 */
[----:B------:R-:W-:Y:S01]  /*6ca0*/  STL [R1+0x2c], R4 ;  /* 0x00002c0401007387 */ /* 0x000fe20000100800 */
[----:B------:R-:W-:Y:S01]  /*6cb0*/  @!P0 IMAD.IADD R2, R2, 0x1, -R42 ;  /* 0x0000000102028824 */ /* 0x000fe200078e0a2a */
[----:B------:R-:W-:Y:S01]  /*6cc0*/  IABS R9, R29 ;  /* 0x0000001d00097213 */ /* 0x000fe20000000000 */
[----:B------:R-:W-:Y:S01]  /*6cd0*/  VIADD R28, R3, 0x9e ;  /* 0x0000009e031c7836 */ /* 0x000fe20000000000 */
[----:B------:R2:W-:Y:S01]  /*6ce0*/  STL [R1+0x28], R0 ;  /* 0x0000280001007387 */ /* 0x0005e20000100800 */
[----:B-1----:R-:W-:Y:S01]  /*6cf0*/  IMAD.MOV.U32 R6, RZ, RZ, R5 ;  /* 0x000000ffff067224 */ /* 0x002fe200078e0005 */
[----:B------:R-:W-:Y:S01]  /*6d00*/  ISETP.GE.AND P0, PT, R29, RZ, PT ;  /* 0x000000ff1d00720c */ /* 0x000fe20003f06270 */
[----:B------:R-:W-:-:S04]  /*6d10*/  IMAD.HI.U32 R5, R45, R59, RZ ;  /* 0x0000003b2d057227 */ /* 0x000fc800078e00ff */
[----:B------:R-:W-:Y:S02]  /*6d20*/  @!P1 IMAD.MOV R6, RZ, RZ, -R6 ;  /* 0x000000ffff069224 */ /* 0x000fe400078e0a06 */
[----:B------:R-:W-:Y:S01]  /*6d30*/  IMAD.MOV R5, RZ, RZ, -R5 ;  /* 0x000000ffff057224 */ /* 0x000fe200078e0a05 */
[----:B--2---:R-:W-:Y:S01]  /*6d40*/  IABS R0, R31 ;  /* 0x0000001f00007213 */ /* 0x004fe20000000000 */
[--C-:B------:R-:W-:Y:S01]  /*6d50*/  @!P5 IMAD.IADD R8, R8, 0x1, -R42.reuse ;  /* 0x000000010808d824 */ /* 0x100fe200078e0a2a */
[----:B------:R1:W-:Y:S01]  /*6d60*/  STL [R1+0x14], R6 ;  /* 0x0000140601007387 */ /* 0x0003e20000100800 */
[----:B------:R-:W-:Y:S01]  /*6d70*/  @!P4 IMAD.IADD R7, R7, 0x1, -R42 ;  /* 0x000000010707c824 */ /* 0x000fe200078e0a2a */
[----:B------:R-:W-:Y:S01]  /*6d80*/  ISETP.GE.AND P4, PT, R30, RZ, PT ;  /* 0x000000ff1e00720c */ /* 0x000fe20003f86270 */
[C---:B------:R-:W-:Y:S01]  /*6d90*/  IMAD R59, R42.reuse, R5, R59 ;  /* 0x000000052a3b7224 */ /* 0x040fe200078e023b */
[----:B------:R-:W-:Y:S01]  /*6da0*/  IABS R5, R28 ;  /* 0x0000001c00057213 */ /* 0x000fe20000000000 */
[----:B------:R-:W-:Y:S01]  /*6db0*/  IMAD.HI.U32 R4, R45, R9, RZ ;  /* 0x000000092d047227 */ /* 0x000fe200078e00ff */
[----:B------:R-:W-:-:S03]  /*6dc0*/  ISETP.GT.U32.AND P1, PT, R42, R7, PT ;  /* 0x000000072a00720c */ /* 0x000fc60003f24070 */
[----:B------:R-:W-:Y:S02]  /*6dd0*/  IMAD.MOV R4, RZ, RZ, -R4 ;  /* 0x000000ffff047224 */ /* 0x000fe400078e0a04 */
[----:B-1----:R-:W-:Y:S02]  /*6de0*/  IMAD.MOV.U32 R6, RZ, RZ, R8 ;  /* 0x000000ffff067224 */ /* 0x002fe400078e0008 */
[C---:B------:R-:W-:Y:S02]  /*6df0*/  IMAD R9, R42.reuse, R4, R9 ;  /* 0x000000042a097224 */ /* 0x040fe400078e0209 */
[----:B------:R-:W-:Y:S01]  /*6e00*/  @!P3 IMAD.MOV R6, RZ, RZ, -R6 ;  /* 0x000000ffff06b224 */ /* 0x000fe200078e0a06 */
[C---:B------:R-:W-:Y:S01]  /*6e10*/  ISETP.GT.U32.AND P3, PT, R42.reuse, R59, PT ;  /* 0x0000003b2a00720c */ /* 0x040fe20003f64070 */
[----:B------:R-:W-:Y:S01]  /*6e20*/  IMAD.HI.U32 R4, R45, R0, RZ ;  /* 0x000000002d047227 */ /* 0x000fe200078e00ff */
[----:B------:R-:W-:-:S03]  /*6e30*/  ISETP.GT.U32.AND P5, PT, R42, R9, PT ;  /* 0x000000092a00720c */ /* 0x000fc60003fa4070 */
[----:B------:R-:W-:Y:S01]  /*6e40*/  @!P2 IMAD.MOV R2, RZ, RZ, -R2 ;  /* 0x000000ffff02a224 */ /* 0x000fe200078e0a02 */
[----:B------:R-:W-:Y:S01]  /*6e50*/  ISETP.GE.AND P2, PT, R31, RZ, PT ;  /* 0x000000ff1f00720c */ /* 0x000fe20003f46270 */
[----:B------:R-:W-:Y:S02]  /*6e60*/  VIADD R29, R3, 0xa0 ;  /* 0x000000a0031d7836 */ /* 0x000fe40000000000 */
[----:B------:R-:W-:Y:S01]  /*6e70*/  IMAD.MOV R4, RZ, RZ, -R4 ;  /* 0x000000ffff047224 */ /* 0x000fe200078e0a04 */
[----:B------:R1:W-:Y:S01]  /*6e80*/  STL [R1+0x10], R2 ;  /* 0x0000100201007387 */ /* 0x0003e20000100800 */
[--C-:B------:R-:W-:Y:S01]  /*6e90*/  @!P1 IMAD.IADD R7, R7, 0x1, -R42.reuse ;  /* 0x0000000107079824 */ /* 0x100fe200078e0a2a */
[----:B------:R-:W-:Y:S01]  /*6ea0*/  ISETP.GE.AND P1, PT, R29, RZ, PT ;  /* 0x000000ff1d00720c */ /* 0x000fe20003f26270 */
[----:B------:R-:W-:Y:S01]  /*6eb0*/  VIADD R30, R3, 0x9f ;  /* 0x0000009f031e7836 */ /* 0x000fe20000000000 */
[----:B------:R2:W-:Y:S01]  /*6ec0*/  STL [R1+0xc], R6 ;  /* 0x00000c0601007387 */ /* 0x0005e20000100800 */
[----:B------:R-:W-:-:S02]  /*6ed0*/  @!P3 IMAD.IADD R59, R59, 0x1, -R42 ;  /* 0x000000013b3bb824 */ /* 0x000fc400078e0a2a */
[C---:B------:R-:W-:Y:S01]  /*6ee0*/  IMAD R0, R42.reuse, R4, R0 ;  /* 0x000000042a007224 */ /* 0x040fe200078e0200 */
[----:B------:R-:W-:Y:S01]  /*6ef0*/  IABS R4, R30 ;  /* 0x0000001e00047213 */ /* 0x000fe20000000000 */
[----:B------:R-:W-:Y:S01]  /*6f00*/  IMAD.MOV.U32 R12, RZ, RZ, R7 ;  /* 0x000000ffff0c7224 */ /* 0x000fe200078e0007 */
[----:B-1----:R-:W-:Y:S01]  /*6f10*/  IABS R2, R29 ;  /* 0x0000001d00027213 */ /* 0x002fe20000000000 */
[----:B------:R-:W-:Y:S01]  /*6f20*/  VIADD R31, R3, 0x9d ;  /* 0x0000009d031f7836 */ /* 0x000fe20000000000 */
[C---:B------:R-:W-:Y:S01]  /*6f30*/  ISETP.GT.U32.AND P3, PT, R42.reuse, R59, PT ;  /* 0x0000003b2a00720c */ /* 0x040fe20003f64070 */
[----:B------:R-:W-:Y:S01]  /*6f40*/  @!P6 IMAD.MOV R12, RZ, RZ, -R12 ;  /* 0x000000ffff0ce224 */ /* 0x000fe200078e0a0c */
[----:B------:R-:W-:Y:S01]  /*6f50*/  ISETP.GT.U32.AND P6, PT, R42, R0, PT ;  /* 0x000000002a00720c */ /* 0x000fe20003fc4070 */
[C---:B------:R-:W-:Y:S01]  /*6f60*/  IMAD.HI.U32 R11, R45.reuse, R2, RZ ;  /* 0x000000022d0b7227 */ /* 0x040fe200078e00ff */
[----:B--2---:R-:W-:Y:S02]  /*6f70*/  IABS R6, R31 ;  /* 0x0000001f00067213 */ /* 0x004fe40000000000 */
[----:B------:R1:W-:Y:S01]  /*6f80*/  STL [R1+0x4], R12 ;  /* 0x0000040c01007387 */ /* 0x0003e20000100800 */
[----:B------:R-:W-:-:S04]  /*6f90*/  IMAD.HI.U32 R10, R45, R4, RZ ;  /* 0x000000042d0a7227 */ /* 0x000fc800078e00ff */
[----:B------:R-:W-:Y:S02]  /*6fa0*/  IMAD.MOV R11, RZ, RZ, -R11 ;  /* 0x000000ffff0b7224 */ /* 0x000fe400078e0a0b */
[----:B------:R-:W-:Y:S02]  /*6fb0*/  IMAD.MOV R10, RZ, RZ, -R10 ;  /* 0x000000ffff0a7224 */ /* 0x000fe400078e0a0a */
[C---:B------:R-:W-:Y:S02]  /*6fc0*/  IMAD R2, R42.reuse, R11, R2 ;  /* 0x0000000b2a027224 */ /* 0x040fe400078e0202 */
[C---:B------:R-:W-:Y:S02]  /*6fd0*/  IMAD R4, R42.reuse, R10, R4 ;  /* 0x0000000a2a047224 */ /* 0x040fe400078e0204 */
[--C-:B------:R-:W-:Y:S01]  /*6fe0*/  @!P3 IMAD.IADD R59, R59, 0x1, -R42.reuse ;  /* 0x000000013b3bb824 */ /* 0x100fe200078e0a2a */
[----:B------:R-:W-:Y:S01]  /*6ff0*/  ISETP.GT.U32.AND P3, PT, R42, R2, PT ;  /* 0x000000022a00720c */ /* 0x000fe20003f64070 */
[----:B------:R-:W-:-:S02]  /*7000*/  @!P5 IMAD.IADD R9, R9, 0x1, -R42 ;  /* 0x000000010909d824 */ /* 0x000fc400078e0a2a */
[----:B------:R-:W-:Y:S01]  /*7010*/  @!P6 IMAD.IADD R0, R0, 0x1, -R42 ;  /* 0x000000010000e824 */ /* 0x000fe200078e0a2a */
[C---:B------:R-:W-:Y:S01]  /*7020*/  ISETP.GT.U32.AND P6, PT, R42.reuse, R4, PT ;  /* 0x000000042a00720c */ /* 0x040fe20003fc4070 */
[----:B------:R-:W-:Y:S01]  /*7030*/  IMAD.HI.U32 R8, R45, R6, RZ ;  /* 0x000000062d087227 */ /* 0x000fe200078e00ff */
[----:B------:R-:W-:-:S03]  /*7040*/  ISETP.GT.U32.AND P5, PT, R42, R9, PT ;  /* 0x000000092a00720c */ /* 0x000fc60003fa4070 */
[----:B------:R-:W-:Y:S02]  /*7050*/  IMAD.MOV R8, RZ, RZ, -R8 ;  /* 0x000000ffff087224 */ /* 0x000fe400078e0a08 */
[----:B------:R-:W-:Y:S02]  /*7060*/  VIADD R27, R3, 0x9b ;  /* 0x0000009b031b7836 */ /* 0x000fe40000000000 */
[----:B------:R-:W-:Y:S01]  /*7070*/  @!P3 IMAD.IADD R2, R2, 0x1, -R42 ;  /* 0x000000010202b824 */ /* 0x000fe200078e0a2a */
[----:B------:R-:W-:Y:S01]  /*7080*/  ISETP.GT.U32.AND P3, PT, R42, R0, PT ;  /* 0x000000002a00720c */ /* 0x000fe20003f64070 */
[----:B------:R-:W-:-:S04]  /*7090*/  IMAD.HI.U32 R7, R45, R5, RZ ;  /* 0x000000052d077227 */ /* 0x000fc800078e00ff */
[----:B------:R-:W-:Y:S01]  /*70a0*/  IMAD R6, R42, R8, R6 ;  /* 0x000000082a067224 */ /* 0x000fe200078e0206 */
[----:B------:R-:W-:Y:S01]  /*70b0*/  IABS R8, R27 ;  /* 0x0000001b00087213 */ /* 0x000fe20000000000 */
[--C-:B------:R-:W-:Y:S02]  /*70c0*/  @!P6 IMAD.IADD R4, R4, 0x1, -R42.reuse ;  /* 0x000000010404e824 */ /* 0x100fe400078e0a2a */
[----:B------:R-:W-:Y:S01]  /*70d0*/  @!P5 IMAD.IADD R9, R9, 0x1, -R42 ;  /* 0x000000010909d824 */ /* 0x000fe200078e0a2a */
[----:B------:R-:W-:Y:S01]  /*70e0*/  ISETP.GE.AND P5, PT, R30, RZ, PT ;  /* 0x000000ff1e00720c */ /* 0x000fe20003fa6270 */
[----:B------:R-:W-:Y:S01]  /*70f0*/  IMAD.MOV R7, RZ, RZ, -R7 ;  /* 0x000000ffff077224 */ /* 0x000fe200078e0a07 */
[----:B------:R-:W-:Y:S01]  /*7100*/  ISETP.GT.U32.AND P6, PT, R42, R4, PT ;  /* 0x000000042a00720c */ /* 0x000fe20003fc4070 */
[----:B------:R-:W-:Y:S02]  /*7110*/  VIADD R26, R3, 0x9c ;  /* 0x0000009c031a7836 */ /* 0x000fe40000000000 */
[----:B------:R-:W-:-:S04]  /*7120*/  IMAD.HI.U32 R13, R45, R8, RZ ;  /* 0x000000082d0d7227 */ /* 0x000fc800078e00ff */
[C---:B------:R-:W-:Y:S01]  /*7130*/  IMAD R5, R42.reuse, R7, R5 ;  /* 0x000000072a057224 */ /* 0x040fe200078e0205 */
[----:B------:R-:W-:Y:S01]  /*7140*/  IABS R7, R26 ;  /* 0x0000001a00077213 */ /* 0x000fe20000000000 */
[----:B-1----:R-:W-:Y:S02]  /*7150*/  IMAD.MOV.U32 R12, RZ, RZ, R9 ;  /* 0x000000ffff0c7224 */ /* 0x002fe400078e0009 */
[----:B------:R-:W-:Y:S02]  /*7160*/  IMAD.MOV R13, RZ, RZ, -R13 ;  /* 0x000000ffff0d7224 */ /* 0x000fe400078e0a0d */
[----:B------:R-:W-:Y:S01]  /*7170*/  @!P0 IMAD.MOV R12, RZ, RZ, -R12 ;  /* 0x000000ffff0c8224 */ /* 0x000fe200078e0a0c */
[----:B------:R-:W-:Y:S01]  /*7180*/  ISETP.GT.U32.AND P0, PT, R42, R2, PT ;  /* 0x000000022a00720c */ /* 0x000fe20003f04070 */
[----:B------:R-:W-:Y:S01]  /*7190*/  @!P3 IMAD.IADD R0, R0, 0x1, -R42 ;  /* 0x000000010000b824 */ /* 0x000fe200078e0a2a */
[----:B------:R-:W-:Y:S01]  /*71a0*/  ISETP.GT.U32.AND P3, PT, R42, R6, PT ;  /* 0x000000062a00720c */ /* 0x000fe20003f64070 */
[----:B------:R-:W-:Y:S01]  /*71b0*/  VIADD R29, R3, 0x9a ;  /* 0x0000009a031d7836 */ /* 0x000fe20000000000 */
[----:B------:R1:W-:Y:S01]  /*71c0*/  STL [R1], R12 ;  /* 0x0000000c01007387 */ /* 0x0003e20000100800 */
[----:B------:R-:W-:-:S03]  /*71d0*/  IMAD.HI.U32 R9, R45, R7, RZ ;  /* 0x000000072d097227 */ /* 0x000fc600078e00ff */
[----:B------:R-:W-:Y:S01]  /*71e0*/  IABS R11, R29 ;  /* 0x0000001d000b7213 */ /* 0x000fe20000000000 */
[----:B------:R-:W-:Y:S02]  /*71f0*/  IMAD R8, R42, R13, R8 ;  /* 0x0000000d2a087224 */ /* 0x000fe400078e0208 */
[----:B------:R-:W-:Y:S02]  /*7200*/  IMAD.MOV R9, RZ, RZ, -R9 ;  /* 0x000000ffff097224 */ /* 0x000fe400078e0a09 */
[----:B------:R-:W-:Y:S01]  /*7210*/  @!P6 IMAD.IADD R4, R4, 0x1, -R42 ;  /* 0x000000010404e824 */ /* 0x000fe200078e0a2a */
[C---:B------:R-:W-:Y:S01]  /*7220*/  ISETP.GT.U32.AND P6, PT, R42.reuse, R8, PT ;  /* 0x000000082a00720c */ /* 0x040fe20003fc4070 */
[----:B------:R-:W-:Y:S02]  /*7230*/  IMAD R7, R42, R9, R7 ;  /* 0x000000092a077224 */ /* 0x000fe400078e0207 */
[----:B------:R-:W-:-:S04]  /*7240*/  IMAD.HI.U32 R9, R45, R11, RZ ;  /* 0x0000000b2d097227 */ /* 0x000fc800078e00ff */
[----:B------:R-:W-:Y:S01]  /*7250*/  @!P4 IMAD.MOV R59, RZ, RZ, -R59 ;  /* 0x000000ffff3bc224 */ /* 0x000fe200078e0a3b */
[----:B------:R-:W-:Y:S01]  /*7260*/  ISETP.GT.U32.AND P4, PT, R42, R5, PT ;  /* 0x000000052a00720c */ /* 0x000fe20003f84070 */
[--C-:B------:R-:W-:Y:S01]  /*7270*/  @!P0 IMAD.IADD R2, R2, 0x1, -R42.reuse ;  /* 0x0000000102028824 */ /* 0x100fe200078e0a2a */
[----:B------:R-:W-:Y:S01]  /*7280*/  ISETP.GT.U32.AND P0, PT, R42, R7, PT ;  /* 0x000000072a00720c */ /* 0x000fe20003f04070 */
[----:B------:R-:W-:Y:S01]  /*7290*/  @!P3 IMAD.IADD R6, R6, 0x1, -R42 ;  /* 0x000000010606b824 */ /* 0x000fe200078e0a2a */
[----:B------:R-:W-:Y:S01]  /*72a0*/  ISETP.GE.AND P3, PT, R31, RZ, PT ;  /* 0x000000ff1f00720c */ /* 0x000fe20003f66270 */
[----:B------:R-:W-:Y:S01]  /*72b0*/  IMAD.MOV R9, RZ, RZ, -R9 ;  /* 0x000000ffff097224 */ /* 0x000fe200078e0a09 */
[----:B------:R-:W-:Y:S01]  /*72c0*/  STL [R1+0x14a4], R59 ;  /* 0x0014a43b01007387 */ /* 0x000fe20000100800 */
[----:B------:R-:W-:Y:S02]  /*72d0*/  VIADD R31, R3, 0x98 ;  /* 0x00000098031f7836 */ /* 0x000fe40000000000 */
[----:B------:R-:W-:-:S02]  /*72e0*/  IMAD R9, R42, R9, R11 ;  /* 0x000000092a097224 */ /* 0x000fc400078e020b */
[--C-:B------:R-:W-:Y:S01]  /*72f0*/  @!P6 IMAD.IADD R8, R8, 0x1, -R42.reuse ;  /* 0x000000010808e824 */ /* 0x100fe200078e0a2a */
[----:B------:R-:W-:Y:S01]  /*7300*/  IABS R11, R31 ;  /* 0x0000001f000b7213 */ /* 0x000fe20000000000 */
[----:B------:R-:W-:Y:S01]  /*7310*/  VIADD R30, R3, 0x99 ;  /* 0x00000099031e7836 */ /* 0x000fe20000000000 */
[----:B------:R-:W-:Y:S01]  /*7320*/  ISETP.GT.U32.AND P6, PT, R42, R6, PT ;  /* 0x000000062a00720c */ /* 0x000fe20003fc4070 */
[----:B------:R-:W-:Y:S01]  /*7330*/  @!P4 IMAD.IADD R5, R5, 0x1, -R42 ;  /* 0x000000010505c824 */ /* 0x000fe200078e0a2a */
[----:B------:R-:W-:Y:S01]  /*7340*/  ISETP.GE.AND P4, PT, R28, RZ, PT ;  /* 0x000000ff1c00720c */ /* 0x000fe20003f86270 */
[----:B------:R-:W-:Y:S01]  /*7350*/  IMAD.HI.U32 R14, R45, R11, RZ ;  /* 0x0000000b2d0e7227 */ /* 0x000fe200078e00ff */
[----:B------:R-:W-:-:S03]  /*7360*/  IABS R10, R30 ;  /* 0x0000001e000a7213 */ /* 0x000fc60000000000 */
[----:B------:R-:W-:Y:S01]  /*7370*/  @!P0 IMAD.IADD R7, R7, 0x1, -R42 ;  /* 0x0000000107078824 */ /* 0x000fe200078e0a2a */
[C---:B------:R-:W-:Y:S01]  /*7380*/  ISETP.GT.U32.AND P0, PT, R42.reuse, R5, PT ;  /* 0x000000052a00720c */ /* 0x040fe20003f04070 */
[----:B------:R-:W-:Y:S02]  /*7390*/  IMAD.MOV R14, RZ, RZ, -R14 ;  /* 0x000000ffff0e7224 */ /* 0x000fe400078e0a0e */
[----:B------:R-:W-:Y:S01]  /*73a0*/  @!P2 IMAD.MOV R0, RZ, RZ, -R0 ;  /* 0x000000ffff00a224 */ /* 0x000fe200078e0a00 */
[----:B------:R-:W-:Y:S01]  /*73b0*/  ISETP.GT.U32.AND P2, PT, R42, R7, PT ;  /* 0x000000072a00720c */ /* 0x000fe20003f44070 */
[----:B-1----:R-:W-:-:S03]  /*73c0*/  IMAD.HI.U32 R12, R45, R10, RZ ;  /* 0x0000000a2d0c7227 */ /* 0x002fc600078e00ff */
[----:B------:R1:W-:Y:S01]  /*73d0*/  STL [R1+0x14a8], R0 ;  /* 0x0014a80001007387 */ /* 0x0003e20000100800 */
[----:B------:R-:W-:Y:S02]  /*73e0*/  @!P6 IMAD.IADD R6, R6, 0x1, -R42 ;  /* 0x000000010606e824 */ /* 0x000fe400078e0a2a */
[C---:B------:R-:W-:Y:S02]  /*73f0*/  IMAD R11, R42.reuse, R14, R11 ;  /* 0x0000000e2a0b7224 */ /* 0x040fe400078e020b */
[----:B------:R-:W-:Y:S01]  /*7400*/  @!P5 IMAD.MOV R4, RZ, RZ, -R4 ;  /* 0x000000ffff04d224 */ /* 0x000fe200078e0a04 */
[C---:B------:R-:W-:Y:S01]  /*7410*/  ISETP.GT.U32.AND P5, PT, R42.reuse, R9, PT ;  /* 0x000000092a00720c */ /* 0x040fe20003fa4070 */
[----:B------:R-:W-:Y:S02]  /*7420*/  IMAD.MOV R12, RZ, RZ, -R12 ;  /* 0x000000ffff0c7224 */ /* 0x000fe400078e0a0c */
[----:B------:R-:W-:Y:S02]  /*7430*/  VIADD R28, R3, 0x97 ;  /* 0x00000097031c7836 */ /* 0x000fe40000000000 */
[----:B------:R-:W-:Y:S01]  /*7440*/  @!P3 IMAD.MOV R6, RZ, RZ, -R6 ;  /* 0x000000ffff06b224 */ /* 0x000fe200078e0a06 */
[C---:B------:R-:W-:Y:S01]  /*7450*/  ISETP.GT.U32.AND P3, PT, R42.reuse, R11, PT ;  /* 0x0000000b2a00720c */ /* 0x040fe20003f64070 */
[C---:B------:R-:W-:Y:S01]  /*7460*/  IMAD R10, R42.reuse, R12, R10 ;  /* 0x0000000c2a0a7224 */ /* 0x040fe200078e020a */
[----:B------:R-:W-:Y:S01]  /*7470*/  IABS R12, R28 ;  /* 0x0000001c000c7213 */ /* 0x000fe20000000000 */
[----:B------:R-:W-:Y:S01]  /*7480*/  @!P1 IMAD.MOV R2, RZ, RZ, -R2 ;  /* 0x000000ffff029224 */ /* 0x000fe200078e0a02 */
[----:B------:R-:W-:Y:S01]  /*7490*/  ISETP.GT.U32.AND P1, PT, R42, R8, PT ;  /* 0x000000082a00720c */ /* 0x000fe20003f24070 */
[--C-:B------:R-:W-:Y:S01]  /*74a0*/  @!P0 IMAD.IADD R5, R5, 0x1, -R42.reuse ;  /* 0x0000000105058824 */ /* 0x100fe200078e0a2a */
[----:B------:R-:W-:Y:S01]  /*74b0*/  ISETP.GE.AND P0, PT, R26, RZ, PT ;  /* 0x000000ff1a00720c */ /* 0x000fe20003f06270 */
[--C-:B------:R-:W-:Y:S01]  /*74c0*/  @!P2 IMAD.IADD R7, R7, 0x1, -R42.reuse ;  /* 0x000000010707a824 */ /* 0x100fe200078e0a2a */
[----:B------:R-:W-:Y:S01]  /*74d0*/  ISETP.GT.U32.AND P6, PT, R42, R10, PT ;  /* 0x0000000a2a00720c */ /* 0x000fe20003fc4070 */
[----:B------:R-:W-:Y:S01]  /*74e0*/  IMAD.HI.U32 R13, R45, R12, RZ ;  /* 0x0000000c2d0d7227 */ /* 0x000fe200078e00ff */
[----:B------:R-:W-:Y:S01]  /*74f0*/  ISETP.GE.AND P2, PT, R27, RZ, PT ;  /* 0x000000ff1b00720c */ /* 0x000fe20003f46270 */
[----:B------:R-:W-:Y:S02]  /*7500*/  STL [R1+0x14ac], R2 ;  /* 0x0014ac0201007387 */ /* 0x000fe40000100800 */
[----:B------:R-:W-:Y:S01]  /*7510*/  @!P5 IMAD.IADD R9, R9, 0x1, -R42 ;  /* 0x000000010909d824 */ /* 0x000fe200078e0a2a */
[----:B------:R-:W-:Y:S01]  /*7520*/  ISETP.GE.AND P5, PT, R30, RZ, PT ;  /* 0x000000ff1e00720c */ /* 0x000fe20003fa6270 */
[----:B------:R-:W-:Y:S01]  /*7530*/  IMAD.MOV R13, RZ, RZ, -R13 ;  /* 0x000000ffff0d7224 */ /* 0x000fe200078e0a0d */
[----:B------:R-:W-:Y:S01]  /*7540*/  STL [R1+0x14b0], R4 ;  /* 0x0014b00401007387 */ /* 0x000fe20000100800 */
[----:B------:R-:W-:-:S02]  /*7550*/  VIADD R30, R3, 0x95 ;  /* 0x00000095031e7836 */ /* 0x000fc40000000000 */
[--C-:B------:R-:W-:Y:S02]  /*7560*/  @!P3 IMAD.IADD R11, R11, 0x1, -R42.reuse ;  /* 0x000000010b0bb824 */ /* 0x100fe400078e0a2a */
[----:B------:R-:W-:Y:S01]  /*7570*/  @!P1 IMAD.IADD R8, R8, 0x1, -R42 ;  /* 0x0000000108089824 */ /* 0x000fe200078e0a2a */
[----:B------:R-:W-:Y:S01]  /*7580*/  IABS R14, R30 ;  /* 0x0000001e000e7213 */ /* 0x000fe20000000000 */
[C---:B------:R-:W-:Y:S01]  /*7590*/  IMAD R12, R42.reuse, R13, R12 ;  /* 0x0000000d2a0c7224 */ /* 0x040fe200078e020c */
[----:B------:R-:W-:Y:S01]  /*75a0*/  ISETP.GT.U32.AND P3, PT, R42, R11, PT ;  /* 0x0000000b2a00720c */ /* 0x000fe20003f64070 */
[----:B------:R-:W-:Y:S01]  /*75b0*/  @!P6 IMAD.IADD R10, R10, 0x1, -R42 ;  /* 0x000000010a0ae824 */ /* 0x000fe200078e0a2a */
[----:B------:R-:W-:Y:S01]  /*75c0*/  ISETP.GE.AND P1, PT, R29, RZ, PT ;  /* 0x000000ff1d00720c */ /* 0x000fe20003f26270 */
[----:B------:R-:W-:Y:S01]  /*75d0*/  @!P0 IMAD.MOV R7, RZ, RZ, -R7 ;  /* 0x000000ffff078224 */ /* 0x000fe200078e0a07 */
[C---:B------:R-:W-:Y:S01]  /*75e0*/  ISETP.GT.U32.AND P6, PT, R42.reuse, R9, PT ;  /* 0x000000092a00720c */ /* 0x040fe20003fc4070 */
[----:B------:R-:W-:Y:S01]  /*75f0*/  @!P2 IMAD.MOV R8, RZ, RZ, -R8 ;  /* 0x000000ffff08a224 */ /* 0x000fe200078e0a08 */
[----:B------:R-:W-:Y:S01]  /*7600*/  ISETP.GE.AND P0, PT, R31, RZ, PT ;  /* 0x000000ff1f00720c */ /* 0x000fe20003f06270 */
[----:B------:R-:W-:Y:S01]  /*7610*/  VIADD R29, R3, 0x96 ;  /* 0x00000096031d7836 */ /* 0x000fe20000000000 */
[----:B------:R-:W-:Y:S01]  /*7620*/  ISETP.GT.U32.AND P2, PT, R42, R12, PT ;  /* 0x0000000c2a00720c */ /* 0x000fe20003f44070 */
[----:B------:R-:W-:-:S03]  /*7630*/  IMAD.HI.U32 R17, R45, R14, RZ ;  /* 0x0000000e2d117227 */ /* 0x000fc600078e00ff */
[----:B------:R-:W-:Y:S01]  /*7640*/  IABS R13, R29 ;  /* 0x0000001d000d7213 */ /* 0x000fe20000000000 */
[----:B------:R-:W-:Y:S02]  /*7650*/  IMAD.MOV R17, RZ, RZ, -R17 ;  /* 0x000000ffff117224 */ /* 0x000fe400078e0a11 */
[----:B------:R-:W-:Y:S02]  /*7660*/  VIADD R31, R3, 0x94 ;  /* 0x00000094031f7836 */ /* 0x000fe40000000000 */
[----:B------:R-:W-:Y:S02]  /*7670*/  @!P3 IMAD.IADD R11, R11, 0x1, -R42 ;  /* 0x000000010b0bb824 */ /* 0x000fe400078e0a2a */
[----:B------:R-:W-:Y:S01]  /*7680*/  IMAD R14, R42, R17, R14 ;  /* 0x000000112a0e7224 */ /* 0x000fe200078e020e */
[----:B------:R-:W-:Y:S01]  /*7690*/  IABS R15, R31 ;  /* 0x0000001f000f7213 */ /* 0x000fe20000000000 */
[----:B------:R-:W-:-:S04]  /*76a0*/  IMAD.HI.U32 R16, R45, R13, RZ ;  /* 0x0000000d2d107227 */ /* 0x000fc800078e00ff */
[----:B------:R-:W-:Y:S01]  /*76b0*/  @!P4 IMAD.MOV R5, RZ, RZ, -R5 ;  /* 0x000000ffff05c224 */ /* 0x000fe200078e0a05 */
[----:B------:R-:W-:Y:S01]  /*76c0*/  ISETP.GT.U32.AND P4, PT, R42, R10, PT ;  /* 0x0000000a2a00720c */ /* 0x000fe20003f84070 */
[--C-:B------:R-:W-:Y:S01]  /*76d0*/  @!P6 IMAD.IADD R9, R9, 0x1, -R42.reuse ;  /* 0x000000010909e824 */ /* 0x100fe200078e0a2a */
[----:B------:R-:W-:Y:S01]  /*76e0*/  ISETP.GE.AND P6, PT, R28, RZ, PT ;  /* 0x000000ff1c00720c */ /* 0x000fe20003fc6270 */
[----:B------:R-:W-:Y:S01]  /*76f0*/  @!P2 IMAD.IADD R12, R12, 0x1, -R42 ;  /* 0x000000010c0ca824 */ /* 0x000fe200078e0a2a */
[----:B------:R-:W-:Y:S01]  /*7700*/  ISETP.GE.AND P2, PT, R30, RZ, PT ;  /* 0x000000ff1e00720c */ /* 0x000fe20003f46270 */
[----:B------:R-:W-:Y:S01]  /*7710*/  @!P0 IMAD.MOV R11, RZ, RZ, -R11 ;  /* 0x000000ffff0b8224 */ /* 0x000fe200078e0a0b */
[C---:B------:R-:W-:Y:S01]  /*7720*/  ISETP.GT.U32.AND P0, PT, R42.reuse, R14, PT ;  /* 0x0000000e2a00720c */ /* 0x040fe20003f04070 */
[----:B------:R-:W-:Y:S01]  /*7730*/  IMAD.MOV R16, RZ, RZ, -R16 ;  /* 0x000000ffff107224 */ /* 0x000fe200078e0a10 */
[----:B------:R-:W-:Y:S01]  /*7740*/  STL [R1+0x14b4], R5 ;  /* 0x0014b40501007387 */ /* 0x000fe20000100800 */
[----:B------:R-:W-:Y:S01]  /*7750*/  @!P1 IMAD.MOV R9, RZ, RZ, -R9 ;  /* 0x000000ffff099224 */ /* 0x000fe200078e0a09 */
[C---:B------:R-:W-:Y:S01]  /*7760*/  ISETP.GT.U32.AND P1, PT, R42.reuse, R12, PT ;  /* 0x0000000c2a00720c */ /* 0x040fe20003f24070 */
[----:B------:R-:W-:Y:S01]  /*7770*/  IMAD R13, R42, R16, R13 ;  /* 0x000000102a0d7224 */ /* 0x000fe200078e020d */
[----:B------:R-:W-:Y:S01]  /*7780*/  STL [R1+0x14b8], R6 ;  /* 0x0014b80601007387 */ /* 0x000fe20000100800 */
[----:B------:R-:W-:-:S03]  /*7790*/  IMAD.HI.U32 R16, R45, R15, RZ ;  /* 0x0000000f2d107227 */ /* 0x000fc600078e00ff */
[----:B------:R-:W-:Y:S01]  /*77a0*/  ISETP.GT.U32.AND P3, PT, R42, R13, PT ;  /* 0x0000000d2a00720c */ /* 0x000fe20003f64070 */
[----:B------:R-:W-:Y:S01]  /*77b0*/  IMAD.MOV R16, RZ, RZ, -R16 ;  /* 0x000000ffff107224 */ /* 0x000fe200078e0a10 */
[----:B------:R-:W-:Y:S01]  /*77c0*/  STL [R1+0x14bc], R7 ;  /* 0x0014bc0701007387 */ /* 0x000fe20000100800 */
[----:B------:R-:W-:Y:S02]  /*77d0*/  VIADD R28, R3, 0x93 ;  /* 0x00000093031c7836 */ /* 0x000fe40000000000 */
[--C-:B------:R-:W-:Y:S01]  /*77e0*/  @!P4 IMAD.IADD R10, R10, 0x1, -R42.reuse ;  /* 0x000000010a0ac824 */ /* 0x100fe200078e0a2a */
[----:B------:R-:W-:Y:S01]  /*77f0*/  ISETP.GE.AND P4, PT, R29, RZ, PT ;  /* 0x000000ff1d00720c */ /* 0x000fe20003f86270 */
[----:B------:R-:W-:Y:S01]  /*7800*/  IMAD R15, R42, R16, R15 ;  /* 0x000000102a0f7224 */ /* 0x000fe200078e020f */
[----:B------:R-:W-:Y:S01]  /*7810*/  IABS R16, R28 ;  /* 0x0000001c00107213 */ /* 0x000fe20000000000 */
[----:B------:R-:W-:Y:S01]  /*7820*/  VIADD R29, R3, 0x92 ;  /* 0x00000092031d7836 */ /* 0x000fe20000000000 */
[----:B------:R-:W-:Y:S01]  /*7830*/  STL [R1+0x14c0], R8 ;  /* 0x0014c00801007387 */ /* 0x000fe20000100800 */
[----:B------:R-:W-:-:S02]  /*7840*/  @!P0 IMAD.IADD R14, R14, 0x1, -R42 ;  /* 0x000000010e0e8824 */ /* 0x000fc400078e0a2a */
[----:B------:R-:W-:Y:S01]  /*7850*/  @!P1 IMAD.IADD R12, R12, 0x1, -R42 ;  /* 0x000000010c0c9824 */ /* 0x000fe200078e0a2a */
[----:B------:R-:W-:Y:S01]  /*7860*/  IABS R17, R29 ;  /* 0x0000001d00117213 */ /* 0x000fe20000000000 */
[C---:B------:R-:W-:Y:S01]  /*7870*/  IMAD.HI.U32 R23, R45.reuse, R16, RZ ;  /* 0x000000102d177227 */ /* 0x040fe200078e00ff */
[----:B------:R-:W-:Y:S01]  /*7880*/  ISETP.GT.U32.AND P0, PT, R42, R14, PT ;  /* 0x0000000e2a00720c */ /* 0x000fe20003f04070 */
[----:B------:R-:W-:Y:S01]  /*7890*/  STL [R1+0x14c4], R9 ;  /* 0x0014c40901007387 */ /* 0x000fe20000100800 */
[----:B------:R-:W-:Y:S01]  /*78a0*/  ISETP.GE.AND P1, PT, R28, RZ, PT ;  /* 0x000000ff1c00720c */ /* 0x000fe20003f26270 */
[----:B------:R-:W-:Y:S01]  /*78b0*/  @!P6 IMAD.MOV R12, RZ, RZ, -R12 ;  /* 0x000000ffff0ce224 */ /* 0x000fe200078e0a0c */
[----:B------:R-:W-:Y:S01]  /*78c0*/  ISETP.GT.U32.AND P6, PT, R42, R15, PT ;  /* 0x0000000f2a00720c */ /* 0x000fe20003fc4070 */
[----:B------:R-:W-:-:S04]  /*78d0*/  IMAD.HI.U32 R22, R45, R17, RZ ;  /* 0x000000112d167227 */ /* 0x000fc800078e00ff */
[----:B------:R-:W-:Y:S02]  /*78e0*/  IMAD.MOV R23, RZ, RZ, -R23 ;  /* 0x000000ffff177224 */ /* 0x000fe400078e0a17 */
[----:B------:R-:W-:Y:S02]  /*78f0*/  VIADD R30, R3, 0x91 ;  /* 0x00000091031e7836 */ /* 0x000fe40000000000 */
[----:B------:R-:W-:Y:S02]  /*7900*/  @!P3 IMAD.IADD R13, R13, 0x1, -R42 ;  /* 0x000000010d0db824 */ /* 0x000fe400078e0a2a */
[----:B------:R-:W-:Y:S01]  /*7910*/  IMAD.MOV R22, RZ, RZ, -R22 ;  /* 0x000000ffff167224 */ /* 0x000fe200078e0a16 */
[----:B------:R-:W-:Y:S01]  /*7920*/  IABS R18, R30 ;  /* 0x0000001e00127213 */ /* 0x000fe20000000000 */
[C---:B------:R-:W-:Y:S01]  /*7930*/  IMAD R16, R42.reuse, R23, R16 ;  /* 0x000000172a107224 */ /* 0x040fe200078e0210 */
[----:B------:R-:W-:Y:S01]  /*7940*/  ISETP.GT.U32.AND P3, PT, R42, R13, PT ;  /* 0x0000000d2a00720c */ /* 0x000fe20003f64070 */
[----:B------:R-:W-:Y:S01]  /*7950*/  @!P5 IMAD.MOV R10, RZ, RZ, -R10 ;  /* 0x000000ffff0ad224 */ /* 0x000fe200078e0a0a */
[----:B------:R-:W-:Y:S01]  /*7960*/  ISETP.GE.AND P5, PT, R31, RZ, PT ;  /* 0x000000ff1f00720c */ /* 0x000fe20003fa6270 */
[----:B------:R-:W-:-:S02]  /*7970*/  VIADD R31, R3, 0x90 ;  /* 0x00000090031f7836 */ /* 0x000fc40000000000 */
[----:B------:R-:W-:Y:S01]  /*7980*/  IMAD R17, R42, R22, R17 ;  /* 0x000000162a117224 */ /* 0x000fe200078e0211 */
[----:B------:R-:W-:Y:S01]  /*7990*/  STL [R1+0x14c8], R10 ;  /* 0x0014c80a01007387 */ /* 0x000fe20000100800 */
[--C-:B------:R-:W-:Y:S01]  /*79a0*/  @!P0 IMAD.IADD R14, R14, 0x1, -R42.reuse ;  /* 0x000000010e0e8824 */ /* 0x100fe200078e0a2a */
[C---:B------:R-:W-:Y:S01]  /*79b0*/  ISETP.GT.U32.AND P0, PT, R42.reuse, R16, PT ;  /* 0x000000102a00720c */ /* 0x040fe20003f04070 */
[----:B------:R-:W-:Y:S01]  /*79c0*/  @!P6 IMAD.IADD R15, R15, 0x1, -R42 ;  /* 0x000000010f0fe824 */ /* 0x000fe200078e0a2a */
[----:B------:R-:W-:Y:S01]  /*79d0*/  IABS R19, R31 ;  /* 0x0000001f00137213 */ /* 0x000fe20000000000 */
[C---:B------:R-:W-:Y:S01]  /*79e0*/  IMAD.HI.U32 R20, R45.reuse, R18, RZ ;  /* 0x000000122d147227 */ /* 0x040fe200078e00ff */
[----:B------:R-:W-:Y:S01]  /*79f0*/  ISETP.GT.U32.AND P6, PT, R42, R17, PT ;  /* 0x000000112a00720c */ /* 0x000fe20003fc4070 */
[----:B------:R-:W-:Y:S02]  /*7a00*/  STL [R1+0x14cc], R11 ;  /* 0x0014cc0b01007387 */ /* 0x000fe40000100800 */
[----:B------:R-:W-:-:S02]  /*7a10*/  IMAD.HI.U32 R21, R45, R19, RZ ;  /* 0x000000132d157227 */ /* 0x000fc400078e00ff */
[----:B------:R-:W-:Y:S02]  /*7a20*/  STL [R1+0x14d0], R12 ;  /* 0x0014d00c01007387 */ /* 0x000fe40000100800 */
[----:B------:R-:W-:Y:S02]  /*7a30*/  IMAD.MOV R20, RZ, RZ, -R20 ;  /* 0x000000ffff147224 */ /* 0x000fe400078e0a14 */
[----:B------:R-:W-:Y:S02]  /*7a40*/  VIADD R27, R3, 0x8f ;  /* 0x0000008f031b7836 */ /* 0x000fe40000000000 */
[----:B------:R-:W-:Y:S01]  /*7a50*/  @!P3 IMAD.IADD R13, R13, 0x1, -R42 ;  /* 0x000000010d0db824 */ /* 0x000fe200078e0a2a */
[----:B------:R-:W-:Y:S01]  /*7a60*/  ISETP.GE.AND P3, PT, R29, RZ, PT ;  /* 0x000000ff1d00720c */ /* 0x000fe20003f66270 */
[----:B------:R-:W-:Y:S02]  /*7a70*/  IMAD.MOV R21, RZ, RZ, -R21 ;  /* 0x000000ffff157224 */ /* 0x000fe400078e0a15 */
[----:B------:R-:W-:Y:S01]  /*7a80*/  IMAD R18, R42, R20, R18 ;  /* 0x000000142a127224 */ /* 0x000fe200078e0212 */
[----:B------:R-:W-:Y:S01]  /*7a90*/  IABS R20, R27 ;  /* 0x0000001b00147213 */ /* 0x000fe20000000000 */
[--C-:B------:R-:W-:Y:S01]  /*7aa0*/  @!P0 IMAD.IADD R16, R16, 0x1, -R42.reuse ;  /* 0x0000000110108824 */ /* 0x100fe200078e0a2a */
[C---:B------:R-:W-:Y:S01]  /*7ab0*/  ISETP.GT.U32.AND P0, PT, R42.reuse, R15, PT ;  /* 0x0000000f2a00720c */ /* 0x040fe20003f04070 */
[----:B------:R-:W-:Y:S01]  /*7ac0*/  IMAD R19, R42, R21, R19 ;  /* 0x000000152a137224 */ /* 0x000fe200078e0213 */
[----:B------:R-:W-:Y:S01]  /*7ad0*/  IABS R21, R35 ;  /* 0x0000002300157213 */ /* 0x000fe20000000000 */
[----:B------:R-:W-:-:S02]  /*7ae0*/  @!P6 IMAD.IADD R17, R17, 0x1, -R42 ;  /* 0x000000011111e824 */ /* 0x000fc400078e0a2a */
[----:B------:R-:W-:Y:S01]  /*7af0*/  @!P4 IMAD.MOV R13, RZ, RZ, -R13 ;  /* 0x000000ffff0dc224 */ /* 0x000fe200078e0a0d */
[C---:B------:R-:W-:Y:S01]  /*7b00*/  ISETP.GT.U32.AND P4, PT, R42.reuse, R16, PT ;  /* 0x000000102a00720c */ /* 0x040fe20003f84070 */
[C---:B------:R-:W-:Y:S01]  /*7b10*/  IMAD.HI.U32 R24, R45.reuse, R20, RZ ;  /* 0x000000142d187227 */ /* 0x040fe200078e00ff */
[----:B------:R-:W-:Y:S02]  /*7b20*/  ISETP.GT.U32.AND P6, PT, R42, R17, PT ;  /* 0x000000112a00720c */ /* 0x000fe40003fc4070 */
[----:B------:R-:W-:Y:S01]  /*7b30*/  STL [R1+0x14d4], R13 ;  /* 0x0014d40d01007387 */ /* 0x000fe20000100800 */
[----:B------:R-:W-:-:S04]  /*7b40*/  IMAD.HI.U32 R26, R45, R21, RZ ;  /* 0x000000152d1a7227 */ /* 0x000fc800078e00ff */
[----:B------:R-:W-:Y:S02]  /*7b50*/  IMAD.MOV R24, RZ, RZ, -R24 ;  /* 0x000000ffff187224 */ /* 0x000fe400078e0a18 */
[----:B------:R-:W-:Y:S02]  /*7b60*/  IMAD.MOV R26, RZ, RZ, -R26 ;  /* 0x000000ffff1a7224 */ /* 0x000fe400078e0a1a */
[----:B------:R-:W-:Y:S01]  /*7b70*/  @!P2 IMAD.MOV R14, RZ, RZ, -R14 ;  /* 0x000000ffff0ea224 */ /* 0x000fe200078e0a0e */
[C---:B------:R-:W-:Y:S01]  /*7b80*/  ISETP.GT.U32.AND P2, PT, R42.reuse, R18, PT ;  /* 0x000000122a00720c */ /* 0x040fe20003f44070 */
[C---:B------:R-:W-:Y:S02]  /*7b90*/  IMAD R20, R42.reuse, R24, R20 ;  /* 0x000000182a147224 */ /* 0x040fe400078e0214 */
        /* <DEDUP_REMOVED lines=8> */
[----:B------:R-:W-:-:S02]  /*7c20*/  VIADD R28, R3, 0x8d ;  /* 0x0000008d031c7836 */ /* 0x000fc40000000000 */
[----:B------:R-:W-:Y:S02]  /*7c30*/  VIADD R29, R3, 0x8c ;  /* 0x0000008c031d7836 */ /* 0x000fe40000000000 */
[--C-:B------:R-:W-:Y:S01]  /*7c40*/  @!P2 IMAD.IADD R18, R18, 0x1, -R42.reuse ;  /* 0x000000011212a824 */ /* 0x100fe200078e0a2a */
[----:B------:R-:W-:Y:S01]  /*7c50*/  IABS R22, R28 ;  /* 0x0000001c00167213 */ /* 0x000fe20000000000 */
[--C-:B------:R-:W-:Y:S01]  /*7c60*/  @!P0 IMAD.IADD R19, R19, 0x1, -R42.reuse ;  /* 0x0000000113138824 */ /* 0x100fe200078e0a2a */
[----:B------:R-:W-:Y:S01]  /*7c70*/  IABS R23, R29 ;  /* 0x0000001d00177213 */ /* 0x000fe20000000000 */
[----:B------:R-:W-:Y:S01]  /*7c80*/  @!P5 IMAD.MOV R15, RZ, RZ, -R15 ;  /* 0x000000ffff0fd224 */ /* 0x000fe200078e0a0f */
[----:B------:R-:W-:Y:S01]  /*7c90*/  ISETP.GE.AND P0, PT, R31, RZ, PT ;  /* 0x000000ff1f00720c */ /* 0x000fe20003f06270 */
[--C-:B------:R-:W-:Y:S01]  /*7ca0*/  @!P4 IMAD.IADD R20, R20, 0x1, -R42.reuse ;  /* 0x000000011414c824 */ /* 0x100fe200078e0a2a */
[----:B------:R-:W-:Y:S01]  /*7cb0*/  ISETP.GT.U32.AND P4, PT, R42, R18, PT ;  /* 0x000000122a00720c */ /* 0x000fe20003f84070 */
[----:B------:R-:W-:Y:S01]  /*7cc0*/  IMAD.HI.U32 R24, R45, R22, RZ ;  /* 0x000000162d187227 */ /* 0x000fe200078e00ff */
[----:B------:R-:W-:Y:S01]  /*7cd0*/  ISETP.GE.AND P2, PT, R30, RZ, PT ;  /* 0x000000ff1e00720c */ /* 0x000fe20003f46270 */
[----:B------:R-:W-:Y:S01]  /*7ce0*/  STL [R1+0x14dc], R15 ;  /* 0x0014dc0f01007387 */ /* 0x000fe20000100800 */
[C---:B------:R-:W-:Y:S01]  /*7cf0*/  ISETP.GT.U32.AND P5, PT, R42.reuse, R20, PT ;  /* 0x000000142a00720c */ /* 0x040fe20003fa4070 */
[----:B------:R-:W-:Y:S01]  /*7d00*/  @!P6 IMAD.IADD R21, R21, 0x1, -R42 ;  /* 0x000000011515e824 */ /* 0x000fe200078e0a2a */
[----:B------:R-:W-:Y:S01]  /*7d10*/  ISETP.GT.U32.AND P6, PT, R42, R19, PT ;  /* 0x000000132a00720c */ /* 0x000fe20003fc4070 */
[----:B------:R-:W-:-:S04]  /*7d20*/  IMAD.HI.U32 R25, R45, R23, RZ ;  /* 0x000000172d197227 */ /* 0x000fc800078e00ff */
[----:B------:R-:W-:Y:S02]  /*7d30*/  IMAD.MOV R24, RZ, RZ, -R24 ;  /* 0x000000ffff187224 */ /* 0x000fe400078e0a18 */
[----:B------:R-:W-:Y:S02]  /*7d40*/  VIADD R31, R3, 0x8b ;  /* 0x0000008b031f7836 */ /* 0x000fe40000000000 */
[----:B------:R-:W-:Y:S02]  /*7d50*/  IMAD.MOV R25, RZ, RZ, -R25 ;  /* 0x000000ffff197224 */ /* 0x000fe400078e0a19 */
[C---:B------:R-:W-:Y:S01]  /*7d60*/  IMAD R22, R42.reuse, R24, R22 ;  /* 0x000000182a167224 */ /* 0x040fe200078e0216 */
[----:B------:R-:W-:Y:S01]  /*7d70*/  IABS R24, R31 ;  /* 0x0000001f00187213 */ /* 0x000fe20000000000 */
[----:B------:R-:W-:Y:S02]  /*7d80*/  IMAD R23, R42, R25, R23 ;  /* 0x000000192a177224 */ /* 0x000fe400078e0217 */
[----:B------:R-:W-:Y:S01]  /*7d90*/  @!P4 IMAD.IADD R18, R18, 0x1, -R42 ;  /* 0x000000011212c824 */ /* 0x000fe200078e0a2a */
[----:B------:R-:W-:Y:S01]  /*7da0*/  ISETP.GE.AND P4, PT, R27, RZ, PT ;  /* 0x000000ff1b00720c */ /* 0x000fe20003f86270 */
[----:B------:R-:W-:-:S04]  /*7db0*/  IMAD.HI.U32 R27, R45, R24, RZ ;  /* 0x000000182d1b7227 */ /* 0x000fc800078e00ff */
[----:B------:R-:W-:Y:S01]  /*7dc0*/  @!P6 IMAD.IADD R19, R19, 0x1, -R42 ;  /* 0x000000011313e824 */ /* 0x000fe200078e0a2a */
[C---:B------:R-:W-:Y:S01]  /*7dd0*/  ISETP.GT.U32.AND P6, PT, R42.reuse, R23, PT ;  /* 0x000000172a00720c */ /* 0x040fe20003fc4070 */
[----:B------:R-:W-:Y:S02]  /*7de0*/  IMAD.MOV R27, RZ, RZ, -R27 ;  /* 0x000000ffff1b7224 */ /* 0x000fe400078e0a1b */
[----:B------:R-:W-:Y:S02]  /*7df0*/  VIADD R30, R3, 0x8a ;  /* 0x0000008a031e7836 */ /* 0x000fe40000000000 */
[C---:B------:R-:W-:Y:S02]  /*7e00*/  IMAD R24, R42.reuse, R27, R24 ;  /* 0x0000001b2a187224 */ /* 0x040fe400078e0218 */
[----:B------:R-:W-:Y:S01]  /*7e10*/  @!P1 IMAD.MOV R16, RZ, RZ, -R16 ;  /* 0x000000ffff109224 */ /* 0x000fe200078e0a10 */
[----:B------:R-:W-:Y:S01]  /*7e20*/  IABS R25, R30 ;  /* 0x0000001e00197213 */ /* 0x000fe20000000000 */
[----:B------:R-:W-:Y:S01]  /*7e30*/  @!P3 IMAD.MOV R17, RZ, RZ, -R17 ;  /* 0x000000ffff11b224 */ /* 0x000fe200078e0a11 */
[C---:B------:R-:W-:Y:S01]  /*7e40*/  ISETP.GT.U32.AND P1, PT, R42.reuse, R21, PT ;  /* 0x000000152a00720c */ /* 0x040fe20003f24070 */
[----:B------:R-:W-:Y:S01]  /*7e50*/  @!P0 IMAD.MOV R19, RZ, RZ, -R19 ;  /* 0x000000ffff138224 */ /* 0x000fe200078e0a13 */
[----:B------:R-:W-:Y:S01]  /*7e60*/  ISETP.GT.U32.AND P3, PT, R42, R22, PT ;  /* 0x000000162a00720c */ /* 0x000fe20003f64070 */
[--C-:B------:R-:W-:Y:S01]  /*7e70*/  @!P5 IMAD.IADD R20, R20, 0x1, -R42.reuse ;  /* 0x000000011414d824 */ /* 0x100fe200078e0a2a */
[C---:B------:R-:W-:Y:S01]  /*7e80*/  ISETP.GT.U32.AND P0, PT, R42.reuse, R24, PT ;  /* 0x000000182a00720c */ /* 0x040fe20003f04070 */
[----:B------:R-:W-:Y:S01]  /*7e90*/  @!P6 IMAD.IADD R23, R23, 0x1, -R42 ;  /* 0x000000011717e824 */ /* 0x000fe200078e0a2a */
[----:B------:R-:W-:Y:S01]  /*7ea0*/  ISETP.GE.AND P5, PT, R35, RZ, PT ;  /* 0x000000ff2300720c */ /* 0x000fe20003fa6270 */
[----:B------:R-:W-:Y:S01]  /*7eb0*/  IMAD.HI.U32 R26, R45, R25, RZ ;  /* 0x000000192d1a7227 */ /* 0x000fe200078e00ff */
[----:B------:R-:W-:Y:S03]  /*7ec0*/  STL [R1+0x14e0], R16 ;  /* 0x0014e01001007387 */ /* 0x000fe60000100800 */
[----:B------:R-:W-:Y:S01]  /*7ed0*/  @!P2 IMAD.MOV R18, RZ, RZ, -R18 ;  /* 0x000000ffff12a224 */ /* 0x000fe200078e0a12 */
[----:B------:R-:W-:Y:S01]  /*7ee0*/  ISETP.GT.U32.AND P2, PT, R42, R23, PT ;  /* 0x000000172a00720c */ /* 0x000fe20003f44070 */
[----:B------:R-:W-:Y:S01]  /*7ef0*/  IMAD.MOV R26, RZ, RZ, -R26 ;  /* 0x000000ffff1a7224 */ /* 0x000fe200078e0a1a */
[----:B------:R-:W-:Y:S01]  /*7f00*/  STL [R1+0x14e4], R17 ;  /* 0x0014e41101007387 */ /* 0x000fe20000100800 */
[--C-:B------:R-:W-:Y:S01]  /*7f10*/  @!P1 IMAD.IADD R21, R21, 0x1, -R42.reuse ;  /* 0x0000000115159824 */ /* 0x100fe200078e0a2a */
[----:B------:R-:W-:Y:S01]  /*7f20*/  ISETP.GE.AND P1, PT, R28, RZ, PT ;  /* 0x000000ff1c00720c */ /* 0x000fe20003f26270 */
[--C-:B------:R-:W-:Y:S01]  /*7f30*/  @!P3 IMAD.IADD R22, R22, 0x1, -R42.reuse ;  /* 0x000000011616b824 */ /* 0x100fe200078e0a2a */
[----:B------:R-:W-:Y:S01]  /*7f40*/  ISETP.GE.AND P3, PT, R29, RZ, PT ;  /* 0x000000ff1d00720c */ /* 0x000fe20003f66270 */
[C---:B------:R-:W-:Y:S01]  /*7f50*/  IMAD R25, R42.reuse, R26, R25 ;  /* 0x0000001a2a197224 */ /* 0x040fe200078e0219 */
[----:B------:R-:W-:Y:S01]  /*7f60*/  STL [R1+0x14e8], R18 ;  /* 0x0014e81201007387 */ /* 0x000fe20000100800 */
[C---:B------:R-:W-:Y:S01]  /*7f70*/  VIADD R35, R3.reuse, 0x88 ;  /* 0x0000008803237836 */ /* 0x040fe20000000000 */
[----:B------:R-:W-:Y:S01]  /*7f80*/  ISETP.GT.U32.AND P6, PT, R42, R22, PT ;  /* 0x000000162a00720c */ /* 0x000fe20003fc4070 */
[----:B------:R-:W-:Y:S01]  /*7f90*/  @!P0 IMAD.IADD R24, R24, 0x1, -R42 ;  /* 0x0000000118188824 */ /* 0x000fe200078e0a2a */
[----:B------:R-:W-:Y:S01]  /*7fa0*/  STL [R1+0x14ec], R19 ;  /* 0x0014ec1301007387 */ /* 0x000fe20000100800 */
[----:B------:R-:W-:Y:S01]  /*7fb0*/  @!P5 IMAD.MOV R21, RZ, RZ, -R21 ;  /* 0x000000ffff15d224 */ /* 0x000fe200078e0a15 */
[C---:B------:R-:W-:Y:S01]  /*7fc0*/  ISETP.GT.U32.AND P5, PT, R42.reuse, R25, PT ;  /* 0x000000192a00720c */ /* 0x040fe20003fa4070 */
[----:B------:R-:W-:Y:S01]  /*7fd0*/  VIADD R29, R3, 0x89 ;  /* 0x00000089031d7836 */ /* 0x000fe20000000000 */
[----:B------:R-:W-:Y:S01]  /*7fe0*/  IABS R27, R35 ;  /* 0x00000023001b7213 */ /* 0x000fe20000000000 */
[----:B------:R-:W-:Y:S01]  /*7ff0*/  @!P4 IMAD.MOV R20, RZ, RZ, -R20 ;  /* 0x000000ffff14c224 */ /* 0x000fe200078e0a14 */
[----:B------:R-:W-:Y:S01]  /*8000*/  ISETP.GT.U32.AND P0, PT, R42, R24, PT ;  /* 0x000000182a00720c */ /* 0x000fe20003f04070 */
[--C-:B------:R-:W-:Y:S01]  /*8010*/  @!P2 IMAD.IADD R23, R23, 0x1, -R42.reuse ;  /* 0x000000011717a824 */ /* 0x100fe200078e0a2a */
[----:B------:R-:W-:Y:S01]  /*8020*/  IABS R26, R29 ;  /* 0x0000001d001a7213 */ /* 0x000fe20000000000 */
[----:B------:R-:W-:Y:S01]  /*8030*/  VIADD R60, R3, 0x11 ;  /* 0x00000011033c7836 */ /* 0x000fe20000000000 */
[----:B------:R-:W-:Y:S01]  /*8040*/  ISETP.GE.AND P4, PT, R31, RZ, PT ;  /* 0x000000ff1f00720c */ /* 0x000fe20003f86270 */
[----:B------:R-:W-:Y:S01]  /*8050*/  @!P6 IMAD.IADD R22, R22, 0x1, -R42 ;  /* 0x000000011616e824 */ /* 0x000fe200078e0a2a */
[----:B------:R-:W-:Y:S01]  /*8060*/  ISETP.GE.AND P2, PT, R29, RZ, PT ;  /* 0x000000ff1d00720c */ /* 0x000fe20003f46270 */
[----:B------:R-:W-:Y:S01]  /*8070*/  IMAD.HI.U32 R29, R45, R27, RZ ;  /* 0x0000001b2d1d7227 */ /* 0x000fe200078e00ff */
[----:B------:R-:W-:Y:S01]  /*8080*/  ISETP.GE.AND P6, PT, R30, RZ, PT ;  /* 0x000000ff1e00720c */ /* 0x000fe20003fc6270 */
[----:B------:R-:W-:Y:S02]  /*8090*/  STL [R1+0x14f0], R20 ;  /* 0x0014f01401007387 */ /* 0x000fe40000100800 */
[----:B------:R-:W-:-:S02]  /*80a0*/  IMAD.MOV R29, RZ, RZ, -R29 ;  /* 0x000000ffff1d7224 */ /* 0x000fc400078e0a1d */
[--C-:B------:R-:W-:Y:S01]  /*80b0*/  @!P5 IMAD.IADD R25, R25, 0x1, -R42.reuse ;  /* 0x000000011919d824 */ /* 0x100fe200078e0a2a */
[----:B------:R-:W-:Y:S01]  /*80c0*/  ISETP.GE.AND P5, PT, R35, RZ, PT ;  /* 0x000000ff2300720c */ /* 0x000fe20003fa6270 */
[----:B------:R-:W-:Y:S01]  /*80d0*/  VIADD R31, R3, 0x87 ;  /* 0x00000087031f7836 */ /* 0x000fe20000000000 */
[----:B------:R-:W-:Y:S01]  /*80e0*/  STL [R1+0x14f4], R21 ;  /* 0x0014f41501007387 */ /* 0x000fe20000100800 */
[----:B------:R-:W-:Y:S02]  /*80f0*/  @!P0 IMAD.IADD R24, R24, 0x1, -R42 ;  /* 0x0000000118188824 */ /* 0x000fe400078e0a2a */
[----:B------:R-:W-:Y:S01]  /*8100*/  IMAD R27, R42, R29, R27 ;  /* 0x0000001d2a1b7224 */ /* 0x000fe200078e021b */
[----:B------:R-:W-:Y:S01]  /*8110*/  IABS R30, R31 ;  /* 0x0000001f001e7213 */ /* 0x000fe20000000000 */
[----:B------:R-:W-:-:S04]  /*8120*/  IMAD.HI.U32 R28, R45, R26, RZ ;  /* 0x0000001a2d1c7227 */ /* 0x000fc800078e00ff */
[----:B------:R-:W-:Y:S01]  /*8130*/  @!P1 IMAD.MOV R22, RZ, RZ, -R22 ;  /* 0x000000ffff169224 */ /* 0x000fe200078e0a16 */
[C---:B------:R-:W-:Y:S01]  /*8140*/  ISETP.GT.U32.AND P1, PT, R42.reuse, R25, PT ;  /* 0x000000192a00720c */ /* 0x040fe20003f24070 */
[----:B------:R-:W-:Y:S01]  /*8150*/  @!P4 IMAD.MOV R24, RZ, RZ, -R24 ;  /* 0x000000ffff18c224 */ /* 0x000fe200078e0a18 */
[C---:B------:R-:W-:Y:S01]  /*8160*/  ISETP.GT.U32.AND P4, PT, R42.reuse, R27, PT ;  /* 0x0000001b2a00720c */ /* 0x040fe20003f84070 */
[----:B------:R-:W-:Y:S01]  /*8170*/  IMAD.MOV R28, RZ, RZ, -R28 ;  /* 0x000000ffff1c7224 */ /* 0x000fe200078e0a1c */
[----:B------:R-:W-:Y:S01]  /*8180*/  STL [R1+0x14f8], R22 ;  /* 0x0014f81601007387 */ /* 0x000fe20000100800 */
[----:B------:R-:W-:Y:S01]  /*8190*/  @!P3 IMAD.MOV R23, RZ, RZ, -R23 ;  /* 0x000000ffff17b224 */ /* 0x000fe200078e0a17 */
[----:B------:R-:W-:Y:S01]  /*81a0*/  ISETP.GE.AND P3, PT, R31, RZ, PT ;  /* 0x000000ff1f00720c */ /* 0x000fe20003f66270 */
[C---:B------:R-:W-:Y:S02]  /*81b0*/  IMAD R26, R42.reuse, R28, R26 ;  /* 0x0000001c2a1a7224 */ /* 0x040fe400078e021a */
[----:B------:R-:W-:Y:S01]  /*81c0*/  IMAD.HI.U32 R28, R45, R30, RZ ;  /* 0x0000001e2d1c7227 */ /* 0x000fe200078e00ff */
[----:B------:R-:W-:Y:S02]  /*81d0*/  STL [R1+0x14fc], R23 ;  /* 0x0014fc1701007387 */ /* 0x000fe40000100800 */
[----:B------:R-:W-:Y:S01]  /*81e0*/  ISETP.GT.U32.AND P0, PT, R42, R26, PT ;  /* 0x0000001a2a00720c */ /* 0x000fe20003f04070 */
[----:B------:R-:W-:Y:S01]  /*81f0*/  VIADD R31, R3, 0x86 ;  /* 0x00000086031f7836 */ /* 0x000fe20000000000 */
[----:B------:R-:W-:Y:S01]  /*8200*/  STL [R1+0x1500], R24 ;  /* 0x0015001801007387 */ /* 0x000fe20000100800 */
[----:B------:R-:W-:-:S02]  /*8210*/  IMAD.MOV R28, RZ, RZ, -R28 ;  /* 0x000000ffff1c7224 */ /* 0x000fc400078e0a1c */
[----:B------:R-:W-:Y:S01]  /*8220*/  @!P1 IMAD.IADD R25, R25, 0x1, -R42 ;  /* 0x0000000119199824 */ /* 0x000fe200078e0a2a */
[----:B------:R-:W-:Y:S01]  /*8230*/  ISETP.GE.AND P1, PT, R31, RZ, PT ;  /* 0x000000ff1f00720c */ /* 0x000fe20003f26270 */
[C---:B------:R-:W-:Y:S01]  /*8240*/  IMAD R30, R42.reuse, R28, R30 ;  /* 0x0000001c2a1e7224 */ /* 0x040fe200078e021e */
[----:B------:R-:W-:Y:S01]  /*8250*/  IABS R31, R31 ;  /* 0x0000001f001f7213 */ /* 0x000fe20000000000 */
[----:B------:R-:W-:Y:S02]  /*8260*/  @!P4 IMAD.IADD R27, R27, 0x1, -R42 ;  /* 0x000000011b1bc824 */ /* 0x000fe400078e0a2a */
        /* <DEDUP_REMOVED lines=8> */
[C---:B------:R-:W-:Y:S02]  /*82f0*/  IMAD R31, R42.reuse, R36, R31 ;  /* 0x000000242a1f7224 */ /* 0x040fe400078e021f */
[C---:B------:R-:W-:Y:S01]  /*8300*/  IMAD R32, R42.reuse, R35, R32 ;  /* 0x000000232a207224 */ /* 0x040fe200078e0220 */
[----:B------:R-:W-:Y:S01]  /*8310*/  IABS R35, R53 ;  /* 0x0000003500237213 */ /* 0x000fe20000000000 */
[--C-:B------:R-:W-:Y:S01]  /*8320*/  @!P4 IMAD.IADD R27, R27, 0x1, -R42.reuse ;  /* 0x000000011b1bc824 */ /* 0x100fe200078e0a2a */
[----:B------:R-:W-:Y:S01]  /*8330*/  ISETP.GT.U32.AND P4, PT, R42, R31, PT ;  /* 0x0000001f2a00720c */ /* 0x000fe20003f84070 */
[----:B------:R-:W-:Y:S01]  /*8340*/  @!P6 IMAD.IADD R30, R30, 0x1, -R42 ;  /* 0x000000011e1ee824 */ /* 0x000fe200078e0a2a */
[----:B------:R-:W-:Y:S01]  /*8350*/  ISETP.GT.U32.AND P6, PT, R42, R32, PT ;  /* 0x000000202a00720c */ /* 0x000fe20003fc4070 */
[----:B------:R-:W-:-:S04]  /*8360*/  IMAD.HI.U32 R29, R45, R33, RZ ;  /* 0x000000212d1d7227 */ /* 0x000fc800078e00ff */
[----:B------:R-:W-:Y:S02]  /*8370*/  IMAD.MOV R29, RZ, RZ, -R29 ;  /* 0x000000ffff1d7224 */ /* 0x000fe400078e0a1d */
[--C-:B------:R-:W-:Y:S02]  /*8380*/  @!P0 IMAD.IADD R26, R26, 0x1, -R42.reuse ;  /* 0x000000011a1a8824 */ /* 0x100fe400078e0a2a */
[C---:B------:R-:W-:Y:S01]  /*8390*/  IMAD R33, R42.reuse, R29, R33 ;  /* 0x0000001d2a217224 */ /* 0x040fe200078e0221 */
[----:B------:R-:W-:Y:S01]  /*83a0*/  IABS R29, R54 ;  /* 0x00000036001d7213 */ /* 0x000fe20000000000 */
[--C-:B------:R-:W-:Y:S01]  /*83b0*/  @!P4 IMAD.IADD R31, R31, 0x1, -R42.reuse ;  /* 0x000000011f1fc824 */ /* 0x100fe200078e0a2a */
[----:B------:R-:W-:Y:S01]  /*83c0*/  ISETP.GT.U32.AND P4, PT, R42, R30, PT ;  /* 0x0000001e2a00720c */ /* 0x000fe20003f84070 */
[----:B------:R-:W-:Y:S01]  /*83d0*/  @!P6 IMAD.IADD R32, R32, 0x1, -R42 ;  /* 0x000000012020e824 */ /* 0x000fe200078e0a2a */
[----:B------:R-:W-:Y:S01]  /*83e0*/  ISETP.GT.U32.AND P0, PT, R42, R26, PT ;  /* 0x0000001a2a00720c */ /* 0x000fe20003f04070 */
[----:B------:R-:W-:-:S03]  /*83f0*/  IMAD.HI.U32 R28, R45, R34, RZ ;  /* 0x000000222d1c7227 */ /* 0x000fc600078e00ff */
[----:B------:R-:W-:Y:S01]  /*8400*/  ISETP.GT.U32.AND P6, PT, R42, R32, PT ;  /* 0x000000202a00720c */ /* 0x000fe20003fc4070 */
[----:B------:R-:W-:Y:S02]  /*8410*/  IMAD.MOV R28, RZ, RZ, -R28 ;  /* 0x000000ffff1c7224 */ /* 0x000fe400078e0a1c */
[----:B------:R-:W-:-:S04]  /*8420*/  IMAD.HI.U32 R37, R45, R29, RZ ;  /* 0x0000001d2d257227 */ /* 0x000fc800078e00ff */
[----:B------:R-:W-:Y:S02]  /*8430*/  IMAD R34, R42, R28, R34 ;  /* 0x0000001c2a227224 */ /* 0x000fe400078e0222 */
[----:B------:R-:W-:Y:S02]  /*8440*/  IMAD.MOV R37, RZ, RZ, -R37 ;  /* 0x000000ffff257224 */ /* 0x000fe400078e0a25 */
[--C-:B------:R-:W-:Y:S01]  /*8450*/  @!P4 IMAD.IADD R30, R30, 0x1, -R42.reuse ;  /* 0x000000011e1ec824 */ /* 0x100fe200078e0a2a */
[C---:B------:R-:W-:Y:S01]  /*8460*/  ISETP.GT.U32.AND P4, PT, R42.reuse, R34, PT ;  /* 0x000000222a00720c */ /* 0x040fe20003f84070 */
[----:B------:R-:W-:Y:S02]  /*8470*/  IMAD R29, R42, R37, R29 ;  /* 0x000000252a1d7224 */ /* 0x000fe400078e021d */
[--C-:B------:R-:W-:Y:S01]  /*8480*/  @!P0 IMAD.IADD R26, R26, 0x1, -R42.reuse ;  /* 0x000000011a1a8824 */ /* 0x100fe200078e0a2a */
[----:B------:R-:W-:Y:S01]  /*8490*/  ISETP.GE.AND P0, PT, R44, RZ, PT ;  /* 0x000000ff2c00720c */ /* 0x000fe20003f06270 */
[----:B------:R-:W-:Y:S01]  /*84a0*/  @!P6 IMAD.IADD R32, R32, 0x1, -R42 ;  /* 0x000000012020e824 */ /* 0x000fe200078e0a2a */
[C---:B------:R-:W-:Y:S01]  /*84b0*/  ISETP.GT.U32.AND P6, PT, R42.reuse, R29, PT ;  /* 0x0000001d2a00720c */ /* 0x040fe20003fc4070 */
[----:B------:R-:W-:Y:S01]  /*84c0*/  @!P2 IMAD.MOV R26, RZ, RZ, -R26 ;  /* 0x000000ffff1aa224 */ /* 0x000fe200078e0a1a */
[----:B------:R-:W-:Y:S01]  /*84d0*/  ISETP.GT.U32.AND P2, PT, R42, R31, PT ;  /* 0x0000001f2a00720c */ /* 0x000fe20003f44070 */
[----:B------:R-:W-:-:S03]  /*84e0*/  IMAD.HI.U32 R28, R45, R35, RZ ;  /* 0x000000232d1c7227 */ /* 0x000fc600078e00ff */
[----:B------:R-:W-:Y:S01]  /*84f0*/  STL [R1+0x1508], R26 ;  /* 0x0015081a01007387 */ /* 0x000fe20000100800 */
[----:B------:R-:W-:Y:S02]  /*8500*/  VIADD R44, R3, 0x7f ;  /* 0x0000007f032c7836 */ /* 0x000fe40000000000 */
[----:B------:R-:W-:Y:S02]  /*8510*/  IMAD.MOV R28, RZ, RZ, -R28 ;  /* 0x000000ffff1c7224 */ /* 0x000fe400078e0a1c */
[--C-:B------:R-:W-:Y:S01]  /*8520*/  @!P4 IMAD.IADD R34, R34, 0x1, -R42.reuse ;  /* 0x000000012222c824 */ /* 0x100fe200078e0a2a */
[----:B------:R-:W-:Y:S01]  /*8530*/  IABS R39, R44 ;  /* 0x0000002c00277213 */ /* 0x000fe20000000000 */
[C---:B------:R-:W-:Y:S01]  /*8540*/  IMAD R35, R42.reuse, R28, R35 ;  /* 0x0000001c2a237224 */ /* 0x040fe200078e0223 */
[----:B------:R-:W-:Y:S01]  /*8550*/  ISETP.GE.AND P4, PT, R47, RZ, PT ;  /* 0x000000ff2f00720c */ /* 0x000fe20003f86270 */
[----:B------:R-:W-:Y:S01]  /*8560*/  @!P5 IMAD.MOV R27, RZ, RZ, -R27 ;  /* 0x000000ffff1bd224 */ /* 0x000fe200078e0a1b */
[C---:B------:R-:W-:Y:S01]  /*8570*/  ISETP.GT.U32.AND P5, PT, R42.reuse, R33, PT ;  /* 0x000000212a00720c */ /* 0x040fe20003fa4070 */
[----:B------:R-:W-:Y:S01]  /*8580*/  @!P6 IMAD.IADD R29, R29, 0x1, -R42 ;  /* 0x000000011d1de824 */ /* 0x000fe200078e0a2a */
[----:B------:R-:W-:Y:S01]  /*8590*/  ISETP.GT.U32.AND P6, PT, R42, R34, PT ;  /* 0x000000222a00720c */ /* 0x000fe20003fc4070 */
[----:B------:R-:W-:-:S04]  /*85a0*/  IMAD.HI.U32 R36, R45, R39, RZ ;  /* 0x000000272d247227 */ /* 0x000fc800078e00ff */
[----:B------:R-:W-:Y:S01]  /*85b0*/  @!P2 IMAD.IADD R31, R31, 0x1, -R42 ;  /* 0x000000011f1fa824 */ /* 0x000fe200078e0a2a */
[----:B------:R-:W-:Y:S01]  /*85c0*/  ISETP.GT.U32.AND P2, PT, R42, R35, PT ;  /* 0x000000232a00720c */ /* 0x000fe20003f44070 */
[----:B------:R-:W-:-:S04]  /*85d0*/  IMAD.HI.U32 R28, R45, R40, RZ ;  /* 0x000000282d1c7227 */ /* 0x000fc800078e00ff */
[----:B------:R-:W-:Y:S02]  /*85e0*/  IMAD.MOV R36, RZ, RZ, -R36 ;  /* 0x000000ffff247224 */ /* 0x000fe400078e0a24 */
[----:B------:R-:W-:Y:S02]  /*85f0*/  VIADD R47, R3, 0x7e ;  /* 0x0000007e032f7836 */ /* 0x000fe40000000000 */
[----:B------:R-:W-:Y:S02]  /*8600*/  IMAD.MOV R28, RZ, RZ, -R28 ;  /* 0x000000ffff1c7224 */ /* 0x000fe400078e0a1c */
[----:B------:R-:W-:Y:S01]  /*8610*/  IMAD R39, R42, R36, R39 ;  /* 0x000000242a277224 */ /* 0x000fe200078e0227 */
[----:B------:R-:W-:Y:S01]  /*8620*/  IABS R38, R47 ;  /* 0x0000002f00267213 */ /* 0x000fe20000000000 */
[----:B------:R-:W-:Y:S01]  /*8630*/  @!P5 IMAD.IADD R33, R33, 0x1, -R42 ;  /* 0x000000012121d824 */ /* 0x000fe200078e0a2a */
[----:B------:R-:W-:Y:S01]  /*8640*/  ISETP.GE.AND P5, PT, R46, RZ, PT ;  /* 0x000000ff2e00720c */ /* 0x000fe20003fa6270 */
[----:B------:R-:W-:-:S02]  /*8650*/  IMAD R40, R42, R28, R40 ;  /* 0x0000001c2a287224 */ /* 0x000fc400078e0228 */
[--C-:B------:R-:W-:Y:S01]  /*8660*/  @!P6 IMAD.IADD R34, R34, 0x1, -R42.reuse ;  /* 0x000000012222e824 */ /* 0x100fe200078e0a2a */
[C---:B------:R-:W-:Y:S01]  /*8670*/  ISETP.GT.U32.AND P6, PT, R42.reuse, R39, PT ;  /* 0x000000272a00720c */ /* 0x040fe20003fc4070 */
[----:B------:R-:W-:Y:S01]  /*8680*/  @!P2 IMAD.IADD R35, R35, 0x1, -R42 ;  /* 0x000000012323a824 */ /* 0x000fe200078e0a2a */
[----:B------:R-:W-:Y:S01]  /*8690*/  ISETP.GT.U32.AND P2, PT, R42, R33, PT ;  /* 0x000000212a00720c */ /* 0x000fe20003f44070 */
[----:B------:R-:W-:-:S04]  /*86a0*/  IMAD.HI.U32 R37, R45, R38, RZ ;  /* 0x000000262d257227 */ /* 0x000fc800078e00ff */
[----:B------:R-:W-:Y:S01]  /*86b0*/  @!P0 IMAD.MOV R32, RZ, RZ, -R32 ;  /* 0x000000ffff208224 */ /* 0x000fe200078e0a20 */
[C---:B------:R-:W-:Y:S01]  /*86c0*/  ISETP.GT.U32.AND P0, PT, R42.reuse, R40, PT ;  /* 0x000000282a00720c */ /* 0x040fe20003f04070 */
[----:B------:R-:W-:Y:S01]  /*86d0*/  @!P1 IMAD.MOV R31, RZ, RZ, -R31 ;  /* 0x000000ffff1f9224 */ /* 0x000fe200078e0a1f */
[C---:B------:R-:W-:Y:S01]  /*86e0*/  ISETP.GT.U32.AND P1, PT, R42.reuse, R35, PT ;  /* 0x000000232a00720c */ /* 0x040fe20003f24070 */
[----:B------:R-:W-:Y:S02]  /*86f0*/  IMAD.MOV R37, RZ, RZ, -R37 ;  /* 0x000000ffff257224 */ /* 0x000fe400078e0a25 */
[----:B------:R-:W-:Y:S01]  /*8700*/  @!P3 IMAD.MOV R30, RZ, RZ, -R30 ;  /* 0x000000ffff1eb224 */ /* 0x000fe200078e0a1e */
[C---:B------:R-:W-:Y:S01]  /*8710*/  ISETP.GT.U32.AND P3, PT, R42.reuse, R29, PT ;  /* 0x0000001d2a00720c */ /* 0x040fe20003f64070 */
[----:B------:R-:W-:Y:S02]  /*8720*/  IMAD R38, R42, R37, R38 ;  /* 0x000000252a267224 */ /* 0x000fe400078e0226 */
[----:B------:R-:W-:-:S02]  /*8730*/  VIADD R46, R3, 0x7d ;  /* 0x0000007d032e7836 */ /* 0x000fc40000000000 */
[--C-:B------:R-:W-:Y:S01]  /*8740*/  @!P6 IMAD.IADD R39, R39, 0x1, -R42.reuse ;  /* 0x000000012727e824 */ /* 0x100fe200078e0a2a */
[----:B------:R-:W-:Y:S01]  /*8750*/  ISETP.GT.U32.AND P6, PT, R42, R38, PT ;  /* 0x000000262a00720c */ /* 0x000fe20003fc4070 */
[--C-:B------:R-:W-:Y:S01]  /*8760*/  @!P2 IMAD.IADD R33, R33, 0x1, -R42.reuse ;  /* 0x000000012121a824 */ /* 0x100fe200078e0a2a */
[----:B------:R-:W-:Y:S01]  /*8770*/  IABS R28, R46 ;  /* 0x0000002e001c7213 */ /* 0x000fe20000000000 */
[--C-:B------:R-:W-:Y:S01]  /*8780*/  @!P0 IMAD.IADD R40, R40, 0x1, -R42.reuse ;  /* 0x0000000128288824 */ /* 0x100fe200078e0a2a */
[----:B------:R-:W-:Y:S01]  /*8790*/  ISETP.GE.AND P2, PT, R53, RZ, PT ;  /* 0x000000ff3500720c */ /* 0x000fe20003f46270 */
[----:B------:R-:W-:Y:S01]  /*87a0*/  @!P1 IMAD.IADD R35, R35, 0x1, -R42 ;  /* 0x0000000123239824 */ /* 0x000fe200078e0a2a */
[----:B------:R-:W-:Y:S01]  /*87b0*/  ISETP.GE.AND P1, PT, R54, RZ, PT ;  /* 0x000000ff3600720c */ /* 0x000fe20003f26270 */
[----:B------:R-:W-:Y:S01]  /*87c0*/  @!P5 IMAD.MOV R33, RZ, RZ, -R33 ;  /* 0x000000ffff21d224 */ /* 0x000fe200078e0a21 */
[----:B------:R-:W-:Y:S01]  /*87d0*/  ISETP.GT.U32.AND P5, PT, R42, R40, PT ;  /* 0x000000282a00720c */ /* 0x000fe20003fa4070 */
[----:B------:R-:W-:Y:S01]  /*87e0*/  IMAD.HI.U32 R36, R45, R28, RZ ;  /* 0x0000001c2d247227 */ /* 0x000fe200078e00ff */
[----:B------:R-:W-:-:S03]  /*87f0*/  ISETP.GE.AND P0, PT, R44, RZ, PT ;  /* 0x000000ff2c00720c */ /* 0x000fc60003f06270 */
[----:B------:R-:W-:Y:S01]  /*8800*/  @!P3 IMAD.IADD R29, R29, 0x1, -R42 ;  /* 0x000000011d1db824 */ /* 0x000fe200078e0a2a */
[----:B------:R-:W-:Y:S01]  /*8810*/  ISETP.GE.AND P3, PT, R55, RZ, PT ;  /* 0x000000ff3700720c */ /* 0x000fe20003f66270 */
[----:B------:R-:W-:Y:S02]  /*8820*/  IMAD.MOV R36, RZ, RZ, -R36 ;  /* 0x000000ffff247224 */ /* 0x000fe400078e0a24 */
[----:B------:R-:W-:Y:S02]  /*8830*/  @!P6 IMAD.IADD R38, R38, 0x1, -R42 ;  /* 0x000000012626e824 */ /* 0x000fe400078e0a2a */
[----:B-1----:R-:W-:Y:S02]  /*8840*/  IMAD.MOV.U32 R0, RZ, RZ, R29 ;  /* 0x000000ffff007224 */ /* 0x002fe400078e001d */
[C---:B------:R-:W-:Y:S01]  /*8850*/  IMAD R28, R42.reuse, R36, R28 ;  /* 0x000000242a1c7224 */ /* 0x040fe200078e021c */
[----:B------:R-:W-:Y:S01]  /*8860*/  ISETP.GT.U32.AND P6, PT, R42, R38, PT ;  /* 0x000000262a00720c */ /* 0x000fe20003fc4070 */
[----:B------:R-:W-:-:S02]  /*8870*/  VIADD R44, R3, 0x7b ;  /* 0x0000007b032c7836 */ /* 0x000fc40000000000 */
[----:B------:R-:W-:Y:S01]  /*8880*/  @!P1 IMAD.MOV R0, RZ, RZ, -R0 ;  /* 0x000000ffff009224 */ /* 0x000fe200078e0a00 */
[----:B------:R-:W-:Y:S01]  /*8890*/  ISETP.GT.U32.AND P1, PT, R42, R28, PT ;  /* 0x0000001c2a00720c */ /* 0x000fe20003f24070 */
[----:B------:R-:W-:Y:S01]  /*88a0*/  @!P5 IMAD.IADD R40, R40, 0x1, -R42 ;  /* 0x000000012828d824 */ /* 0x000fe200078e0a2a */
[----:B------:R-:W-:Y:S01]  /*88b0*/  IABS R29, R44 ;  /* 0x0000002c001d7213 */ /* 0x000fe20000000000 */
[----:B------:R-:W-:Y:S01]  /*88c0*/  @!P2 IMAD.MOV R35, RZ, RZ, -R35 ;  /* 0x000000ffff23a224 */ /* 0x000fe200078e0a23 */
[----:B------:R1:W-:Y:S01]  /*88d0*/  STL [R1+0x18c], R0 ;  /* 0x00018c0001007387 */ /* 0x0003e20000100800 */
[----:B------:R-:W-:Y:S01]  /*88e0*/  ISETP.GE.AND P2, PT, R47, RZ, PT ;  /* 0x000000ff2f00720c */ /* 0x000fe20003f46270 */
[C---:B------:R-:W-:Y:S01]  /*88f0*/  VIADD R55, R3.reuse, 0x7c ;  /* 0x0000007c03377836 */ /* 0x040fe20000000000 */
[----:B------:R-:W-:Y:S01]  /*8900*/  ISETP.GE.AND P5, PT, R46, RZ, PT ;  /* 0x000000ff2e00720c */ /* 0x000fe20003fa6270 */
[----:B------:R-:W-:Y:S01]  /*8910*/  @!P4 IMAD.MOV R34, RZ, RZ, -R34 ;  /* 0x000000ffff22c224 */ /* 0x000fe200078e0a22 */
[----:B------:R-:W-:Y:S01]  /*8920*/  ISETP.GT.U32.AND P4, PT, R42, R39, PT ;  /* 0x000000272a00720c */ /* 0x000fe20003f84070 */
[----:B------:R-:W-:Y:S01]  /*8930*/  @!P6 IMAD.IADD R38, R38, 0x1, -R42 ;  /* 0x000000012626e824 */ /* 0x000fe200078e0a2a */
[----:B------:R-:W-:Y:S01]  /*8940*/  IABS R37, R55 ;  /* 0x0000003700257213 */ /* 0x000fe20000000000 */
[----:B------:R-:W-:-:S02]  /*8950*/  VIADD R47, R3, 0x7a ;  /* 0x0000007a032f7836 */ /* 0x000fc40000000000 */
[----:B-1----:R-:W-:Y:S02]  /*8960*/  IMAD.MOV.U32 R0, RZ, RZ, R40 ;  /* 0x000000ffff007224 */ /* 0x002fe400078e0028 */
[----:B------:R-:W-:Y:S01]  /*8970*/  IMAD.HI.U32 R40, R45, R29, RZ ;  /* 0x0000001d2d287227 */ /* 0x000fe200078e00ff */
[----:B------:R-:W-:-:S03]  /*8980*/  IABS R46, R47 ;  /* 0x0000002f002e7213 */ /* 0x000fc60000000000 */
[----:B------:R-:W-:Y:S01]  /*8990*/  @!P3 IMAD.MOV R0, RZ, RZ, -R0 ;  /* 0x000000ffff00b224 */ /* 0x000fe200078e0a00 */
[----:B------:R-:W-:Y:S01]  /*89a0*/  ISETP.GE.AND P3, PT, R44, RZ, PT ;  /* 0x000000ff2c00720c */ /* 0x000fe20003f66270 */
[----:B------:R-:W-:Y:S02]  /*89b0*/  IMAD.MOV R40, RZ, RZ, -R40 ;  /* 0x000000ffff287224 */ /* 0x000fe400078e0a28 */
[----:B------:R-:W-:Y:S01]  /*89c0*/  @!P1 IMAD.IADD R28, R28, 0x1, -R42 ;  /* 0x000000011c1c9824 */ /* 0x000fe200078e0a2a */
[----:B------:R1:W-:Y:S01]  /*89d0*/  STL [R1+0x1a0], R0 ;  /* 0x0001a00001007387 */ /* 0x0003e20000100800 */
[C---:B------:R-:W-:Y:S02]  /*89e0*/  IMAD R29, R42.reuse, R40, R29 ;  /* 0x000000282a1d7224 */ /* 0x040fe400078e021d */
[----:B------:R-:W-:Y:S01]  /*89f0*/  IMAD.HI.U32 R36, R45, R37, RZ ;  /* 0x000000252d247227 */ /* 0x000fe200078e00ff */
[----:B------:R-:W-:-:S03]  /*8a00*/  ISETP.GT.U32.AND P1, PT, R42, R28, PT ;  /* 0x0000001c2a00720c */ /* 0x000fc60003f24070 */
[----:B------:R-:W-:Y:S02]  /*8a10*/  IMAD.MOV R36, RZ, RZ, -R36 ;  /* 0x000000ffff247224 */ /* 0x000fe400078e0a24 */
[----:B------:R-:W-:Y:S02]  /*8a20*/  VIADD R44, R3, 0x79 ;  /* 0x00000079032c7836 */ /* 0x000fe40000000000 */
[----:B-1----:R-:W-:Y:S02]  /*8a30*/  IMAD.MOV.U32 R0, RZ, RZ, R38 ;  /* 0x000000ffff007224 */ /* 0x002fe400078e0026 */
[C---:B------:R-:W-:Y:S02]  /*8a40*/  IMAD R37, R42.reuse, R36, R37 ;  /* 0x000000242a257224 */ /* 0x040fe400078e0225 */
[----:B------:R-:W-:Y:S01]  /*8a50*/  @!P2 IMAD.MOV R0, RZ, RZ, -R0 ;  /* 0x000000ffff00a224 */ /* 0x000fe200078e0a00 */
[C---:B------:R-:W-:Y:S01]  /*8a60*/  ISETP.GT.U32.AND P2, PT, R42.reuse, R29, PT ;  /* 0x0000001d2a00720c */ /* 0x040fe20003f44070 */
[--C-:B------:R-:W-:Y:S01]  /*8a70*/  @!P4 IMAD.IADD R39, R39, 0x1, -R42.reuse ;  /* 0x000000012727c824 */ /* 0x100fe200078e0a2a */
[----:B------:R-:W-:Y:S01]  /*8a80*/  ISETP.GT.U32.AND P6, PT, R42, R37, PT ;  /* 0x000000252a00720c */ /* 0x000fe20003fc4070 */
[----:B------:R-:W-:Y:S01]  /*8a90*/  @!P1 IMAD.IADD R28, R28, 0x1, -R42 ;  /* 0x000000011c1c9824 */ /* 0x000fe200078e0a2a */
[----:B------:R-:W-:Y:S01]  /*8aa0*/  ISETP.GE.AND P1, PT, R44, RZ, PT ;  /* 0x000000ff2c00720c */ /* 0x000fe20003f26270 */
[----:B------:R-:W-:Y:S01]  /*8ab0*/  IMAD.MOV.U32 R2, RZ, RZ, R39 ;  /* 0x000000ffff027224 */ /* 0x000fe200078e0027 */
[----:B------:R-:W-:Y:S01]  /*8ac0*/  IABS R44, R44 ;  /* 0x0000002c002c7213 */ /* 0x000fe20000000000 */
[----:B------:R-:W-:Y:S01]  /*8ad0*/  IMAD.HI.U32 R36, R45, R46, RZ ;  /* 0x0000002e2d247227 */ /* 0x000fe200078e00ff */
[----:B------:R-:W-:-:S03]  /*8ae0*/  ISETP.GE.AND P4, PT, R55, RZ, PT ;  /* 0x000000ff3700720c */ /* 0x000fc60003f86270 */
[----:B------:R-:W-:Y:S01]  /*8af0*/  @!P0 IMAD.MOV R2, RZ, RZ, -R2 ;  /* 0x000000ffff028224 */ /* 0x000fe200078e0a02 */
[----:B------:R-:W-:Y:S01]  /*8b00*/  ISETP.GE.AND P0, PT, R47, RZ, PT ;  /* 0x000000ff2f00720c */ /* 0x000fe20003f06270 */
[----:B------:R-:W-:Y:S02]  /*8b10*/  @!P2 IMAD.IADD R29, R29, 0x1, -R42 ;  /* 0x000000011d1da824 */ /* 0x000fe400078e0a2a */
[----:B------:R-:W-:Y:S01]  /*8b20*/  IMAD.HI.U32 R40, R45, R44, RZ ;  /* 0x0000002c2d287227 */ /* 0x000fe200078e00ff */
[----:B------:R-:W-:Y:S02]  /*8b30*/  STL [R1+0x1a4], R2 ;  /* 0x0001a40201007387 */ /* 0x000fe40000100800 */
[----:B------:R-:W-:Y:S01]  /*8b40*/  ISETP.GT.U32.AND P2, PT, R42, R29, PT ;  /* 0x0000001d2a00720c */ /* 0x000fe20003f44070 */
[----:B------:R-:W-:Y:S01]  /*8b50*/  IMAD.MOV R36, RZ, RZ, -R36 ;  /* 0x000000ffff247224 */ /* 0x000fe200078e0a24 */
[----:B------:R1:W-:Y:S01]  /*8b60*/  STL [R1+0x1b4], R0 ;  /* 0x0001b40001007387 */ /* 0x0003e20000100800 */
[----:B------:R-:W-:-:S02]  /*8b70*/  VIADD R47, R3, 0x78 ;  /* 0x00000078032f7836 */ /* 0x000fc40000000000 */
[----:B------:R-:W-:Y:S02]  /*8b80*/  @!P6 IMAD.IADD R37, R37, 0x1, -R42 ;  /* 0x000000012525e824 */ /* 0x000fe400078e0a2a */
[----:B------:R-:W-:Y:S01]  /*8b90*/  IMAD.MOV R40, RZ, RZ, -R40 ;  /* 0x000000ffff287224 */ /* 0x000fe200078e0a28 */
[----:B------:R-:W-:Y:S01]  /*8ba0*/  IABS R41, R47 ;  /* 0x0000002f00297213 */ /* 0x000fe20000000000 */
[C---:B------:R-:W-:Y:S01]  /*8bb0*/  IMAD R46, R42.reuse, R36, R46 ;  /* 0x000000242a2e7224 */ /* 0x040fe200078e022e */
[C---:B------:R-:W-:Y:S01]  /*8bc0*/  ISETP.GT.U32.AND P6, PT, R42.reuse, R37, PT ;  /* 0x000000252a00720c */ /* 0x040fe20003fc4070 */
[C---:B------:R-:W-:Y:S02]  /*8bd0*/  IMAD R44, R42.reuse, R40, R44 ;  /* 0x000000282a2c7224 */ /* 0x040fe400078e022c */
[----:B-1----:R-:W-:Y:S02]  /*8be0*/  IMAD.MOV.U32 R0, RZ, RZ, R28 ;  /* 0x000000ffff007224 */ /* 0x002fe400078e001c */
[----:B------:R-:W-:Y:S01]  /*8bf0*/  @!P2 IMAD.IADD R29, R29, 0x1, -R42 ;  /* 0x000000011d1da824 */ /* 0x000fe200078e0a2a */
[C---:B------:R-:W-:Y:S01]  /*8c00*/  ISETP.GT.U32.AND P2, PT, R42.reuse, R44, PT ;  /* 0x0000002c2a00720c */ /* 0x040fe20003f44070 */
[----:B------:R-:W-:Y:S01]  /*8c10*/  @!P5 IMAD.MOV R0, RZ, RZ, -R0 ;  /* 0x000000ffff00d224 */ /* 0x000fe200078e0a00 */
[----:B------:R-:W-:Y:S01]  /*8c20*/  ISETP.GT.U32.AND P5, PT, R42, R46, PT ;  /* 0x0000002e2a00720c */ /* 0x000fe20003fa4070 */
[----:B------:R-:W-:-:S03]  /*8c30*/  IMAD.HI.U32 R39, R45, R41, RZ ;  /* 0x000000292d277227 */ /* 0x000fc600078e00ff */
[----:B------:R1:W-:Y:S01]  /*8c40*/  STL [R1+0x1ac], R0 ;  /* 0x0001ac0001007387 */ /* 0x0003e20000100800 */
[----:B------:R-:W-:-:S04]  /*8c50*/  IMAD.HI.U32 R36, R45, R43, RZ ;  /* 0x0000002b2d247227 */ /* 0x000fc800078e00ff */
[----:B------:R-:W-:Y:S02]  /*8c60*/  IMAD.MOV R39, RZ, RZ, -R39 ;  /* 0x000000ffff277224 */ /* 0x000fe400078e0a27 */
[----:B------:R-:W-:Y:S02]  /*8c70*/  VIADD R55, R3, 0x76 ;  /* 0x0000007603377836 */ /* 0x000fe40000000000 */
[----:B------:R-:W-:Y:S01]  /*8c80*/  @!P6 IMAD.IADD R37, R37, 0x1, -R42 ;  /* 0x000000012525e824 */ /* 0x000fe200078e0a2a */
[----:B------:R-:W-:Y:S01]  /*8c90*/  ISETP.GE.AND P6, PT, R47, RZ, PT ;  /* 0x000000ff2f00720c */ /* 0x000fe20003fc6270 */
[----:B------:R-:W-:Y:S01]  /*8ca0*/  IMAD.MOV R36, RZ, RZ, -R36 ;  /* 0x000000ffff247224 */ /* 0x000fe200078e0a24 */
[----:B------:R-:W-:Y:S01]  /*8cb0*/  IABS R38, R55 ;  /* 0x0000003700267213 */ /* 0x000fe20000000000 */
[----:B------:R-:W-:Y:S02]  /*8cc0*/  IMAD R41, R42, R39, R41 ;  /* 0x000000272a297224 */ /* 0x000fe400078e0229 */
[----:B------:R-:W-:-:S02]  /*8cd0*/  @!P5 IMAD.IADD R46, R46, 0x1, -R42 ;  /* 0x000000012e2ed824 */ /* 0x000fc400078e0a2a */
[----:B------:R-:W-:Y:S01]  /*8ce0*/  IMAD R43, R42, R36, R43 ;  /* 0x000000242a2b7224 */ /* 0x000fe200078e022b */
[----:B------:R-:W-:Y:S01]  /*8cf0*/  IABS R36, R50 ;  /* 0x0000003200247213 */ /* 0x000fe20000000000 */
[----:B------:R-:W-:Y:S01]  /*8d00*/  @!P2 IMAD.IADD R44, R44, 0x1, -R42 ;  /* 0x000000012c2ca824 */ /* 0x000fe200078e0a2a */
[C---:B------:R-:W-:Y:S01]  /*8d10*/  ISETP.GT.U32.AND P5, PT, R42.reuse, R41, PT ;  /* 0x000000292a00720c */ /* 0x040fe20003fa4070 */
[----:B-1----:R-:W-:Y:S01]  /*8d20*/  IMAD.MOV.U32 R0, RZ, RZ, R37 ;  /* 0x000000ffff007224 */ /* 0x002fe200078e0025 */
[----:B------:R-:W-:Y:S01]  /*8d30*/  ISETP.GT.U32.AND P2, PT, R42, R46, PT ;  /* 0x0000002e2a00720c */ /* 0x000fe20003f44070 */
[----:B------:R-:W-:-:S04]  /*8d40*/  IMAD.HI.U32 R28, R45, R38, RZ ;  /* 0x000000262d1c7227 */ /* 0x000fc800078e00ff */
[----:B------:R-:W-:Y:S01]  /*8d50*/  @!P4 IMAD.MOV R0, RZ, RZ, -R0 ;  /* 0x000000ffff00c224 */ /* 0x000fe200078e0a00 */
[----:B------:R-:W-:Y:S01]  /*8d60*/  ISETP.GT.U32.AND P4, PT, R42, R44, PT ;  /* 0x0000002c2a00720c */ /* 0x000fe20003f84070 */
[----:B------:R-:W-:-:S03]  /*8d70*/  IMAD.HI.U32 R37, R45, R36, RZ ;  /* 0x000000242d257227 */ /* 0x000fc600078e00ff */
[----:B------:R1:W-:Y:S01]  /*8d80*/  STL [R1+0x194], R0 ;  /* 0x0001940001007387 */ /* 0x0003e20000100800 */
[----:B------:R-:W-:Y:S02]  /*8d90*/  IMAD.MOV R28, RZ, RZ, -R28 ;  /* 0x000000ffff1c7224 */ /* 0x000fe400078e0a1c */
[----:B------:R-:W-:Y:S02]  /*8da0*/  IMAD.MOV R37, RZ, RZ, -R37 ;  /* 0x000000ffff257224 */ /* 0x000fe400078e0a25 */
[C---:B------:R-:W-:Y:S01]  /*8db0*/  IMAD R38, R42.reuse, R28, R38 ;  /* 0x0000001c2a267224 */ /* 0x040fe200078e0226 */
[----:B------:R-:W-:Y:S01]  /*8dc0*/  IABS R28, R51 ;  /* 0x00000033001c7213 */ /* 0x000fe20000000000 */
[----:B------:R-:W-:Y:S02]  /*8dd0*/  @!P5 IMAD.IADD R41, R41, 0x1, -R42 ;  /* 0x000000012929d824 */ /* 0x000fe400078e0a2a */
[C---:B------:R-:W-:Y:S02]  /*8de0*/  IMAD R36, R42.reuse, R37, R36 ;  /* 0x000000252a247224 */ /* 0x040fe400078e0224 */
[----:B-1----:R-:W-:Y:S01]  /*8df0*/  IMAD.MOV.U32 R0, RZ, RZ, R29 ;  /* 0x000000ffff007224 */ /* 0x002fe200078e001d */
[----:B------:R-:W-:Y:S01]  /*8e00*/  ISETP.GT.U32.AND P5, PT, R42, R41, PT ;  /* 0x000000292a00720c */ /* 0x000fe20003fa4070 */
[----:B------:R-:W-:Y:S01]  /*8e10*/  @!P2 IMAD.IADD R46, R46, 0x1, -R42 ;  /* 0x000000012e2ea824 */ /* 0x000fe200078e0a2a */
[C---:B------:R-:W-:Y:S01]  /*8e20*/  ISETP.GT.U32.AND P2, PT, R42.reuse, R38, PT ;  /* 0x000000262a00720c */ /* 0x040fe20003f44070 */
[----:B------:R-:W-:Y:S01]  /*8e30*/  @!P3 IMAD.MOV R0, RZ, RZ, -R0 ;  /* 0x000000ffff00b224 */ /* 0x000fe200078e0a00 */
[----:B------:R-:W-:Y:S01]  /*8e40*/  ISETP.GT.U32.AND P3, PT, R42, R43, PT ;  /* 0x0000002b2a00720c */ /* 0x000fe20003f64070 */
[----:B------:R-:W-:-:S02]  /*8e50*/  VIADD R54, R3, 0x72 ;  /* 0x0000007203367836 */ /* 0x000fc40000000000 */
[----:B------:R-:W-:Y:S01]  /*8e60*/  @!P4 IMAD.IADD R44, R44, 0x1, -R42 ;  /* 0x000000012c2cc824 */ /* 0x000fe200078e0a2a */
[----:B------:R-:W-:Y:S01]  /*8e70*/  ISETP.GT.U32.AND P4, PT, R42, R36, PT ;  /* 0x000000242a00720c */ /* 0x000fe20003f84070 */
[----:B------:R-:W-:Y:S01]  /*8e80*/  IMAD.HI.U32 R47, R45, R28, RZ ;  /* 0x0000001c2d2f7227 */ /* 0x000fe200078e00ff */
[----:B------:R-:W-:Y:S01]  /*8e90*/  IABS R39, R54 ;  /* 0x0000003600277213 */ /* 0x000fe20000000000 */
[----:B------:R1:W-:Y:S02]  /*8ea0*/  STL [R1+0x190], R0 ;  /* 0x0001900001007387 */ /* 0x0003e40000100800 */
[----:B------:R-:W-:Y:S02]  /*8eb0*/  VIADD R53, R3, 0x73 ;  /* 0x0000007303357836 */ /* 0x000fe40000000000 */
[----:B------:R-:W-:Y:S02]  /*8ec0*/  IMAD.MOV R47, RZ, RZ, -R47 ;  /* 0x000000ffff2f7224 */ /* 0x000fe400078e0a2f */
[----:B------:R-:W-:Y:S01]  /*8ed0*/  IMAD.HI.U32 R37, R45, R39, RZ ;  /* 0x000000272d257227 */ /* 0x000fe200078e00ff */
[----:B------:R-:W-:-:S03]  /*8ee0*/  IABS R40, R53 ;  /* 0x0000003500287213 */ /* 0x000fc60000000000 */
[----:B------:R-:W-:Y:S02]  /*8ef0*/  IMAD R28, R42, R47, R28 ;  /* 0x0000002f2a1c7224 */ /* 0x000fe400078e021c */
[----:B------:R-:W-:Y:S01]  /*8f00*/  @!P3 IMAD.IADD R43, R43, 0x1, -R42 ;  /* 0x000000012b2bb824 */ /* 0x000fe200078e0a2a */
[----:B------:R-:W-:Y:S01]  /*8f10*/  ISETP.GE.AND P3, PT, R52, RZ, PT ;  /* 0x000000ff3400720c */ /* 0x000fe20003f66270 */
[----:B------:R-:W-:Y:S02]  /*8f20*/  IMAD.MOV.U32 R2, RZ, RZ, R46 ;  /* 0x000000ffff027224 */ /* 0x000fe400078e002e */
[----:B------:R-:W-:Y:S01]  /*8f30*/  @!P2 IMAD.IADD R38, R38, 0x1, -R42 ;  /* 0x000000012626a824 */ /* 0x000fe200078e0a2a */
[----:B------:R-:W-:Y:S01]  /*8f40*/  ISETP.GE.AND P2, PT, R55, RZ, PT ;  /* 0x000000ff3700720c */ /* 0x000fe20003f46270 */
[----:B-1----:R-:W-:Y:S02]  /*8f50*/  IMAD.MOV.U32 R0, RZ, RZ, R44 ;  /* 0x000000ffff007224 */ /* 0x002fe400078e002c */
[----:B------:R-:W-:-:S04]  /*8f60*/  IMAD.HI.U32 R29, R45, R40, RZ ;  /* 0x000000282d1d7227 */ /* 0x000fc800078e00ff */
[----:B------:R-:W-:Y:S02]  /*8f70*/  IMAD.MOV R37, RZ, RZ, -R37 ;  /* 0x000000ffff257224 */ /* 0x000fe400078e0a25 */
[--C-:B------:R-:W-:Y:S01]  /*8f80*/  @!P5 IMAD.IADD R41, R41, 0x1, -R42.reuse ;  /* 0x000000012929d824 */ /* 0x100fe200078e0a2a */
[----:B------:R-:W-:Y:S01]  /*8f90*/  ISETP.GT.U32.AND P5, PT, R42, R28, PT ;  /* 0x0000001c2a00720c */ /* 0x000fe20003fa4070 */
[----:B------:R-:W-:Y:S02]  /*8fa0*/  VIADD R55, R3, 0x71 ;  /* 0x0000007103377836 */ /* 0x000fe40000000000 */
[----:B------:R-:W-:Y:S01]  /*8fb0*/  @!P4 IMAD.IADD R36, R36, 0x1, -R42 ;  /* 0x000000012424c824 */ /* 0x000fe200078e0a2a */
[C---:B------:R-:W-:Y:S01]  /*8fc0*/  ISETP.GT.U32.AND P4, PT, R42.reuse, R43, PT ;  /* 0x0000002b2a00720c */ /* 0x040fe20003f84070 */
[----:B------:R-:W-:Y:S01]  /*8fd0*/  @!P0 IMAD.MOV R2, RZ, RZ, -R2 ;  /* 0x000000ffff028224 */ /* 0x000fe200078e0a02 */
[C---:B------:R-:W-:Y:S01]  /*8fe0*/  ISETP.GT.U32.AND P0, PT, R42.reuse, R38, PT ;  /* 0x000000262a00720c */ /* 0x040fe20003f04070 */
[----:B------:R-:W-:Y:S01]  /*8ff0*/  @!P1 IMAD.MOV R0, RZ, RZ, -R0 ;  /* 0x000000ffff009224 */ /* 0x000fe200078e0a00 */
[C---:B------:R-:W-:Y:S01]  /*9000*/  ISETP.GT.U32.AND P1, PT, R42.reuse, R36, PT ;  /* 0x000000242a00720c */ /* 0x040fe20003f24070 */
[----:B------:R-:W-:Y:S01]  /*9010*/  IMAD.MOV R29, RZ, RZ, -R29 ;  /* 0x000000ffff1d7224 */ /* 0x000fe200078e0a1d */
[----:B------:R-:W-:Y:S01]  /*9020*/  STL [R1+0x14c], R2 ;  /* 0x00014c0201007387 */ /* 0x000fe20000100800 */
[C---:B------:R-:W-:Y:S01]  /*9030*/  IMAD R39, R42.reuse, R37, R39 ;  /* 0x000000252a277224 */ /* 0x040fe200078e0227 */
[----:B------:R-:W-:Y:S01]  /*9040*/  IABS R37, R55 ;  /* 0x0000003700257213 */ /* 0x000fe20000000000 */
[----:B------:R-:W-:Y:S01]  /*9050*/  IMAD R40, R42, R29, R40 ;  /* 0x0000001d2a287224 */ /* 0x000fe200078e0228 */
[----:B------:R1:W-:Y:S01]  /*9060*/  STL [R1+0x158], R0 ;  /* 0x0001580001007387 */ /* 0x0003e20000100800 */
[----:B------:R-:W-:-:S02]  /*9070*/  @!P5 IMAD.IADD R28, R28, 0x1, -R42 ;  /* 0x000000011c1cd824 */ /* 0x000fc400078e0a2a */
[----:B------:R-:W-:-:S03]  /*9080*/  IMAD.HI.U32 R44, R45, R37, RZ ;  /* 0x000000252d2c7227 */ /* 0x000fc600078e00ff */
[----:B------:R-:W-:Y:S01]  /*9090*/  ISETP.GT.U32.AND P5, PT, R42, R28, PT ;  /* 0x0000001c2a00720c */ /* 0x000fe20003fa4070 */
[----:B------:R-:W-:Y:S01]  /*90a0*/  @!P4 IMAD.IADD R43, R43, 0x1, -R42 ;  /* 0x000000012b2bc824 */ /* 0x000fe200078e0a2a */
[----:B------:R-:W-:Y:S01]  /*90b0*/  ISETP.GE.AND P4, PT, R50, RZ, PT ;  /* 0x000000ff3200720c */ /* 0x000fe20003f86270 */
[----:B------:R-:W-:Y:S02]  /*90c0*/  IMAD.MOV R44, RZ, RZ, -R44 ;  /* 0x000000ffff2c7224 */ /* 0x000fe400078e0a2c */
[----:B-1----:R-:W-:Y:S02]  /*90d0*/  IMAD.MOV.U32 R0, RZ, RZ, R41 ;  /* 0x000000ffff007224 */ /* 0x002fe400078e0029 */
[----:B------:R-:W-:Y:S01]  /*90e0*/  @!P0 IMAD.IADD R38, R38, 0x1, -R42 ;  /* 0x0000000126268824 */ /* 0x000fe200078e0a2a */
[C---:B------:R-:W-:Y:S01]  /*90f0*/  ISETP.GT.U32.AND P0, PT, R42.reuse, R39, PT ;  /* 0x000000272a00720c */ /* 0x040fe20003f04070 */
[----:B------:R-:W-:Y:S01]  /*9100*/  @!P6 IMAD.MOV R0, RZ, RZ, -R0 ;  /* 0x000000ffff00e224 */ /* 0x000fe200078e0a00 */
[----:B------:R-:W-:Y:S01]  /*9110*/  ISETP.GT.U32.AND P6, PT, R42, R40, PT ;  /* 0x000000282a00720c */ /* 0x000fe20003fc4070 */
[----:B------:R-:W-:-:S02]  /*9120*/  VIADD R52, R3, 0x70 ;  /* 0x0000007003347836 */ /* 0x000fc40000000000 */
[----:B------:R-:W-:Y:S01]  /*9130*/  IMAD R37, R42, R44, R37 ;  /* 0x0000002c2a257224 */ /* 0x000fe200078e0225 */
[----:B------:R1:W-:Y:S01]  /*9140*/  STL [R1+0x188], R0 ;  /* 0x0001880001007387 */ /* 0x0003e20000100800 */
[----:B------:R-:W-:Y:S01]  /*9150*/  IMAD.MOV.U32 R2, RZ, RZ, R43 ;  /* 0x000000ffff027224 */ /* 0x000fe200078e002b */
[----:B------:R-:W-:Y:S01]  /*9160*/  IABS R29, R52 ;  /* 0x00000034001d7213 */ /* 0x000fe20000000000 */
[----:B------:R-:W-:Y:S01]  /*9170*/  @!P1 IMAD.IADD R36, R36, 0x1, -R42 ;  /* 0x0000000124249824 */ /* 0x000fe200078e0a2a */
[----:B------:R-:W-:Y:S01]  /*9180*/  ISETP.GE.AND P1, PT, R51, RZ, PT ;  /* 0x000000ff3300720c */ /* 0x000fe20003f26270 */
[----:B------:R-:W-:Y:S01]  /*9190*/  @!P3 IMAD.MOV R2, RZ, RZ, -R2 ;  /* 0x000000ffff02b224 */ /* 0x000fe200078e0a02 */
[----:B------:R-:W-:Y:S01]  /*91a0*/  ISETP.GT.U32.AND P3, PT, R42, R37, PT ;  /* 0x000000252a00720c */ /* 0x000fe20003f64070 */
[----:B------:R-:W-:-:S03]  /*91b0*/  IMAD.HI.U32 R41, R45, R29, RZ ;  /* 0x0000001d2d297227 */ /* 0x000fc600078e00ff */
[----:B------:R2:W-:Y:S01]  /*91c0*/  STL [R1+0x164], R2 ;  /* 0x0001640201007387 */ /* 0x0005e20000100800 */
[----:B------:R-:W-:Y:S01]  /*91d0*/  @!P6 IMAD.IADD R40, R40, 0x1, -R42 ;  /* 0x000000012828e824 */ /* 0x000fe200078e0a2a */
[----:B------:R-:W-:Y:S01]  /*91e0*/  ISETP.GE.AND P6, PT, R54, RZ, PT ;  /* 0x000000ff3600720c */ /* 0x000fe20003fc6270 */
[----:B-1----:R-:W-:Y:S02]  /*91f0*/  IMAD.MOV.U32 R0, RZ, RZ, R38 ;  /* 0x000000ffff007224 */ /* 0x002fe400078e0026 */
[----:B------:R-:W-:Y:S01]  /*9200*/  @!P0 IMAD.IADD R39, R39, 0x1, -R42 ;  /* 0x0000000127278824 */ /* 0x000fe200078e0a2a */
[----:B------:R-:W-:Y:S01]  /*9210*/  ISETP.GT.U32.AND P0, PT, R42, R40, PT ;  /* 0x000000282a00720c */ /* 0x000fe20003f04070 */
[----:B------:R-:W-:Y:S02]  /*9220*/  @!P2 IMAD.MOV R0, RZ, RZ, -R0 ;  /* 0x000000ffff00a224 */ /* 0x000fe400078e0a00 */
[--C-:B------:R-:W-:Y:S01]  /*9230*/  @!P5 IMAD.IADD R28, R28, 0x1, -R42.reuse ;  /* 0x000000011c1cd824 */ /* 0x100fe200078e0a2a */
[----:B------:R-:W-:Y:S01]  /*9240*/  ISETP.GE.AND P5, PT, R53, RZ, PT ;  /* 0x000000ff3500720c */ /* 0x000fe20003fa6270 */
[----:B------:R-:W-:Y:S01]  /*9250*/  IMAD.MOV R41, RZ, RZ, -R41 ;  /* 0x000000ffff297224 */ /* 0x000fe200078e0a29 */
[----:B------:R1:W-:Y:S01]  /*9260*/  STL [R1+0x168], R0 ;  /* 0x0001680001007387 */ /* 0x0003e20000100800 */
[----:B------:R-:W-:Y:S01]  /*9270*/  @!P3 IMAD.IADD R37, R37, 0x1, -R42 ;  /* 0x000000012525b824 */ /* 0x000fe200078e0a2a */
[C---:B------:R-:W-:Y:S01]  /*9280*/  ISETP.GT.U32.AND P2, PT, R42.reuse, R39, PT ;  /* 0x000000272a00720c */ /* 0x040fe20003f44070 */
[----:B------:R-:W-:-:S02]  /*9290*/  IMAD R29, R42, R41, R29 ;  /* 0x000000292a1d7224 */ /* 0x000fc400078e021d */
[----:B--2---:R-:W-:Y:S01]  /*92a0*/  IMAD.MOV.U32 R2, RZ, RZ, R36 ;  /* 0x000000ffff027224 */ /* 0x004fe200078e0024 */
[----:B------:R-:W-:Y:S01]  /*92b0*/  ISETP.GT.U32.AND P3, PT, R42, R37, PT ;  /* 0x000000252a00720c */ /* 0x000fe20003f64070 */
[----:B------:R-:W-:Y:S02]  /*92c0*/  VIADD R54, R3, 0x6e ;  /* 0x0000006e03367836 */ /* 0x000fe40000000000 */
[----:B------:R-:W-:Y:S01]  /*92d0*/  @!P4 IMAD.MOV R2, RZ, RZ, -R2 ;  /* 0x000000ffff02c224 */ /* 0x000fe200078e0a02 */
[----:B------:R-:W-:Y:S01]  /*92e0*/  ISETP.GE.AND P4, PT, R55, RZ, PT ;  /* 0x000000ff3700720c */ /* 0x000fe20003f86270 */
[----:B-1----:R-:W-:Y:S01]  /*92f0*/  IMAD.MOV.U32 R0, RZ, RZ, R28 ;  /* 0x000000ffff007224 */ /* 0x002fe200078e001c */
[----:B------:R-:W-:Y:S01]  /*9300*/  IABS R28, R54 ;  /* 0x00000036001c7213 */ /* 0x000fe20000000000 */
[----:B------:R-:W-:Y:S01]  /*9310*/  @!P0 IMAD.IADD R40, R40, 0x1, -R42 ;  /* 0x0000000128288824 */ /* 0x000fe200078e0a2a */
[----:B------:R-:W-:Y:S01]  /*9320*/  STL [R1+0x180], R2 ;  /* 0x0001800201007387 */ /* 0x000fe20000100800 */
[----:B------:R-:W-:Y:S01]  /*9330*/  @!P1 IMAD.MOV R0, RZ, RZ, -R0 ;  /* 0x000000ffff009224 */ /* 0x000fe200078e0a00 */
[----:B------:R-:W-:Y:S01]  /*9340*/  ISETP.GT.U32.AND P1, PT, R42, R29, PT ;  /* 0x0000001d2a00720c */ /* 0x000fe20003f24070 */
[----:B------:R-:W-:Y:S01]  /*9350*/  VIADD R53, R3, 0x6f ;  /* 0x0000006f03357836 */ /* 0x000fe20000000000 */
[----:B------:R-:W-:Y:S01]  /*9360*/  ISETP.GE.AND P0, PT, R52, RZ, PT ;  /* 0x000000ff3400720c */ /* 0x000fe20003f06270 */
[--C-:B------:R-:W-:Y:S01]  /*9370*/  @!P3 IMAD.IADD R37, R37, 0x1, -R42.reuse ;  /* 0x000000012525b824 */ /* 0x100fe200078e0a2a */
[----:B------:R1:W-:Y:S01]  /*9380*/  STL [R1+0x184], R0 ;  /* 0x0001840001007387 */ /* 0x0003e20000100800 */
[----:B------:R-:W-:Y:S01]  /*9390*/  VIADD R55, R3, 0x6d ;  /* 0x0000006d03377836 */ /* 0x000fe20000000000 */
[----:B------:R-:W-:Y:S01]  /*93a0*/  IABS R38, R53 ;  /* 0x0000003500267213 */ /* 0x000fe20000000000 */
[----:B------:R-:W-:Y:S01]  /*93b0*/  @!P2 IMAD.IADD R39, R39, 0x1, -R42 ;  /* 0x000000012727a824 */ /* 0x000fe200078e0a2a */
[----:B------:R-:W-:Y:S01]  /*93c0*/  ISETP.GE.AND P2, PT, R53, RZ, PT ;  /* 0x000000ff3500720c */ /* 0x000fe20003f46270 */
[----:B------:R-:W-:Y:S01]  /*93d0*/  VIADD R53, R3, 0x6c ;  /* 0x0000006c03357836 */ /* 0x000fe20000000000 */
[----:B------:R-:W-:Y:S01]  /*93e0*/  IABS R46, R55 ;  /* 0x00000037002e7213 */ /* 0x000fe20000000000 */
[----:B------:R-:W-:-:S03]  /*93f0*/  IMAD.HI.U32 R36, R45, R38, RZ ;  /* 0x000000262d247227 */ /* 0x000fc600078e00ff */
[----:B------:R-:W-:Y:S01]  /*9400*/  IABS R44, R53 ;  /* 0x00000035002c7213 */ /* 0x000fe20000000000 */
[----:B-1----:R-:W-:Y:S02]  /*9410*/  IMAD.MOV.U32 R0, RZ, RZ, R40 ;  /* 0x000000ffff007224 */ /* 0x002fe400078e0028 */
[----:B------:R-:W-:-:S04]  /*9420*/  IMAD.HI.U32 R40, R45, R28, RZ ;  /* 0x0000001c2d287227 */ /* 0x000fc800078e00ff */
[----:B------:R-:W-:Y:S01]  /*9430*/  @!P5 IMAD.MOV R0, RZ, RZ, -R0 ;  /* 0x000000ffff00d224 */ /* 0x000fe200078e0a00 */
[----:B------:R-:W-:Y:S01]  /*9440*/  ISETP.GE.AND P5, PT, R54, RZ, PT ;  /* 0x000000ff3600720c */ /* 0x000fe20003fa6270 */
[----:B------:R-:W-:Y:S02]  /*9450*/  @!P1 IMAD.IADD R29, R29, 0x1, -R42 ;  /* 0x000000011d1d9824 */ /* 0x000fe400078e0a2a */
[----:B------:R-:W-:Y:S01]  /*9460*/  IMAD.MOV R40, RZ, RZ, -R40 ;  /* 0x000000ffff287224 */ /* 0x000fe200078e0a28 */
[----:B------:R1:W-:Y:S01]  /*9470*/  STL [R1+0x17c], R0 ;  /* 0x00017c0001007387 */ /* 0x0003e20000100800 */
[----:B------:R-:W-:Y:S01]  /*9480*/  IMAD.MOV R36, RZ, RZ, -R36 ;  /* 0x000000ffff247224 */ /* 0x000fe200078e0a24 */
[C---:B------:R-:W-:Y:S01]  /*9490*/  ISETP.GT.U32.AND P1, PT, R42.reuse, R29, PT ;  /* 0x0000001d2a00720c */ /* 0x040fe20003f24070 */
[----:B------:R-:W-:Y:S02]  /*94a0*/  IMAD R28, R42, R40, R28 ;  /* 0x000000282a1c7224 */ /* 0x000fe400078e021c */
[----:B------:R-:W-:-:S02]  /*94b0*/  IMAD.MOV.U32 R2, RZ, RZ, R39 ;  /* 0x000000ffff027224 */ /* 0x000fc400078e0027 */
[----:B------:R-:W-:Y:S02]  /*94c0*/  IMAD R38, R42, R36, R38 ;  /* 0x000000242a267224 */ /* 0x000fe400078e0226 */
[----:B------:R-:W-:-:S03]  /*94d0*/  IMAD.HI.U32 R36, R45, R46, RZ ;  /* 0x0000002e2d247227 */ /* 0x000fc600078e00ff */
[C---:B------:R-:W-:Y:S01]  /*94e0*/  ISETP.GT.U32.AND P3, PT, R42.reuse, R38, PT ;  /* 0x000000262a00720c */ /* 0x040fe20003f64070 */
[----:B-1----:R-:W-:Y:S02]  /*94f0*/  IMAD.MOV.U32 R0, RZ, RZ, R37 ;  /* 0x000000ffff007224 */ /* 0x002fe400078e0025 */
[----:B------:R-:W-:Y:S01]  /*9500*/  @!P6 IMAD.MOV R2, RZ, RZ, -R2 ;  /* 0x000000ffff02e224 */ /* 0x000fe200078e0a02 */
[----:B------:R-:W-:Y:S01]  /*9510*/  ISETP.GE.AND P6, PT, R55, RZ, PT ;  /* 0x000000ff3700720c */ /* 0x000fe20003fc6270 */
[----:B------:R-:W-:Y:S01]  /*9520*/  @!P4 IMAD.MOV R0, RZ, RZ, -R0 ;  /* 0x000000ffff00c224 */ /* 0x000fe200078e0a00 */
[C---:B------:R-:W-:Y:S01]  /*9530*/  ISETP.GT.U32.AND P4, PT, R42.reuse, R28, PT ;  /* 0x0000001c2a00720c */ /* 0x040fe20003f84070 */
[----:B------:R-:W-:Y:S01]  /*9540*/  IMAD.MOV R36, RZ, RZ, -R36 ;  /* 0x000000ffff247224 */ /* 0x000fe200078e0a24 */
[----:B------:R-:W-:Y:S01]  /*9550*/  STL [R1+0x174], R2 ;  /* 0x0001740201007387 */ /* 0x000fe20000100800 */
[----:B------:R-:W-:Y:S01]  /*9560*/  @!P1 IMAD.IADD R29, R29, 0x1, -R42 ;  /* 0x000000011d1d9824 */ /* 0x000fe200078e0a2a */
[----:B------:R-:W-:Y:S01]  /*9570*/  ISETP.GE.AND P1, PT, R53, RZ, PT ;  /* 0x000000ff3500720c */ /* 0x000fe20003f26270 */
[----:B------:R-:W-:Y:S01]  /*9580*/  VIADD R54, R3, 0x6b ;  /* 0x0000006b03367836 */ /* 0x000fe20000000000 */
[----:B------:R1:W-:Y:S01]  /*9590*/  STL [R1+0x178], R0 ;  /* 0x0001780001007387 */ /* 0x0003e20000100800 */
[----:B------:R-:W-:-:S02]  /*95a0*/  IMAD R46, R42, R36, R46 ;  /* 0x000000242a2e7224 */ /* 0x000fc400078e022e */
[----:B------:R-:W-:Y:S01]  /*95b0*/  IMAD.HI.U32 R40, R45, R44, RZ ;  /* 0x0000002c2d287227 */ /* 0x000fe200078e00ff */
[----:B------:R-:W-:-:S03]  /*95c0*/  IABS R41, R54 ;  /* 0x0000003600297213 */ /* 0x000fc60000000000 */
[----:B------:R-:W-:Y:S02]  /*95d0*/  @!P4 IMAD.IADD R28, R28, 0x1, -R42 ;  /* 0x000000011c1cc824 */ /* 0x000fe400078e0a2a */
[----:B------:R-:W-:-:S03]  /*95e0*/  IMAD.HI.U32 R39, R45, R41, RZ ;  /* 0x000000292d277227 */ /* 0x000fc600078e00ff */
[C---:B------:R-:W-:Y:S01]  /*95f0*/  ISETP.GT.U32.AND P4, PT, R42.reuse, R28, PT ;  /* 0x0000001c2a00720c */ /* 0x040fe20003f84070 */
[----:B-1----:R-:W-:Y:S02]  /*9600*/  IMAD.MOV.U32 R0, RZ, RZ, R29 ;  /* 0x000000ffff007224 */ /* 0x002fe400078e001d */
[----:B------:R-:W-:Y:S02]  /*9610*/  IMAD.MOV R40, RZ, RZ, -R40 ;  /* 0x000000ffff287224 */ /* 0x000fe400078e0a28 */
[----:B------:R-:W-:Y:S01]  /*9620*/  @!P0 IMAD.MOV R0, RZ, RZ, -R0 ;  /* 0x000000ffff008224 */ /* 0x000fe200078e0a00 */
[C---:B------:R-:W-:Y:S01]  /*9630*/  ISETP.GT.U32.AND P0, PT, R42.reuse, R46, PT ;  /* 0x0000002e2a00720c */ /* 0x040fe20003f04070 */
[----:B------:R-:W-:Y:S02]  /*9640*/  IMAD.MOV R39, RZ, RZ, -R39 ;  /* 0x000000ffff277224 */ /* 0x000fe400078e0a27 */
[----:B------:R-:W-:Y:S01]  /*9650*/  VIADD R55, R3, 0x69 ;  /* 0x0000006903377836 */ /* 0x000fe20000000000 */
[----:B------:R1:W-:Y:S01]  /*9660*/  STL [R1+0x16c], R0 ;  /* 0x00016c0001007387 */ /* 0x0003e20000100800 */
[----:B------:R-:W-:-:S02]  /*9670*/  IMAD R44, R42, R40, R44 ;  /* 0x000000282a2c7224 */ /* 0x000fc400078e022c */
[----:B------:R-:W-:Y:S01]  /*9680*/  IMAD R41, R42, R39, R41 ;  /* 0x000000272a297224 */ /* 0x000fe200078e0229 */
[----:B------:R-:W-:Y:S01]  /*9690*/  IABS R37, R55 ;  /* 0x0000003700257213 */ /* 0x000fe20000000000 */
[--C-:B------:R-:W-:Y:S02]  /*96a0*/  @!P3 IMAD.IADD R38, R38, 0x1, -R42.reuse ;  /* 0x000000012626b824 */ /* 0x100fe400078e0a2a */
[--C-:B------:R-:W-:Y:S01]  /*96b0*/  @!P4 IMAD.IADD R28, R28, 0x1, -R42.reuse ;  /* 0x000000011c1cc824 */ /* 0x100fe200078e0a2a */
[----:B------:R-:W-:Y:S01]  /*96c0*/  ISETP.GT.U32.AND P4, PT, R42, R44, PT ;  /* 0x0000002c2a00720c */ /* 0x000fe20003f84070 */
[----:B------:R-:W-:Y:S01]  /*96d0*/  @!P0 IMAD.IADD R46, R46, 0x1, -R42 ;  /* 0x000000012e2e8824 */ /* 0x000fe200078e0a2a */
[C---:B------:R-:W-:Y:S01]  /*96e0*/  ISETP.GT.U32.AND P0, PT, R42.reuse, R41, PT ;  /* 0x000000292a00720c */ /* 0x040fe20003f04070 */
[----:B------:R-:W-:Y:S01]  /*96f0*/  VIADD R52, R3, 0x6a ;  /* 0x0000006a03347836 */ /* 0x000fe20000000000 */
[----:B------:R-:W-:Y:S01]  /*9700*/  ISETP.GT.U32.AND P3, PT, R42, R38, PT ;  /* 0x000000262a00720c */ /* 0x000fe20003f64070 */
[----:B------:R-:W-:-:S03]  /*9710*/  IMAD.HI.U32 R29, R45, R37, RZ ;  /* 0x000000252d1d7227 */ /* 0x000fc600078e00ff */
[----:B------:R-:W-:Y:S01]  /*9720*/  IABS R43, R52 ;  /* 0x00000034002b7213 */ /* 0x000fe20000000000 */
[----:B------:R-:W-:Y:S02]  /*9730*/  IMAD.MOV R29, RZ, RZ, -R29 ;  /* 0x000000ffff1d7224 */ /* 0x000fe400078e0a1d */
[----:B------:R-:W-:Y:S02]  /*9740*/  VIADD R51, R3, 0x67 ;  /* 0x0000006703337836 */ /* 0x000fe40000000000 */
[----:B------:R-:W-:Y:S02]  /*9750*/  IMAD R37, R42, R29, R37 ;  /* 0x0000001d2a257224 */ /* 0x000fe400078e0225 */
[--C-:B------:R-:W-:Y:S01]  /*9760*/  @!P4 IMAD.IADD R44, R44, 0x1, -R42.reuse ;  /* 0x000000012c2cc824 */ /* 0x100fe200078e0a2a */
[----:B------:R-:W-:Y:S01]  /*9770*/  IABS R29, R51 ;  /* 0x00000033001d7213 */ /* 0x000fe20000000000 */
[----:B------:R-:W-:Y:S01]  /*9780*/  @!P0 IMAD.IADD R41, R41, 0x1, -R42 ;  /* 0x0000000129298824 */ /* 0x000fe200078e0a2a */
[----:B------:R-:W-:Y:S01]  /*9790*/  ISETP.GT.U32.AND P4, PT, R42, R46, PT ;  /* 0x0000002e2a00720c */ /* 0x000fe20003f84070 */
[----:B------:R-:W-:-:S03]  /*97a0*/  IMAD.HI.U32 R36, R45, R43, RZ ;  /* 0x0000002b2d247227 */ /* 0x000fc600078e00ff */
[----:B------:R-:W-:Y:S01]  /*97b0*/  ISETP.GT.U32.AND P0, PT, R42, R41, PT ;  /* 0x000000292a00720c */ /* 0x000fe20003f04070 */
[----:B------:R-:W-:Y:S01]  /*97c0*/  @!P3 IMAD.IADD R38, R38, 0x1, -R42 ;  /* 0x000000012626b824 */ /* 0x000fe200078e0a2a */
[----:B------:R-:W-:Y:S01]  /*97d0*/  ISETP.GE.AND P3, PT, R54, RZ, PT ;  /* 0x000000ff3600720c */ /* 0x000fe20003f66270 */
[----:B------:R-:W-:Y:S02]  /*97e0*/  IMAD.MOV R36, RZ, RZ, -R36 ;  /* 0x000000ffff247224 */ /* 0x000fe400078e0a24 */
[----:B------:R-:W-:Y:S02]  /*97f0*/  VIADD R50, R3, 0x68 ;  /* 0x0000006803327836 */ /* 0x000fe40000000000 */
[----:B------:R-:W-:-:S04]  /*9800*/  IMAD.HI.U32 R47, R45, R29, RZ ;  /* 0x0000001d2d2f7227 */ /* 0x000fc800078e00ff */
[----:B-1----:R-:W-:Y:S02]  /*9810*/  IMAD.MOV.U32 R0, RZ, RZ, R38 ;  /* 0x000000ffff007224 */ /* 0x002fe400078e0026 */
[C---:B------:R-:W-:Y:S01]  /*9820*/  IMAD R43, R42.reuse, R36, R43 ;  /* 0x000000242a2b7224 */ /* 0x040fe200078e022b */
[----:B------:R-:W-:Y:S01]  /*9830*/  IABS R36, R50 ;  /* 0x0000003200247213 */ /* 0x000fe20000000000 */
[----:B------:R-:W-:Y:S02]  /*9840*/  IMAD.MOV R47, RZ, RZ, -R47 ;  /* 0x000000ffff2f7224 */ /* 0x000fe400078e0a2f */
[----:B------:R-:W-:Y:S01]  /*9850*/  @!P2 IMAD.MOV R0, RZ, RZ, -R0 ;  /* 0x000000ffff00a224 */ /* 0x000fe200078e0a00 */
[----:B------:R-:W-:Y:S01]  /*9860*/  ISETP.GT.U32.AND P2, PT, R42, R44, PT ;  /* 0x0000002c2a00720c */ /* 0x000fe20003f44070 */
[----:B------:R-:W-:Y:S01]  /*9870*/  @!P4 IMAD.IADD R46, R46, 0x1, -R42 ;  /* 0x000000012e2ec824 */ /* 0x000fe200078e0a2a */
[C---:B------:R-:W-:Y:S01]  /*9880*/  ISETP.GT.U32.AND P4, PT, R42.reuse, R37, PT ;  /* 0x000000252a00720c */ /* 0x040fe20003f84070 */
[----:B------:R-:W-:Y:S01]  /*9890*/  IMAD R29, R42, R47, R29 ;  /* 0x0000002f2a1d7224 */ /* 0x000fe200078e021d */
[----:B------:R1:W-:Y:S01]  /*98a0*/  STL [R1+0x154], R0 ;  /* 0x0001540001007387 */ /* 0x0003e20000100800 */
[----:B------:R-:W-:-:S04]  /*98b0*/  IMAD.HI.U32 R38, R45, R36, RZ ;  /* 0x000000242d267227 */ /* 0x000fc800078e00ff */
[----:B------:R-:W-:Y:S02]  /*98c0*/  VIADD R54, R3, 0x65 ;  /* 0x0000006503367836 */ /* 0x000fe40000000000 */
[----:B------:R-:W-:Y:S01]  /*98d0*/  @!P0 IMAD.IADD R41, R41, 0x1, -R42 ;  /* 0x0000000129298824 */ /* 0x000fe200078e0a2a */
[C---:B------:R-:W-:Y:S01]  /*98e0*/  ISETP.GT.U32.AND P0, PT, R42.reuse, R29, PT ;  /* 0x0000001d2a00720c */ /* 0x040fe20003f04070 */
[----:B------:R-:W-:Y:S01]  /*98f0*/  IMAD.MOV R38, RZ, RZ, -R38 ;  /* 0x000000ffff267224 */ /* 0x000fe200078e0a26 */
[----:B------:R-:W-:Y:S01]  /*9900*/  IABS R39, R54 ;  /* 0x0000003600277213 */ /* 0x000fe20000000000 */
[----:B-1----:R-:W-:Y:S02]  /*9910*/  IMAD.MOV.U32 R0, RZ, RZ, R28 ;  /* 0x000000ffff007224 */ /* 0x002fe400078e001c */
[----:B------:R-:W-:Y:S02]  /*9920*/  VIADD R53, R3, 0x66 ;  /* 0x0000006603357836 */ /* 0x000fe40000000000 */
[----:B------:R-:W-:Y:S01]  /*9930*/  @!P5 IMAD.MOV R0, RZ, RZ, -R0 ;  /* 0x000000ffff00d224 */ /* 0x000fe200078e0a00 */
[C---:B------:R-:W-:Y:S01]  /*9940*/  ISETP.GT.U32.AND P5, PT, R42.reuse, R43, PT ;  /* 0x0000002b2a00720c */ /* 0x040fe20003fa4070 */
[----:B------:R-:W-:Y:S01]  /*9950*/  IMAD R36, R42, R38, R36 ;  /* 0x000000262a247224 */ /* 0x000fe200078e0224 */
[----:B------:R-:W-:Y:S01]  /*9960*/  IABS R40, R53 ;  /* 0x0000003500287213 */ /* 0x000fe20000000000 */
[----:B------:R-:W-:Y:S01]  /*9970*/  @!P2 IMAD.IADD R44, R44, 0x1, -R42 ;  /* 0x000000012c2ca824 */ /* 0x000fe200078e0a2a */
[----:B------:R1:W-:Y:S01]  /*9980*/  STL [R1+0x150], R0 ;  /* 0x0001500001007387 */ /* 0x0003e20000100800 */
[----:B------:R-:W-:Y:S01]  /*9990*/  IMAD.HI.U32 R38, R45, R39, RZ ;  /* 0x000000272d267227 */ /* 0x000fe200078e00ff */
[----:B------:R-:W-:-:S03]  /*99a0*/  ISETP.GT.U32.AND P2, PT, R42, R36, PT ;  /* 0x000000242a00720c */ /* 0x000fc60003f44070 */
[----:B------:R-:W-:Y:S01]  /*99b0*/  @!P4 IMAD.IADD R37, R37, 0x1, -R42 ;  /* 0x000000012525c824 */ /* 0x000fe200078e0a2a */
[----:B------:R-:W-:Y:S01]  /*99c0*/  ISETP.GE.AND P4, PT, R55, RZ, PT ;  /* 0x000000ff3700720c */ /* 0x000fe20003f86270 */
[----:B------:R-:W-:Y:S02]  /*99d0*/  IMAD.MOV.U32 R2, RZ, RZ, R46 ;  /* 0x000000ffff027224 */ /* 0x000fe400078e002e */
[----:B------:R-:W-:-:S04]  /*99e0*/  IMAD.HI.U32 R28, R45, R40, RZ ;  /* 0x000000282d1c7227 */ /* 0x000fc800078e00ff */
[----:B-1----:R-:W-:Y:S02]  /*99f0*/  IMAD.MOV.U32 R0, RZ, RZ, R44 ;  /* 0x000000ffff007224 */ /* 0x002fe400078e002c */
[----:B------:R-:W-:Y:S02]  /*9a00*/  IMAD.MOV R38, RZ, RZ, -R38 ;  /* 0x000000ffff267224 */ /* 0x000fe400078e0a26 */
[----:B------:R-:W-:Y:S02]  /*9a10*/  VIADD R55, R3, 0x64 ;  /* 0x0000006403377836 */ /* 0x000fe40000000000 */
[----:B------:R-:W-:Y:S01]  /*9a20*/  @!P0 IMAD.IADD R29, R29, 0x1, -R42 ;  /* 0x000000011d1d8824 */ /* 0x000fe200078e0a2a */
[C---:B------:R-:W-:Y:S01]  /*9a30*/  ISETP.GT.U32.AND P0, PT, R42.reuse, R37, PT ;  /* 0x000000252a00720c */ /* 0x040fe20003f04070 */
[----:B------:R-:W-:Y:S02]  /*9a40*/  @!P6 IMAD.MOV R2, RZ, RZ, -R2 ;  /* 0x000000ffff02e224 */ /* 0x000fe400078e0a02 */
[----:B------:R-:W-:Y:S01]  /*9a50*/  @!P1 IMAD.MOV R0, RZ, RZ, -R0 ;  /* 0x000000ffff009224 */ /* 0x000fe200078e0a00 */
[C---:B------:R-:W-:Y:S01]  /*9a60*/  ISETP.GT.U32.AND P1, PT, R42.reuse, R29, PT ;  /* 0x0000001d2a00720c */ /* 0x040fe20003f24070 */
[----:B------:R-:W-:Y:S01]  /*9a70*/  IMAD.MOV R28, RZ, RZ, -R28 ;  /* 0x000000ffff1c7224 */ /* 0x000fe200078e0a1c */
[----:B------:R-:W-:Y:S01]  /*9a80*/  STL [R1+0xfc], R2 ;  /* 0x0000fc0201007387 */ /* 0x000fe20000100800 */
[C---:B------:R-:W-:Y:S01]  /*9a90*/  IMAD R39, R42.reuse, R38, R39 ;  /* 0x000000262a277224 */ /* 0x040fe200078e0227 */
[----:B------:R-:W-:Y:S01]  /*9aa0*/  IABS R38, R55 ;  /* 0x0000003700267213 */ /* 0x000fe20000000000 */
[----:B------:R-:W-:Y:S01]  /*9ab0*/  @!P5 IMAD.IADD R43, R43, 0x1, -R42 ;  /* 0x000000012b2bd824 */ /* 0x000fe200078e0a2a */
[----:B------:R1:W-:Y:S01]  /*9ac0*/  STL [R1+0x11c], R0 ;  /* 0x00011c0001007387 */ /* 0x0003e20000100800 */
[----:B------:R-:W-:Y:S01]  /*9ad0*/  IMAD R40, R42, R28, R40 ;  /* 0x0000001c2a287224 */ /* 0x000fe200078e0228 */
[----:B------:R-:W-:Y:S01]  /*9ae0*/  ISETP.GE.AND P5, PT, R52, RZ, PT ;  /* 0x000000ff3400720c */ /* 0x000fe20003fa6270 */
[----:B------:R-:W-:Y:S01]  /*9af0*/  @!P2 IMAD.IADD R36, R36, 0x1, -R42 ;  /* 0x000000012424a824 */ /* 0x000fe200078e0a2a */
[----:B------:R-:W-:Y:S01]  /*9b00*/  ISETP.GT.U32.AND P2, PT, R42, R43, PT ;  /* 0x0000002b2a00720c */ /* 0x000fe20003f44070 */
[----:B------:R-:W-:-:S03]  /*9b10*/  IMAD.HI.U32 R44, R45, R38, RZ ;  /* 0x000000262d2c7227 */ /* 0x000fc600078e00ff */
[C---:B------:R-:W-:Y:S01]  /*9b20*/  ISETP.GT.U32.AND P6, PT, R42.reuse, R36, PT ;  /* 0x000000242a00720c */ /* 0x040fe20003fc4070 */
[----:B------:R-:W-:Y:S01]  /*9b30*/  @!P0 IMAD.IADD R37, R37, 0x1, -R42 ;  /* 0x0000000125258824 */ /* 0x000fe200078e0a2a */
[C---:B------:R-:W-:Y:S01]  /*9b40*/  ISETP.GT.U32.AND P0, PT, R42.reuse, R39, PT ;  /* 0x000000272a00720c */ /* 0x040fe20003f04070 */
[----:B-1----:R-:W-:Y:S02]  /*9b50*/  IMAD.MOV.U32 R0, RZ, RZ, R41 ;  /* 0x000000ffff007224 */ /* 0x002fe400078e0029 */
[----:B------:R-:W-:Y:S02]  /*9b60*/  IMAD.MOV R44, RZ, RZ, -R44 ;  /* 0x000000ffff2c7224 */ /* 0x000fe400078e0a2c */
[----:B------:R-:W-:Y:S01]  /*9b70*/  @!P3 IMAD.MOV R0, RZ, RZ, -R0 ;  /* 0x000000ffff00b224 */ /* 0x000fe200078e0a00 */
[C---:B------:R-:W-:Y:S01]  /*9b80*/  ISETP.GT.U32.AND P3, PT, R42.reuse, R40, PT ;  /* 0x000000282a00720c */ /* 0x040fe20003f64070 */
[----:B------:R-:W-:Y:S02]  /*9b90*/  IMAD R38, R42, R44, R38 ;  /* 0x0000002c2a267224 */ /* 0x000fe400078e0226 */
[----:B------:R-:W-:Y:S01]  /*9ba0*/  @!P2 IMAD.IADD R43, R43, 0x1, -R42 ;  /* 0x000000012b2ba824 */ /* 0x000fe200078e0a2a */
[----:B------:R1:W-:Y:S01]  /*9bb0*/  STL [R1+0x148], R0 ;  /* 0x0001480001007387 */ /* 0x0003e20000100800 */
[----:B------:R-:W-:Y:S01]  /*9bc0*/  VIADD R52, R3, 0x63 ;  /* 0x0000006303347836 */ /* 0x000fe20000000000 */
[----:B------:R-:W-:Y:S01]  /*9bd0*/  ISETP.GE.AND P2, PT, R50, RZ, PT ;  /* 0x000000ff3200720c */ /* 0x000fe20003f46270 */
[----:B------:R-:W-:-:S02]  /*9be0*/  IMAD.MOV.U32 R2, RZ, RZ, R43 ;  /* 0x000000ffff027224 */ /* 0x000fc400078e002b */
[--C-:B------:R-:W-:Y:S01]  /*9bf0*/  @!P6 IMAD.IADD R36, R36, 0x1, -R42.reuse ;  /* 0x000000012424e824 */ /* 0x100fe200078e0a2a */
[----:B------:R-:W-:Y:S01]  /*9c00*/  ISETP.GE.AND P6, PT, R51, RZ, PT ;  /* 0x000000ff3300720c */ /* 0x000fe20003fc6270 */
[--C-:B------:R-:W-:Y:S01]  /*9c10*/  @!P0 IMAD.IADD R39, R39, 0x1, -R42.reuse ;  /* 0x0000000127278824 */ /* 0x100fe200078e0a2a */
[----:B------:R-:W-:Y:S01]  /*9c20*/  IABS R28, R52 ;  /* 0x00000034001c7213 */ /* 0x000fe20000000000 */
[----:B------:R-:W-:Y:S01]  /*9c30*/  @!P3 IMAD.IADD R40, R40, 0x1, -R42 ;  /* 0x000000012828b824 */ /* 0x000fe200078e0a2a */
[----:B------:R-:W-:Y:S01]  /*9c40*/  ISETP.GE.AND P3, PT, R54, RZ, PT ;  /* 0x000000ff3600720c */ /* 0x000fe20003f66270 */
[----:B-1----:R-:W-:Y:S02]  /*9c50*/  IMAD.MOV.U32 R0, RZ, RZ, R37 ;  /* 0x000000ffff007224 */ /* 0x002fe400078e0025 */
[----:B------:R-:W-:Y:S01]  /*9c60*/  @!P5 IMAD.MOV R2, RZ, RZ, -R2 ;  /* 0x000000ffff02d224 */ /* 0x000fe200078e0a02 */
[C---:B------:R-:W-:Y:S01]  /*9c70*/  ISETP.GT.U32.AND P0, PT, R42.reuse, R40, PT ;  /* 0x000000282a00720c */ /* 0x040fe20003f04070 */
[----:B------:R-:W-:Y:S01]  /*9c80*/  @!P4 IMAD.MOV R0, RZ, RZ, -R0 ;  /* 0x000000ffff00c224 */ /* 0x000fe200078e0a00 */
[----:B------:R-:W-:Y:S01]  /*9c90*/  ISETP.GT.U32.AND P4, PT, R42, R38, PT ;  /* 0x000000262a00720c */ /* 0x000fe20003f84070 */
[----:B------:R-:W-:Y:S01]  /*9ca0*/  @!P1 IMAD.IADD R29, R29, 0x1, -R42 ;  /* 0x000000011d1d9824 */ /* 0x000fe200078e0a2a */
[----:B------:R1:W-:Y:S01]  /*9cb0*/  STL [R1+0x120], R2 ;  /* 0x0001200201007387 */ /* 0x0003e20000100800 */
[----:B------:R-:W-:Y:S01]  /*9cc0*/  IMAD.HI.U32 R41, R45, R28, RZ ;  /* 0x0000001c2d297227 */ /* 0x000fe200078e00ff */
[----:B------:R-:W-:-:S02]  /*9cd0*/  ISETP.GE.AND P1, PT, R53, RZ, PT ;  /* 0x000000ff3500720c */ /* 0x000fc40003f26270 */
[----:B------:R2:W-:Y:S01]  /*9ce0*/  STL [R1+0x124], R0 ;  /* 0x0001240001007387 */ /* 0x0005e20000100800 */
[----:B------:R-:W-:Y:S01]  /*9cf0*/  VIADD R54, R3, 0x61 ;  /* 0x0000006103367836 */ /* 0x000fe20000000000 */
[----:B------:R-:W-:Y:S01]  /*9d00*/  ISETP.GT.U32.AND P5, PT, R42, R39, PT ;  /* 0x000000272a00720c */ /* 0x000fe20003fa4070 */
[----:B------:R-:W-:Y:S02]  /*9d10*/  IMAD.MOV R41, RZ, RZ, -R41 ;  /* 0x000000ffff297224 */ /* 0x000fe400078e0a29 */
[--C-:B------:R-:W-:Y:S01]  /*9d20*/  @!P0 IMAD.IADD R40, R40, 0x1, -R42.reuse ;  /* 0x0000000128288824 */ /* 0x100fe200078e0a2a */
[----:B------:R-:W-:Y:S01]  /*9d30*/  ISETP.GE.AND P0, PT, R52, RZ, PT ;  /* 0x000000ff3400720c */ /* 0x000fe20003f06270 */
[----:B------:R-:W-:Y:S02]  /*9d40*/  @!P4 IMAD.IADD R38, R38, 0x1, -R42 ;  /* 0x000000012626c824 */ /* 0x000fe400078e0a2a */
[----:B-1----:R-:W-:Y:S02]  /*9d50*/  IMAD.MOV.U32 R2, RZ, RZ, R36 ;  /* 0x000000ffff027224 */ /* 0x002fe400078e0024 */
[----:B--2---:R-:W-:Y:S01]  /*9d60*/  IMAD.MOV.U32 R0, RZ, RZ, R29 ;  /* 0x000000ffff007224 */ /* 0x004fe200078e001d */
[C---:B------:R-:W-:Y:S01]  /*9d70*/  ISETP.GT.U32.AND P4, PT, R42.reuse, R38, PT ;  /* 0x000000262a00720c */ /* 0x040fe20003f84070 */
[----:B------:R-:W-:Y:S01]  /*9d80*/  @!P2 IMAD.MOV R2, RZ, RZ, -R2 ;  /* 0x000000ffff02a224 */ /* 0x000fe200078e0a02 */
[----:B------:R-:W-:Y:S01]  /*9d90*/  IABS R29, R54 ;  /* 0x00000036001d7213 */ /* 0x000fe20000000000 */
[----:B------:R-:W-:Y:S01]  /*9da0*/  @!P6 IMAD.MOV R0, RZ, RZ, -R0 ;  /* 0x000000ffff00e224 */ /* 0x000fe200078e0a00 */
[----:B------:R-:W-:Y:S01]  /*9db0*/  ISETP.GE.AND P2, PT, R55, RZ, PT ;  /* 0x000000ff3700720c */ /* 0x000fe20003f46270 */
[----:B------:R-:W-:Y:S01]  /*9dc0*/  IMAD R28, R42, R41, R28 ;  /* 0x000000292a1c7224 */ /* 0x000fe200078e021c */
[----:B------:R-:W-:Y:S01]  /*9dd0*/  STL [R1+0x140], R2 ;  /* 0x0001400201007387 */ /* 0x000fe20000100800 */
[----:B------:R-:W-:-:S02]  /*9de0*/  VIADD R53, R3, 0x62 ;  /* 0x0000006203357836 */ /* 0x000fc40000000000 */
[----:B------:R-:W-:Y:S01]  /*9df0*/  VIADD R55, R3, 0x60 ;  /* 0x0000006003377836 */ /* 0x000fe20000000000 */
[----:B------:R1:W-:Y:S01]  /*9e00*/  STL [R1+0x144], R0 ;  /* 0x0001440001007387 */ /* 0x0003e20000100800 */
[----:B------:R-:W-:Y:S01]  /*9e10*/  ISETP.GT.U32.AND P6, PT, R42, R28, PT ;  /* 0x0000001c2a00720c */ /* 0x000fe20003fc4070 */
[--C-:B------:R-:W-:Y:S01]  /*9e20*/  @!P5 IMAD.IADD R39, R39, 0x1, -R42.reuse ;  /* 0x000000012727d824 */ /* 0x100fe200078e0a2a */
        /* <DEDUP_REMOVED lines=9> */
[----:B------:R-:W-:Y:S02]  /*9ec0*/  @!P1 IMAD.MOV R0, RZ, RZ, -R0 ;  /* 0x000000ffff009224 */ /* 0x000fe400078e0a00 */
[----:B------:R-:W-:Y:S02]  /*9ed0*/  IMAD.MOV R40, RZ, RZ, -R40 ;  /* 0x000000ffff287224 */ /* 0x000fe400078e0a28 */
[----:B------:R-:W-:Y:S01]  /*9ee0*/  @!P6 IMAD.IADD R28, R28, 0x1, -R42 ;  /* 0x000000011c1ce824 */ /* 0x000fe200078e0a2a */
[----:B------:R1:W-:Y:S01]  /*9ef0*/  STL [R1+0x138], R0 ;  /* 0x0001380001007387 */ /* 0x0003e20000100800 */
[----:B------:R-:W-:Y:S01]  /*9f00*/  IMAD R29, R42, R40, R29 ;  /* 0x000000282a1d7224 */ /* 0x000fe200078e021d */
[----:B------:R-:W-:Y:S01]  /*9f10*/  ISETP.GE.AND P6, PT, R54, RZ, PT ;  /* 0x000000ff3600720c */ /* 0x000fe20003fc6270 */
[----:B------:R-:W-:Y:S01]  /*9f20*/  IMAD.MOV R36, RZ, RZ, -R36 ;  /* 0x000000ffff247224 */ /* 0x000fe200078e0a24 */
[----:B------:R-:W-:Y:S01]  /*9f30*/  ISETP.GT.U32.AND P1, PT, R42, R28, PT ;  /* 0x0000001c2a00720c */ /* 0x000fe20003f24070 */
        /* <DEDUP_REMOVED lines=8> */
[----:B------:R-:W-:Y:S01]  /*9fc0*/  ISETP.GT.U32.AND P2, PT, R42, R29, PT ;  /* 0x0000001d2a00720c */ /* 0x000fe20003f44070 */
[----:B------:R-:W-:Y:S01]  /*9fd0*/  IMAD.MOV R36, RZ, RZ, -R36 ;  /* 0x000000ffff247224 */ /* 0x000fe200078e0a24 */
[----:B------:R-:W-:Y:S01]  /*9fe0*/  STL [R1+0x12c], R2 ;  /* 0x00012c0201007387 */ /* 0x000fe20000100800 */
[----:B------:R-:W-:Y:S01]  /*9ff0*/  @!P1 IMAD.IADD R28, R28, 0x1, -R42 ;  /* 0x000000011c1c9824 */ /* 0x000fe200078e0a2a */
[----:B------:R-:W-:Y:S01]  /*a000*/  ISETP.GE.AND P1, PT, R53, RZ, PT ;  /* 0x000000ff3500720c */ /* 0x000fe20003f26270 */
[----:B------:R-:W-:Y:S01]  /*a010*/  IMAD.HI.U32 R40, R45, R44, RZ ;  /* 0x0000002c2d287227 */ /* 0x000fe200078e00ff */
[----:B------:R1:W-:Y:S03]  /*a020*/  STL [R1+0x130], R0 ;  /* 0x0001300001007387 */ /* 0x0003e60000100800 */
[----:B------:R-:W-:-:S02]  /*a030*/  VIADD R54, R3, 0x5e ;  /* 0x0000005e03367836 */ /* 0x000fc40000000000 */
[C---:B------:R-:W-:Y:S02]  /*a040*/  IMAD R46, R42.reuse, R36, R46 ;  /* 0x000000242a2e7224 */ /* 0x040fe400078e022e */
[----:B------:R-:W-:Y:S01]  /*a050*/  @!P2 IMAD.IADD R29, R29, 0x1, -R42 ;  /* 0x000000011d1da824 */ /* 0x000fe200078e0a2a */
[----:B------:R-:W-:Y:S01]  /*a060*/  IABS R41, R54 ;  /* 0x0000003600297213 */ /* 0x000fe20000000000 */
[----:B------:R-:W-:Y:S02]  /*a070*/  IMAD.MOV R40, RZ, RZ, -R40 ;  /* 0x000000ffff287224 */ /* 0x000fe400078e0a28 */
[----:B-1----:R-:W-:Y:S01]  /*a080*/  IMAD.MOV.U32 R0, RZ, RZ, R28 ;  /* 0x000000ffff007224 */ /* 0x002fe200078e001c */
[C---:B------:R-:W-:Y:S01]  /*a090*/  ISETP.GT.U32.AND P2, PT, R42.reuse, R29, PT ;  /* 0x0000001d2a00720c */ /* 0x040fe20003f44070 */
[C---:B------:R-:W-:Y:S02]  /*a0a0*/  IMAD R44, R42.reuse, R40, R44 ;  /* 0x000000282a2c7224 */ /* 0x040fe400078e022c */
[----:B------:R-:W-:Y:S01]  /*a0b0*/  @!P0 IMAD.MOV R0, RZ, RZ, -R0 ;  /* 0x000000ffff008224 */ /* 0x000fe200078e0a00 */
[----:B------:R-:W-:Y:S01]  /*a0c0*/  ISETP.GT.U32.AND P0, PT, R42, R46, PT ;  /* 0x0000002e2a00720c */ /* 0x000fe20003f04070 */
[----:B------:R-:W-:-:S03]  /*a0d0*/  IMAD.HI.U32 R39, R45, R41, RZ ;  /* 0x000000292d277227 */ /* 0x000fc600078e00ff */
[----:B------:R1:W-:Y:S01]  /*a0e0*/  STL [R1+0x128], R0 ;  /* 0x0001280001007387 */ /* 0x0003e20000100800 */
[--C-:B------:R-:W-:Y:S02]  /*a0f0*/  @!P4 IMAD.IADD R37, R37, 0x1, -R42.reuse ;  /* 0x000000012525c824 */ /* 0x100fe400078e0a2a */
[----:B------:R-:W-:Y:S02]  /*a100*/  IMAD.MOV R39, RZ, RZ, -R39 ;  /* 0x000000ffff277224 */ /* 0x000fe400078e0a27 */
[--C-:B------:R-:W-:Y:S01]  /*a110*/  @!P2 IMAD.IADD R29, R29, 0x1, -R42.reuse ;  /* 0x000000011d1da824 */ /* 0x100fe200078e0a2a */
[C---:B------:R-:W-:Y:S01]  /*a120*/  ISETP.GT.U32.AND P2, PT, R42.reuse, R44, PT ;  /* 0x0000002c2a00720c */ /* 0x040fe20003f44070 */
[C---:B------:R-:W-:Y:S01]  /*a130*/  VIADD R52, R3.reuse, 0x5d ;  /* 0x0000005d03347836 */ /* 0x040fe20000000000 */
[C---:B------:R-:W-:Y:S01]  /*a140*/  ISETP.GT.U32.AND P4, PT, R42.reuse, R37, PT ;  /* 0x000000252a00720c */ /* 0x040fe20003f84070 */
[C---:B------:R-:W-:Y:S02]  /*a150*/  VIADD R55, R3.reuse, 0x5c ;  /* 0x0000005c03377836 */ /* 0x040fe40000000000 */
[----:B------:R-:W-:Y:S01]  /*a160*/  IMAD R41, R42, R39, R41 ;  /* 0x000000272a297224 */ /* 0x000fe200078e0229 */
[----:B------:R-:W-:Y:S01]  /*a170*/  IABS R43, R52 ;  /* 0x00000034002b7213 */ /* 0x000fe20000000000 */
[----:B------:R-:W-:Y:S01]  /*a180*/  @!P0 IMAD.IADD R46, R46, 0x1, -R42 ;  /* 0x000000012e2e8824 */ /* 0x000fe200078e0a2a */
[----:B------:R-:W-:Y:S01]  /*a190*/  IABS R38, R55 ;  /* 0x0000003700267213 */ /* 0x000fe20000000000 */
[----:B------:R-:W-:Y:S01]  /*a1a0*/  VIADD R50, R3, 0x5b ;  /* 0x0000005b03327836 */ /* 0x000fe20000000000 */
[----:B------:R-:W-:Y:S01]  /*a1b0*/  ISETP.GT.U32.AND P0, PT, R42, R41, PT ;  /* 0x000000292a00720c */ /* 0x000fe20003f04070 */
[----:B------:R-:W-:-:S04]  /*a1c0*/  IMAD.HI.U32 R36, R45, R43, RZ ;  /* 0x0000002b2d247227 */ /* 0x000fc800078e00ff */
[----:B------:R-:W-:Y:S01]  /*a1d0*/  @!P2 IMAD.IADD R44, R44, 0x1, -R42 ;  /* 0x000000012c2ca824 */ /* 0x000fe200078e0a2a */
[----:B------:R-:W-:Y:S01]  /*a1e0*/  ISETP.GT.U32.AND P2, PT, R42, R46, PT ;  /* 0x0000002e2a00720c */ /* 0x000fe20003f44070 */
[----:B------:R-:W-:-:S04]  /*a1f0*/  IMAD.HI.U32 R28, R45, R38, RZ ;  /* 0x000000262d1c7227 */ /* 0x000fc800078e00ff */
[----:B------:R-:W-:Y:S01]  /*a200*/  @!P4 IMAD.IADD R37, R37, 0x1, -R42 ;  /* 0x000000012525c824 */ /* 0x000fe200078e0a2a */
[----:B------:R-:W-:Y:S01]  /*a210*/  ISETP.GE.AND P4, PT, R54, RZ, PT ;  /* 0x000000ff3600720c */ /* 0x000fe20003f86270 */
[----:B------:R-:W-:Y:S02]  /*a220*/  IMAD.MOV R36, RZ, RZ, -R36 ;  /* 0x000000ffff247224 */ /* 0x000fe400078e0a24 */
[----:B------:R-:W-:Y:S02]  /*a230*/  IMAD.MOV R28, RZ, RZ, -R28 ;  /* 0x000000ffff1c7224 */ /* 0x000fe400078e0a1c */
[C---:B------:R-:W-:Y:S01]  /*a240*/  IMAD R43, R42.reuse, R36, R43 ;  /* 0x000000242a2b7224 */ /* 0x040fe200078e022b */
[----:B------:R-:W-:Y:S01]  /*a250*/  IABS R36, R50 ;  /* 0x0000003200247213 */ /* 0x000fe20000000000 */
[----:B-1----:R-:W-:Y:S02]  /*a260*/  IMAD.MOV.U32 R0, RZ, RZ, R37 ;  /* 0x000000ffff007224 */ /* 0x002fe400078e0025 */
[----:B------:R-:W-:-:S02]  /*a270*/  IMAD R38, R42, R28, R38 ;  /* 0x0000001c2a267224 */ /* 0x000fc400078e0226 */
[----:B------:R-:W-:Y:S02]  /*a280*/  VIADD R51, R3, 0x5a ;  /* 0x0000005a03337836 */ /* 0x000fe40000000000 */
[----:B------:R-:W-:Y:S01]  /*a290*/  @!P0 IMAD.IADD R41, R41, 0x1, -R42 ;  /* 0x0000000129298824 */ /* 0x000fe200078e0a2a */
[----:B------:R-:W-:Y:S01]  /*a2a0*/  ISETP.GT.U32.AND P0, PT, R42, R44, PT ;  /* 0x0000002c2a00720c */ /* 0x000fe20003f04070 */
[----:B------:R-:W-:Y:S01]  /*a2b0*/  @!P5 IMAD.MOV R0, RZ, RZ, -R0 ;  /* 0x000000ffff00d224 */ /* 0x000fe200078e0a00 */
[----:B------:R-:W-:Y:S01]  /*a2c0*/  IABS R28, R51 ;  /* 0x00000033001c7213 */ /* 0x000fe20000000000 */
[----:B------:R-:W-:Y:S01]  /*a2d0*/  @!P2 IMAD.IADD R46, R46, 0x1, -R42 ;  /* 0x000000012e2ea824 */ /* 0x000fe200078e0a2a */
[C---:B------:R-:W-:Y:S01]  /*a2e0*/  ISETP.GT.U32.AND P2, PT, R42.reuse, R38, PT ;  /* 0x000000262a00720c */ /* 0x040fe20003f44070 */
[----:B------:R-:W-:Y:S01]  /*a2f0*/  IMAD.HI.U32 R37, R45, R36, RZ ;  /* 0x000000242d257227 */ /* 0x000fe200078e00ff */
[----:B------:R1:W-:Y:S01]  /*a300*/  STL [R1+0x104], R0 ;  /* 0x0001040001007387 */ /* 0x0003e20000100800 */
[----:B------:R-:W-:-:S02]  /*a310*/  ISETP.GT.U32.AND P5, PT, R42, R41, PT ;  /* 0x000000292a00720c */ /* 0x000fc40003fa4070 */
[----:B------:R-:W-:Y:S02]  /*a320*/  VIADD R54, R3, 0x58 ;  /* 0x0000005803367836 */ /* 0x000fe40000000000 */
[----:B------:R-:W-:Y:S02]  /*a330*/  IMAD.MOV R37, RZ, RZ, -R37 ;  /* 0x000000ffff257224 */ /* 0x000fe400078e0a25 */
[----:B------:R-:W-:Y:S01]  /*a340*/  IMAD.HI.U32 R47, R45, R28, RZ ;  /* 0x0000001c2d2f7227 */ /* 0x000fe200078e00ff */
[----:B------:R-:W-:-:S03]  /*a350*/  IABS R39, R54 ;  /* 0x0000003600277213 */ /* 0x000fc60000000000 */
[----:B-1----:R-:W-:Y:S02]  /*a360*/  IMAD.MOV.U32 R0, RZ, RZ, R29 ;  /* 0x000000ffff007224 */ /* 0x002fe400078e001d */
[----:B------:R-:W-:Y:S02]  /*a370*/  VIADD R53, R3, 0x59 ;  /* 0x0000005903357836 */ /* 0x000fe40000000000 */
[----:B------:R-:W-:Y:S01]  /*a380*/  @!P6 IMAD.MOV R0, RZ, RZ, -R0 ;  /* 0x000000ffff00e224 */ /* 0x000fe200078e0a00 */
[C---:B------:R-:W-:Y:S01]  /*a390*/  ISETP.GT.U32.AND P6, PT, R42.reuse, R43, PT ;  /* 0x0000002b2a00720c */ /* 0x040fe20003fc4070 */
[----:B------:R-:W-:Y:S01]  /*a3a0*/  IMAD R36, R42, R37, R36 ;  /* 0x000000252a247224 */ /* 0x000fe200078e0224 */
[----:B------:R-:W-:Y:S01]  /*a3b0*/  IABS R40, R53 ;  /* 0x0000003500287213 */ /* 0x000fe20000000000 */
[----:B------:R-:W-:Y:S01]  /*a3c0*/  IMAD.MOV R47, RZ, RZ, -R47 ;  /* 0x000000ffff2f7224 */ /* 0x000fe200078e0a2f */
[----:B------:R1:W-:Y:S01]  /*a3d0*/  STL [R1+0x100], R0 ;  /* 0x0001000001007387 */ /* 0x0003e20000100800 */
[----:B------:R-:W-:Y:S01]  /*a3e0*/  @!P0 IMAD.IADD R44, R44, 0x1, -R42 ;  /* 0x000000012c2c8824 */ /* 0x000fe200078e0a2a */
[----:B------:R-:W-:Y:S01]  /*a3f0*/  ISETP.GT.U32.AND P0, PT, R42, R36, PT ;  /* 0x000000242a00720c */ /* 0x000fe20003f04070 */
[----:B------:R-:W-:-:S04]  /*a400*/  IMAD.HI.U32 R37, R45, R39, RZ ;  /* 0x000000272d257227 */ /* 0x000fc800078e00ff */
[----:B------:R-:W-:Y:S02]  /*a410*/  IMAD R28, R42, R47, R28 ;  /* 0x0000002f2a1c7224 */ /* 0x000fe400078e021c */
[----:B------:R-:W-:Y:S01]  /*a420*/  @!P2 IMAD.IADD R38, R38, 0x1, -R42 ;  /* 0x000000012626a824 */ /* 0x000fe200078e0a2a */
[----:B------:R-:W-:Y:S01]  /*a430*/  ISETP.GE.AND P2, PT, R55, RZ, PT ;  /* 0x000000ff3700720c */ /* 0x000fe20003f46270 */
[----:B------:R-:W-:Y:S02]  /*a440*/  IMAD.MOV.U32 R2, RZ, RZ, R46 ;  /* 0x000000ffff027224 */ /* 0x000fe400078e002e */
[----:B-1----:R-:W-:Y:S02]  /*a450*/  IMAD.MOV.U32 R0, RZ, RZ, R44 ;  /* 0x000000ffff007224 */ /* 0x002fe400078e002c */
[----:B------:R-:W-:-:S04]  /*a460*/  IMAD.HI.U32 R29, R45, R40, RZ ;  /* 0x000000282d1d7227 */ /* 0x000fc800078e00ff */
[----:B------:R-:W-:Y:S02]  /*a470*/  IMAD.MOV R37, RZ, RZ, -R37 ;  /* 0x000000ffff257224 */ /* 0x000fe400078e0a25 */
[----:B------:R-:W-:Y:S01]  /*a480*/  @!P5 IMAD.IADD R41, R41, 0x1, -R42 ;  /* 0x000000012929d824 */ /* 0x000fe200078e0a2a */
[C---:B------:R-:W-:Y:S01]  /*a490*/  ISETP.GT.U32.AND P5, PT, R42.reuse, R28, PT ;  /* 0x0000001c2a00720c */ /* 0x040fe20003fa4070 */
[----:B------:R-:W-:Y:S02]  /*a4a0*/  VIADD R55, R3, 0x57 ;  /* 0x0000005703377836 */ /* 0x000fe40000000000 */
[----:B------:R-:W-:Y:S01]  /*a4b0*/  @!P3 IMAD.MOV R2, RZ, RZ, -R2 ;  /* 0x000000ffff02b224 */ /* 0x000fe200078e0a02 */
[C---:B------:R-:W-:Y:S01]  /*a4c0*/  ISETP.GT.U32.AND P3, PT, R42.reuse, R38, PT ;  /* 0x000000262a00720c */ /* 0x040fe20003f64070 */
[----:B------:R-:W-:Y:S02]  /*a4d0*/  @!P1 IMAD.MOV R0, RZ, RZ, -R0 ;  /* 0x000000ffff009224 */ /* 0x000fe400078e0a00 */
        /* <DEDUP_REMOVED lines=10> */
[----:B------:R-:W-:-:S04]  /*a580*/  IMAD.HI.U32 R44, R45, R37, RZ ;  /* 0x000000252d2c7227 */ /* 0x000fc800078e00ff */
[--C-:B------:R-:W-:Y:S01]  /*a590*/  @!P5 IMAD.IADD R28, R28, 0x1, -R42.reuse ;  /* 0x000000011c1cd824 */ /* 0x100fe200078e0a2a */
[----:B------:R-:W-:Y:S01]  /*a5a0*/  ISETP.GT.U32.AND P5, PT, R42, R36, PT ;  /* 0x000000242a00720c */ /* 0x000fe20003fa4070 */
[----:B-1----:R-:W-:Y:S02]  /*a5b0*/  IMAD.MOV.U32 R0, RZ, RZ, R41 ;  /* 0x000000ffff007224 */ /* 0x002fe400078e0029 */
[----:B------:R-:W-:Y:S01]  /*a5c0*/  @!P3 IMAD.IADD R38, R38, 0x1, -R42 ;  /* 0x000000012626b824 */ /* 0x000fe200078e0a2a */
[C---:B------:R-:W-:Y:S01]  /*a5d0*/  ISETP.GT.U32.AND P3, PT, R42.reuse, R39, PT ;  /* 0x000000272a00720c */ /* 0x040fe20003f64070 */
[----:B------:R-:W-:Y:S01]  /*a5e0*/  @!P4 IMAD.MOV R0, RZ, RZ, -R0 ;  /* 0x000000ffff00c224 */ /* 0x000fe200078e0a00 */
[C---:B------:R-:W-:Y:S01]  /*a5f0*/  ISETP.GT.U32.AND P4, PT, R42.reuse, R40, PT ;  /* 0x000000282a00720c */ /* 0x040fe20003f84070 */
[----:B------:R-:W-:Y:S01]  /*a600*/  IMAD.MOV R44, RZ, RZ, -R44 ;  /* 0x000000ffff2c7224 */ /* 0x000fe200078e0a2c */
[C---:B------:R-:W-:Y:S01]  /*a610*/  ISETP.GT.U32.AND P1, PT, R42.reuse, R28, PT ;  /* 0x0000001c2a00720c */ /* 0x040fe20003f24070 */
[----:B------:R-:W-:Y:S01]  /*a620*/  @!P0 IMAD.IADD R43, R43, 0x1, -R42 ;  /* 0x000000012b2b8824 */ /* 0x000fe200078e0a2a */
[----:B------:R1:W-:Y:S01]  /*a630*/  STL [R1+0xf8], R0 ;  /* 0x0000f80001007387 */ /* 0x0003e20000100800 */
[----:B------:R-:W-:Y:S01]  /*a640*/  IMAD R37, R42, R44, R37 ;  /* 0x0000002c2a257224 */ /* 0x000fe200078e0225 */
[----:B------:R-:W-:Y:S01]  /*a650*/  ISETP.GE.AND P0, PT, R50, RZ, PT ;  /* 0x000000ff3200720c */ /* 0x000fe20003f06270 */
[----:B------:R-:W-:-:S02]  /*a660*/  IMAD.MOV.U32 R2, RZ, RZ, R43 ;  /* 0x000000ffff027224 */ /* 0x000fc400078e002b */
[----:B------:R-:W-:Y:S02]  /*a670*/  VIADD R52, R3, 0x56 ;  /* 0x0000005603347836 */ /* 0x000fe40000000000 */
[--C-:B------:R-:W-:Y:S01]  /*a680*/  @!P5 IMAD.IADD R36, R36, 0x1, -R42.reuse ;  /* 0x000000012424d824 */ /* 0x100fe200078e0a2a */
[----:B------:R-:W-:Y:S01]  /*a690*/  ISETP.GE.AND P5, PT, R51, RZ, PT ;  /* 0x000000ff3300720c */ /* 0x000fe20003fa6270 */
[----:B------:R-:W-:Y:S01]  /*a6a0*/  @!P4 IMAD.IADD R40, R40, 0x1, -R42 ;  /* 0x000000012828c824 */ /* 0x000fe200078e0a2a */
[----:B------:R-:W-:Y:S01]  /*a6b0*/  IABS R29, R52 ;  /* 0x00000034001d7213 */ /* 0x000fe20000000000 */
[----:B-1----:R-:W-:Y:S01]  /*a6c0*/  IMAD.MOV.U32 R0, RZ, RZ, R38 ;  /* 0x000000ffff007224 */ /* 0x002fe200078e0026 */
[----:B------:R-:W-:Y:S01]  /*a6d0*/  ISETP.GE.AND P4, PT, R54, RZ, PT ;  /* 0x000000ff3600720c */ /* 0x000fe20003f86270 */
[----:B------:R-:W-:Y:S01]  /*a6e0*/  @!P3 IMAD.IADD R39, R39, 0x1, -R42 ;  /* 0x000000012727b824 */ /* 0x000fe200078e0a2a */
[C---:B------:R-:W-:Y:S01]  /*a6f0*/  ISETP.GT.U32.AND P3, PT, R42.reuse, R40, PT ;  /* 0x000000282a00720c */ /* 0x040fe20003f64070 */
[----:B------:R-:W-:Y:S01]  /*a700*/  @!P2 IMAD.MOV R0, RZ, RZ, -R0 ;  /* 0x000000ffff00a224 */ /* 0x000fe200078e0a00 */
[C---:B------:R-:W-:Y:S01]  /*a710*/  ISETP.GT.U32.AND P2, PT, R42.reuse, R37, PT ;  /* 0x000000252a00720c */ /* 0x040fe20003f44070 */
[----:B------:R-:W-:Y:S01]  /*a720*/  @!P6 IMAD.MOV R2, RZ, RZ, -R2 ;  /* 0x000000ffff02e224 */ /* 0x000fe200078e0a02 */
[----:B------:R-:W-:Y:S01]  /*a730*/  ISETP.GT.U32.AND P6, PT, R42, R39, PT ;  /* 0x000000272a00720c */ /* 0x000fe20003fc4070 */
[----:B------:R-:W-:Y:S01]  /*a740*/  @!P1 IMAD.IADD R28, R28, 0x1, -R42 ;  /* 0x000000011c1c9824 */ /* 0x000fe200078e0a2a */
[----:B------:R-:W-:Y:S01]  /*a750*/  ISETP.GE.AND P1, PT, R53, RZ, PT ;  /* 0x000000ff3500720c */ /* 0x000fe20003f26270 */
[----:B------:R-:W-:Y:S01]  /*a760*/  IMAD.HI.U32 R41, R45, R29, RZ ;  /* 0x0000001d2d297227 */ /* 0x000fe200078e00ff */
[----:B------:R1:W-:Y:S03]  /*a770*/  STL [R1+0xd0], R2 ;  /* 0x0000d00201007387 */ /* 0x0003e60000100800 */
[----:B------:R-:W-:Y:S01]  /*a780*/  VIADD R54, R3, 0x54 ;  /* 0x0000005403367836 */ /* 0x000fe20000000000 */
[----:B------:R2:W-:Y:S01]  /*a790*/  STL [R1+0xd8], R0 ;  /* 0x0000d80001007387 */ /* 0x0005e20000100800 */
[----:B------:R-:W-:-:S02]  /*a7a0*/  IMAD.MOV R41, RZ, RZ, -R41 ;  /* 0x000000ffff297224 */ /* 0x000fc400078e0a29 */
[--C-:B------:R-:W-:Y:S02]  /*a7b0*/  @!P2 IMAD.IADD R37, R37, 0x1, -R42.reuse ;  /* 0x000000012525a824 */ /* 0x100fe400078e0a2a */
[----:B------:R-:W-:Y:S01]  /*a7c0*/  @!P3 IMAD.IADD R40, R40, 0x1, -R42 ;  /* 0x000000012828b824 */ /* 0x000fe200078e0a2a */
[----:B------:R-:W-:Y:S01]  /*a7d0*/  ISETP.GE.AND P3, PT, R52, RZ, PT ;  /* 0x000000ff3400720c */ /* 0x000fe20003f66270 */
[----:B-1----:R-:W-:Y:S01]  /*a7e0*/  IMAD.MOV.U32 R2, RZ, RZ, R36 ;  /* 0x000000ffff027224 */ /* 0x002fe200078e0024 */
[C---:B------:R-:W-:Y:S01]  /*a7f0*/  ISETP.GT.U32.AND P2, PT, R42.reuse, R37, PT ;  /* 0x000000252a00720c */ /* 0x040fe20003f44070 */
[C---:B------:R-:W-:Y:S02]  /*a800*/  IMAD R29, R42.reuse, R41, R29 ;  /* 0x000000292a1d7224 */ /* 0x040fe400078e021d */
[----:B--2---:R-:W-:Y:S01]  /*a810*/  IMAD.MOV.U32 R0, RZ, RZ, R28 ;  /* 0x000000ffff007224 */ /* 0x004fe200078e001c */
[----:B------:R-:W-:Y:S01]  /*a820*/  IABS R28, R54 ;  /* 0x00000036001c7213 */ /* 0x000fe20000000000 */
[----:B------:R-:W-:Y:S01]  /*a830*/  @!P0 IMAD.MOV R2, RZ, RZ, -R2 ;  /* 0x000000ffff028224 */ /* 0x000fe200078e0a02 */
[----:B------:R-:W-:Y:S01]  /*a840*/  ISETP.GE.AND P0, PT, R55, RZ, PT ;  /* 0x000000ff3700720c */ /* 0x000fe20003f06270 */
[----:B------:R-:W-:Y:S01]  /*a850*/  @!P5 IMAD.MOV R0, RZ, RZ, -R0 ;  /* 0x000000ffff00d224 */ /* 0x000fe200078e0a00 */
[----:B------:R-:W-:Y:S01]  /*a860*/  ISETP.GT.U32.AND P5, PT, R42, R29, PT ;  /* 0x0000001d2a00720c */ /* 0x000fe20003fa4070 */
[C---:B------:R-:W-:Y:S01]  /*a870*/  VIADD R53, R3.reuse, 0x55 ;  /* 0x0000005503357836 */ /* 0x040fe20000000000 */
[----:B------:R-:W-:Y:S01]  /*a880*/  STL [R1+0xf0], R2 ;  /* 0x0000f00201007387 */ /* 0x000fe20000100800 */
[----:B------:R-:W-:-:S02]  /*a890*/  VIADD R55, R3, 0x53 ;  /* 0x0000005303377836 */ /* 0x000fc40000000000 */
[--C-:B------:R-:W-:Y:S01]  /*a8a0*/  @!P2 IMAD.IADD R37, R37, 0x1, -R42.reuse ;  /* 0x000000012525a824 */ /* 0x100fe200078e0a2a */
[----:B------:R1:W-:Y:S01]  /*a8b0*/  STL [R1+0xf4], R0 ;  /* 0x0000f40001007387 */ /* 0x0003e20000100800 */
        /* <DEDUP_REMOVED lines=11> */
[----:B------:R-:W-:Y:S02]  /*a970*/  IMAD.MOV R40, RZ, RZ, -R40 ;  /* 0x000000ffff287224 */ /* 0x000fe400078e0a28 */
[----:B------:R-:W-:Y:S01]  /*a980*/  @!P5 IMAD.IADD R29, R29, 0x1, -R42 ;  /* 0x000000011d1dd824 */ /* 0x000fe200078e0a2a */
[----:B------:R1:W-:Y:S01]  /*a990*/  STL [R1+0xec], R0 ;  /* 0x0000ec0001007387 */ /* 0x0003e20000100800 */
[C---:B------:R-:W-:Y:S02]  /*a9a0*/  IMAD R28, R42.reuse, R40, R28 ;  /* 0x000000282a1c7224 */ /* 0x040fe400078e021c */
        /* <DEDUP_REMOVED lines=15> */
[----:B------:R-:W-:Y:S01]  /*aaa0*/  IMAD.HI.U32 R40, R45, R44, RZ ;  /* 0x0000002c2d287227 */ /* 0x000fe200078e00ff */
[----:B------:R1:W-:Y:S03]  /*aab0*/  STL [R1+0xe8], R0 ;  /* 0x0000e80001007387 */ /* 0x0003e60000100800 */
[----:B------:R-:W-:-:S02]  /*aac0*/  IMAD R46, R42, R36, R46 ;  /* 0x000000242a2e7224 */ /* 0x000fc400078e022e */
[----:B------:R-:W-:Y:S02]  /*aad0*/  IMAD.MOV R40, RZ, RZ, -R40 ;  /* 0x000000ffff287224 */ /* 0x000fe400078e0a28 */
[----:B------:R-:W-:Y:S02]  /*aae0*/  @!P0 IMAD.IADD R28, R28, 0x1, -R42 ;  /* 0x000000011c1c8824 */ /* 0x000fe400078e0a2a */
[C---:B------:R-:W-:Y:S02]  /*aaf0*/  VIADD R54, R3.reuse, 0x51 ;  /* 0x0000005103367836 */ /* 0x040fe40000000000 */
[----:B-1----:R-:W-:Y:S01]  /*ab00*/  IMAD.MOV.U32 R0, RZ, RZ, R29 ;  /* 0x000000ffff007224 */ /* 0x002fe200078e001d */
[C---:B------:R-:W-:Y:S01]  /*ab10*/  ISETP.GT.U32.AND P0, PT, R42.reuse, R28, PT ;  /* 0x0000001c2a00720c */ /* 0x040fe20003f04070 */
[C---:B------:R-:W-:Y:S01]  /*ab20*/  IMAD R44, R42.reuse, R40, R44 ;  /* 0x000000282a2c7224 */ /* 0x040fe200078e022c */
[----:B------:R-:W-:Y:S01]  /*ab30*/  IABS R41, R54 ;  /* 0x0000003600297213 */ /* 0x000fe20000000000 */
[----:B------:R-:W-:Y:S01]  /*ab40*/  @!P3 IMAD.MOV R0, RZ, RZ, -R0 ;  /* 0x000000ffff00b224 */ /* 0x000fe200078e0a00 */
[----:B------:R-:W-:Y:S01]  /*ab50*/  ISETP.GT.U32.AND P3, PT, R42, R46, PT ;  /* 0x0000002e2a00720c */ /* 0x000fe20003f64070 */
[----:B------:R-:W-:-:S02]  /*ab60*/  VIADD R55, R3, 0x4f ;  /* 0x0000004f03377836 */ /* 0x000fc40000000000 */
[--C-:B------:R-:W-:Y:S01]  /*ab70*/  @!P2 IMAD.IADD R38, R38, 0x1, -R42.reuse ;  /* 0x000000012626a824 */ /* 0x100fe200078e0a2a */
[----:B------:R1:W-:Y:S01]  /*ab80*/  STL [R1+0xdc], R0 ;  /* 0x0000dc0001007387 */ /* 0x0003e20000100800 */
[----:B------:R-:W-:Y:S01]  /*ab90*/  IMAD.HI.U32 R39, R45, R41, RZ ;  /* 0x000000292d277227 */ /* 0x000fe200078e00ff */
[----:B------:R-:W-:Y:S02]  /*aba0*/  IABS R37, R55 ;  /* 0x0000003700257213 */ /* 0x000fe40000000000 */
[----:B------:R-:W-:Y:S01]  /*abb0*/  ISETP.GT.U32.AND P2, PT, R42, R38, PT ;  /* 0x000000262a00720c */ /* 0x000fe20003f44070 */
[----:B------:R-:W-:Y:S01]  /*abc0*/  @!P0 IMAD.IADD R28, R28, 0x1, -R42 ;  /* 0x000000011c1c8824 */ /* 0x000fe200078e0a2a */
[----:B------:R-:W-:Y:S01]  /*abd0*/  ISETP.GT.U32.AND P0, PT, R42, R44, PT ;  /* 0x0000002c2a00720c */ /* 0x000fe20003f04070 */
[----:B------:R-:W-:Y:S02]  /*abe0*/  VIADD R52, R3, 0x50 ;  /* 0x0000005003347836 */ /* 0x000fe40000000000 */
[----:B------:R-:W-:-:S02]  /*abf0*/  IMAD.MOV R39, RZ, RZ, -R39 ;  /* 0x000000ffff277224 */ /* 0x000fc400078e0a27 */
[----:B------:R-:W-:Y:S01]  /*ac00*/  @!P3 IMAD.IADD R46, R46, 0x1, -R42 ;  /* 0x000000012e2eb824 */ /* 0x000fe200078e0a2a */
[----:B------:R-:W-:Y:S01]  /*ac10*/  IABS R43, R52 ;  /* 0x00000034002b7213 */ /* 0x000fe20000000000 */
[----:B------:R-:W-:Y:S02]  /*ac20*/  IMAD R41, R42, R39, R41 ;  /* 0x000000272a297224 */ /* 0x000fe400078e0229 */
[----:B------:R-:W-:-:S03]  /*ac30*/  IMAD.HI.U32 R29, R45, R37, RZ ;  /* 0x000000252d1d7227 */ /* 0x000fc600078e00ff */
[----:B------:R-:W-:Y:S01]  /*ac40*/  ISETP.GT.U32.AND P3, PT, R42, R41, PT ;  /* 0x000000292a00720c */ /* 0x000fe20003f64070 */
[----:B------:R-:W-:Y:S01]  /*ac50*/  @!P0 IMAD.IADD R44, R44, 0x1, -R42 ;  /* 0x000000012c2c8824 */ /* 0x000fe200078e0a2a */
[----:B------:R-:W-:Y:S01]  /*ac60*/  ISETP.GT.U32.AND P0, PT, R42, R46, PT ;  /* 0x0000002e2a00720c */ /* 0x000fe20003f04070 */
[----:B------:R-:W-:-:S04]  /*ac70*/  IMAD.HI.U32 R36, R45, R43, RZ ;  /* 0x0000002b2d247227 */ /* 0x000fc800078e00ff */
[----:B------:R-:W-:Y:S02]  /*ac80*/  IMAD.MOV R29, RZ, RZ, -R29 ;  /* 0x000000ffff1d7224 */ /* 0x000fe400078e0a1d */
[----:B------:R-:W-:Y:S01]  /*ac90*/  @!P2 IMAD.IADD R38, R38, 0x1, -R42 ;  /* 0x000000012626a824 */ /* 0x000fe200078e0a2a */
[----:B------:R-:W-:Y:S01]  /*aca0*/  ISETP.GE.AND P2, PT, R54, RZ, PT ;  /* 0x000000ff3600720c */ /* 0x000fe20003f46270 */
[----:B------:R-:W-:Y:S02]  /*acb0*/  IMAD.MOV R36, RZ, RZ, -R36 ;  /* 0x000000ffff247224 */ /* 0x000fe400078e0a24 */
[----:B------:R-:W-:Y:S02]  /*acc0*/  VIADD R50, R3, 0x4e ;  /* 0x0000004e03327836 */ /* 0x000fe40000000000 */
[C---:B------:R-:W-:Y:S02]  /*acd0*/  IMAD R37, R42.reuse, R29, R37 ;  /* 0x0000001d2a257224 */ /* 0x040fe400078e0225 */
[----:B------:R-:W-:Y:S01]  /*ace0*/  IMAD R43, R42, R36, R43 ;  /* 0x000000242a2b7224 */ /* 0x000fe200078e022b */
[----:B------:R-:W-:Y:S01]  /*acf0*/  IABS R36, R50 ;  /* 0x0000003200247213 */ /* 0x000fe20000000000 */
[----:B-1----:R-:W-:-:S02]  /*ad00*/  IMAD.MOV.U32 R0, RZ, RZ, R38 ;  /* 0x000000ffff007224 */ /* 0x002fc400078e0026 */
[--C-:B------:R-:W-:Y:S01]  /*ad10*/  @!P0 IMAD.IADD R46, R46, 0x1, -R42.reuse ;  /* 0x000000012e2e8824 */ /* 0x100fe200078e0a2a */
[C---:B------:R-:W-:Y:S01]  /*ad20*/  ISETP.GT.U32.AND P0, PT, R42.reuse, R37, PT ;  /* 0x000000252a00720c */ /* 0x040fe20003f04070 */
[----:B------:R-:W-:Y:S02]  /*ad30*/  VIADD R51, R3, 0x4d ;  /* 0x0000004d03337836 */ /* 0x000fe40000000000 */
[----:B------:R-:W-:Y:S01]  /*ad40*/  @!P3 IMAD.IADD R41, R41, 0x1, -R42 ;  /* 0x000000012929b824 */ /* 0x000fe200078e0a2a */
[C---:B------:R-:W-:Y:S01]  /*ad50*/  ISETP.GT.U32.AND P3, PT, R42.reuse, R44, PT ;  /* 0x0000002c2a00720c */ /* 0x040fe20003f64070 */
[----:B------:R-:W-:Y:S01]  /*ad60*/  @!P6 IMAD.MOV R0, RZ, RZ, -R0 ;  /* 0x000000ffff00e224 */ /* 0x000fe200078e0a00 */
[----:B------:R-:W-:Y:S01]  /*ad70*/  IABS R29, R51 ;  /* 0x00000033001d7213 */ /* 0x000fe20000000000 */
[----:B------:R-:W-:Y:S01]  /*ad80*/  IMAD.HI.U32 R38, R45, R36, RZ ;  /* 0x000000242d267227 */ /* 0x000fe200078e00ff */
[----:B------:R-:W-:Y:S02]  /*ad90*/  ISETP.GT.U32.AND P6, PT, R42, R41, PT ;  /* 0x000000292a00720c */ /* 0x000fe40003fc4070 */
[----:B------:R1:W-:Y:S01]  /*ada0*/  STL [R1+0xc8], R0 ;  /* 0x0000c80001007387 */ /* 0x0003e20000100800 */
[----:B------:R-:W-:-:S02]  /*adb0*/  VIADD R54, R3, 0x4b ;  /* 0x0000004b03367836 */ /* 0x000fc40000000000 */
[----:B------:R-:W-:Y:S02]  /*adc0*/  IMAD.MOV R38, RZ, RZ, -R38 ;  /* 0x000000ffff267224 */ /* 0x000fe400078e0a26 */
[----:B------:R-:W-:Y:S01]  /*add0*/  VIADD R53, R3, 0x4c ;  /* 0x0000004c03357836 */ /* 0x000fe20000000000 */
[----:B------:R-:W-:Y:S01]  /*ade0*/  IABS R39, R54 ;  /* 0x0000003600277213 */ /* 0x000fe20000000000 */
[----:B------:R-:W-:-:S03]  /*adf0*/  IMAD.HI.U32 R47, R45, R29, RZ ;  /* 0x0000001d2d2f7227 */ /* 0x000fc600078e00ff */
[----:B------:R-:W-:Y:S01]  /*ae00*/  IABS R40, R53 ;  /* 0x0000003500287213 */ /* 0x000fe20000000000 */
[----:B-1----:R-:W-:Y:S02]  /*ae10*/  IMAD.MOV.U32 R0, RZ, RZ, R28 ;  /* 0x000000ffff007224 */ /* 0x002fe400078e001c */
[C---:B------:R-:W-:Y:S02]  /*ae20*/  IMAD R36, R42.reuse, R38, R36 ;  /* 0x000000262a247224 */ /* 0x040fe400078e0224 */
[----:B------:R-:W-:Y:S01]  /*ae30*/  @!P1 IMAD.MOV R0, RZ, RZ, -R0 ;  /* 0x000000ffff009224 */ /* 0x000fe200078e0a00 */
[----:B------:R-:W-:Y:S01]  /*ae40*/  ISETP.GT.U32.AND P1, PT, R42, R43, PT ;  /* 0x0000002b2a00720c */ /* 0x000fe20003f24070 */
[----:B------:R-:W-:Y:S01]  /*ae50*/  @!P0 IMAD.IADD R37, R37, 0x1, -R42 ;  /* 0x0000000125258824 */ /* 0x000fe200078e0a2a */
[----:B------:R-:W-:Y:S01]  /*ae60*/  ISETP.GE.AND P0, PT, R55, RZ, PT ;  /* 0x000000ff3700720c */ /* 0x000fe20003f06270 */
[----:B------:R-:W-:Y:S01]  /*ae70*/  IMAD.MOV.U32 R2, RZ, RZ, R46 ;  /* 0x000000ffff027224 */ /* 0x000fe200078e002e */
[----:B------:R1:W-:Y:S01]  /*ae80*/  STL [R1+0xc4], R0 ;  /* 0x0000c40001007387 */ /* 0x0003e20000100800 */
[----:B------:R-:W-:-:S02]  /*ae90*/  IMAD.MOV R47, RZ, RZ, -R47 ;  /* 0x000000ffff2f7224 */ /* 0x000fc400078e0a2f */
[----:B------:R-:W-:Y:S01]  /*aea0*/  @!P3 IMAD.IADD R44, R44, 0x1, -R42 ;  /* 0x000000012c2cb824 */ /* 0x000fe200078e0a2a */
[C---:B------:R-:W-:Y:S01]  /*aeb0*/  ISETP.GT.U32.AND P3, PT, R42.reuse, R36, PT ;  /* 0x000000242a00720c */ /* 0x040fe20003f64070 */
[----:B------:R-:W-:Y:S01]  /*aec0*/  @!P4 IMAD.MOV R2, RZ, RZ, -R2 ;  /* 0x000000ffff02c224 */ /* 0x000fe200078e0a02 */
[----:B------:R-:W-:Y:S01]  /*aed0*/  ISETP.GT.U32.AND P4, PT, R42, R37, PT ;  /* 0x000000252a00720c */ /* 0x000fe20003f84070 */
[----:B------:R-:W-:-:S03]  /*aee0*/  IMAD.HI.U32 R38, R45, R39, RZ ;  /* 0x000000272d267227 */ /* 0x000fc600078e00ff */
[----:B------:R-:W-:Y:S01]  /*aef0*/  STL [R1+0x74], R2 ;  /* 0x0000740201007387 */ /* 0x000fe20000100800 */
[----:B------:R-:W-:Y:S02]  /*af00*/  IMAD R29, R42, R47, R29 ;  /* 0x0000002f2a1d7224 */ /* 0x000fe400078e021d */
[----:B-1----:R-:W-:Y:S02]  /*af10*/  IMAD.MOV.U32 R0, RZ, RZ, R44 ;  /* 0x000000ffff007224 */ /* 0x002fe400078e002c */
[----:B------:R-:W-:-:S04]  /*af20*/  IMAD.HI.U32 R28, R45, R40, RZ ;  /* 0x000000282d1c7227 */ /* 0x000fc800078e00ff */
[----:B------:R-:W-:Y:S02]  /*af30*/  IMAD.MOV R38, RZ, RZ, -R38 ;  /* 0x000000ffff267224 */ /* 0x000fe400078e0a26 */
[----:B------:R-:W-:Y:S02]  /*af40*/  VIADD R55, R3, 0x4a ;  /* 0x0000004a03377836 */ /* 0x000fe40000000000 */
[----:B------:R-:W-:Y:S01]  /*af50*/  @!P6 IMAD.IADD R41, R41, 0x1, -R42 ;  /* 0x000000012929e824 */ /* 0x000fe200078e0a2a */
[C---:B------:R-:W-:Y:S01]  /*af60*/  ISETP.GT.U32.AND P6, PT, R42.reuse, R29, PT ;  /* 0x0000001d2a00720c */ /* 0x040fe20003fc4070 */
[----:B------:R-:W-:Y:S02]  /*af70*/  @!P5 IMAD.MOV R0, RZ, RZ, -R0 ;  /* 0x000000ffff00d224 */ /* 0x000fe400078e0a00 */
[----:B------:R-:W-:Y:S02]  /*af80*/  IMAD.MOV R28, RZ, RZ, -R28 ;  /* 0x000000ffff1c7224 */ /* 0x000fe400078e0a1c */
[----:B------:R-:W-:Y:S01]  /*af90*/  @!P1 IMAD.IADD R43, R43, 0x1, -R42 ;  /* 0x000000012b2b9824 */ /* 0x000fe200078e0a2a */
[----:B------:R1:W-:Y:S01]  /*afa0*/  STL [R1+0x80], R0 ;  /* 0x0000800001007387 */ /* 0x0003e20000100800 */
[C---:B------:R-:W-:Y:S01]  /*afb0*/  IMAD R39, R42.reuse, R38, R39 ;  /* 0x000000262a277224 */ /* 0x040fe200078e0227 */
[----:B------:R-:W-:Y:S01]  /*afc0*/  IABS R38, R55 ;  /* 0x0000003700267213 */ /* 0x000fe20000000000 */
[----:B------:R-:W-:Y:S01]  /*afd0*/  IMAD R40, R42, R28, R40 ;  /* 0x0000001c2a287224 */ /* 0x000fe200078e0228 */
[----:B------:R-:W-:Y:S01]  /*afe0*/  ISETP.GE.AND P1, PT, R52, RZ, PT ;  /* 0x000000ff3400720c */ /* 0x000fe20003f26270 */
[--C-:B------:R-:W-:Y:S01]  /*aff0*/  @!P3 IMAD.IADD R36, R36, 0x1, -R42.reuse ;  /* 0x000000012424b824 */ /* 0x100fe200078e0a2a */
[C---:B------:R-:W-:Y:S01]  /*b000*/  ISETP.GT.U32.AND P3, PT, R42.reuse, R43, PT ;  /* 0x0000002b2a00720c */ /* 0x040fe20003f64070 */
[----:B------:R-:W-:Y:S01]  /*b010*/  @!P4 IMAD.IADD R37, R37, 0x1, -R42 ;  /* 0x000000012525c824 */ /* 0x000fe200078e0a2a */
[C---:B------:R-:W-:Y:S01]  /*b020*/  ISETP.GT.U32.AND P4, PT, R42.reuse, R39, PT ;  /* 0x000000272a00720c */ /* 0x040fe20003f84070 */
[----:B------:R-:W-:Y:S01]  /*b030*/  IMAD.HI.U32 R44, R45, R38, RZ ;  /* 0x000000262d2c7227 */ /* 0x000fe200078e00ff */
[----:B------:R-:W-:-:S03]  /*b040*/  ISETP.GT.U32.AND P5, PT, R42, R36, PT ;  /* 0x000000242a00720c */ /* 0x000fc60003fa4070 */
[----:B-1----:R-:W-:Y:S02]  /*b050*/  IMAD.MOV.U32 R0, RZ, RZ, R41 ;  /* 0x000000ffff007224 */ /* 0x002fe400078e0029 */
[----:B------:R-:W-:Y:S02]  /*b060*/  IMAD.MOV R44, RZ, RZ, -R44 ;  /* 0x000000ffff2c7224 */ /* 0x000fe400078e0a2c */
[----:B------:R-:W-:Y:S01]  /*b070*/  @!P2 IMAD.MOV R0, RZ, RZ, -R0 ;  /* 0x000000ffff00a224 */ /* 0x000fe200078e0a00 */
[C---:B------:R-:W-:Y:S01]  /*b080*/  ISETP.GT.U32.AND P2, PT, R42.reuse, R40, PT ;  /* 0x000000282a00720c */ /* 0x040fe20003f44070 */
[----:B------:R-:W-:Y:S02]  /*b090*/  @!P6 IMAD.IADD R29, R29, 0x1, -R42 ;  /* 0x000000011d1de824 */ /* 0x000fe400078e0a2a */
[C---:B------:R-:W-:Y:S01]  /*b0a0*/  IMAD R38, R42.reuse, R44, R38 ;  /* 0x0000002c2a267224 */ /* 0x040fe200078e0226 */
[----:B------:R1:W-:Y:S01]  /*b0b0*/  STL [R1+0xb8], R0 ;  /* 0x0000b80001007387 */ /* 0x0003e20000100800 */
[----:B------:R-:W-:Y:S01]  /*b0c0*/  VIADD R52, R3, 0x49 ;  /* 0x0000004903347836 */ /* 0x000fe20000000000 */
[----:B------:R-:W-:Y:S01]  /*b0d0*/  ISETP.GT.U32.AND P6, PT, R42, R29, PT ;  /* 0x0000001d2a00720c */ /* 0x000fe20003fc4070 */
[--C-:B------:R-:W-:Y:S01]  /*b0e0*/  @!P3 IMAD.IADD R43, R43, 0x1, -R42.reuse ;  /* 0x000000012b2bb824 */ /* 0x100fe200078e0a2a */
[----:B------:R-:W-:Y:S01]  /*b0f0*/  ISETP.GE.AND P3, PT, R50, RZ, PT ;  /* 0x000000ff3200720c */ /* 0x000fe20003f66270 */
[--C-:B------:R-:W-:Y:S01]  /*b100*/  @!P4 IMAD.IADD R39, R39, 0x1, -R42.reuse ;  /* 0x000000012727c824 */ /* 0x100fe200078e0a2a */
[----:B------:R-:W-:Y:S01]  /*b110*/  ISETP.GT.U32.AND P4, PT, R42, R38, PT ;  /* 0x000000262a00720c */ /* 0x000fe20003f84070 */
[----:B------:R-:W-:Y:S01]  /*b120*/  IMAD.MOV.U32 R2, RZ, RZ, R43 ;  /* 0x000000ffff027224 */ /* 0x000fe200078e002b */
[----:B------:R-:W-:Y:S01]  /*b130*/  IABS R28, R52 ;  /* 0x00000034001c7213 */ /* 0x000fe20000000000 */
[--C-:B------:R-:W-:Y:S01]  /*b140*/  @!P2 IMAD.IADD R40, R40, 0x1, -R42.reuse ;  /* 0x000000012828a824 */ /* 0x100fe200078e0a2a */
[----:B------:R-:W-:Y:S01]  /*b150*/  ISETP.GE.AND P2, PT, R54, RZ, PT ;  /* 0x000000ff3600720c */ /* 0x000fe20003f46270 */
[----:B------:R-:W-:Y:S01]  /*b160*/  @!P5 IMAD.IADD R36, R36, 0x1, -R42 ;  /* 0x000000012424d824 */ /* 0x000fe200078e0a2a */
[----:B------:R-:W-:Y:S01]  /*b170*/  ISETP.GE.AND P5, PT, R51, RZ, PT ;  /* 0x000000ff3300720c */ /* 0x000fe20003fa6270 */
[----:B-1----:R-:W-:-:S02]  /*b180*/  IMAD.MOV.U32 R0, RZ, RZ, R37 ;  /* 0x000000ffff007224 */ /* 0x002fc400078e0025 */
[----:B------:R-:W-:-:S04]  /*b190*/  IMAD.HI.U32 R41, R45, R28, RZ ;  /* 0x0000001c2d297227 */ /* 0x000fc800078e00ff */
[----:B------:R-:W-:Y:S01]  /*b1a0*/  @!P1 IMAD.MOV R2, RZ, RZ, -R2 ;  /* 0x000000ffff029224 */ /* 0x000fe200078e0a02 */
[C---:B------:R-:W-:Y:S01]  /*b1b0*/  ISETP.GT.U32.AND P1, PT, R42.reuse, R40, PT ;  /* 0x000000282a00720c */ /* 0x040fe20003f24070 */
[----:B------:R-:W-:Y:S01]  /*b1c0*/  @!P0 IMAD.MOV R0, RZ, RZ, -R0 ;  /* 0x000000ffff008224 */ /* 0x000fe200078e0a00 */
[----:B------:R-:W-:Y:S01]  /*b1d0*/  ISETP.GT.U32.AND P0, PT, R42, R39, PT ;  /* 0x000000272a00720c */ /* 0x000fe20003f04070 */
[--C-:B------:R-:W-:Y:S01]  /*b1e0*/  @!P6 IMAD.IADD R29, R29, 0x1, -R42.reuse ;  /* 0x000000011d1de824 */ /* 0x100fe200078e0a2a */
[----:B------:R1:W-:Y:S01]  /*b1f0*/  STL [R1+0x84], R2 ;  /* 0x0000840201007387 */ /* 0x0003e20000100800 */
[----:B------:R-:W-:Y:S01]  /*b200*/  IMAD.MOV R41, RZ, RZ, -R41 ;  /* 0x000000ffff297224 */ /* 0x000fe200078e0a29 */
[----:B------:R-:W-:Y:S01]  /*b210*/  ISETP.GE.AND P6, PT, R53, RZ, PT ;  /* 0x000000ff3500720c */ /* 0x000fe20003fc6270 */
[----:B------:R-:W-:Y:S01]  /*b220*/  @!P4 IMAD.IADD R38, R38, 0x1, -R42 ;  /* 0x000000012626c824 */ /* 0x000fe200078e0a2a */
[----:B------:R2:W-:Y:S01]  /*b230*/  STL [R1+0x88], R0 ;  /* 0x0000880001007387 */ /* 0x0005e20000100800 */
[----:B------:R-:W-:-:S02]  /*b240*/  IMAD R28, R42, R41, R28 ;  /* 0x000000292a1c7224 */ /* 0x000fc400078e021c */
[C---:B------:R-:W-:Y:S01]  /*b250*/  VIADD R54, R3.reuse, 0x47 ;  /* 0x0000004703367836 */ /* 0x040fe20000000000 */
[----:B------:R-:W-:Y:S01]  /*b260*/  ISETP.GT.U32.AND P4, PT, R42, R38, PT ;  /* 0x000000262a00720c */ /* 0x000fe20003f84070 */
[----:B------:R-:W-:Y:S01]  /*b270*/  @!P1 IMAD.IADD R40, R40, 0x1, -R42 ;  /* 0x0000000128289824 */ /* 0x000fe200078e0a2a */
[----:B------:R-:W-:Y:S01]  /*b280*/  ISETP.GE.AND P1, PT, R52, RZ, PT ;  /* 0x000000ff3400720c */ /* 0x000fe20003f26270 */
[----:B-1----:R-:W-:Y:S02]  /*b290*/  IMAD.MOV.U32 R2, RZ, RZ, R36 ;  /* 0x000000ffff027224 */ /* 0x002fe400078e0024 */
[----:B------:R-:W-:Y:S02]  /*b2a0*/  VIADD R53, R3, 0x48 ;  /* 0x0000004803357836 */ /* 0x000fe40000000000 */
[----:B--2---:R-:W-:Y:S01]  /*b2b0*/  IMAD.MOV.U32 R0, RZ, RZ, R29 ;  /* 0x000000ffff007224 */ /* 0x004fe200078e001d */
[----:B------:R-:W-:Y:S01]  /*b2c0*/  IABS R29, R54 ;  /* 0x00000036001d7213 */ /* 0x000fe20000000000 */
[----:B------:R-:W-:Y:S01]  /*b2d0*/  @!P3 IMAD.MOV R2, RZ, RZ, -R2 ;  /* 0x000000ffff02b224 */ /* 0x000fe200078e0a02 */
[----:B------:R-:W-:Y:S01]  /*b2e0*/  ISETP.GE.AND P3, PT, R55, RZ, PT ;  /* 0x000000ff3700720c */ /* 0x000fe20003f66270 */
[----:B------:R-:W-:Y:S01]  /*b2f0*/  @!P5 IMAD.MOV R0, RZ, RZ, -R0 ;  /* 0x000000ffff00d224 */ /* 0x000fe200078e0a00 */
[----:B------:R-:W-:Y:S01]  /*b300*/  ISETP.GT.U32.AND P5, PT, R42, R28, PT ;  /* 0x0000001c2a00720c */ /* 0x000fe20003fa4070 */
[----:B------:R-:W-:Y:S01]  /*b310*/  @!P4 IMAD.IADD R38, R38, 0x1, -R42 ;  /* 0x000000012626c824 */ /* 0x000fe200078e0a2a */
[----:B------:R-:W-:Y:S01]  /*b320*/  STL [R1+0xa0], R2 ;  /* 0x0000a00201007387 */ /* 0x000fe20000100800 */
[----:B------:R-:W-:Y:S01]  /*b330*/  IABS R37, R53 ;  /* 0x0000003500257213 */ /* 0x000fe20000000000 */
[----:B------:R-:W-:-:S02]  /*b340*/  VIADD R55, R3, 0x46 ;  /* 0x0000004603377836 */ /* 0x000fc40000000000 */
[----:B------:R1:W-:Y:S01]  /*b350*/  STL [R1+0xa4], R0 ;  /* 0x0000a40001007387 */ /* 0x0003e20000100800 */
[----:B------:R-:W-:Y:S01]  /*b360*/  @!P0 IMAD.IADD R39, R39, 0x1, -R42 ;  /* 0x0000000127278824 */ /* 0x000fe200078e0a2a */
[----:B------:R-:W-:Y:S01]  /*b370*/  ISETP.GE.AND P0, PT, R53, RZ, PT ;  /* 0x000000ff3500720c */ /* 0x000fe20003f06270 */
[----:B------:R-:W-:Y:S01]  /*b380*/  IMAD.HI.U32 R36, R45, R37, RZ ;  /* 0x000000252d247227 */ /* 0x000fe200078e00ff */
[----:B------:R-:W-:-:S03]  /*b390*/  IABS R46, R55 ;  /* 0x00000037002e7213 */ /* 0x000fc60000000000 */
[----:B------:R-:W-:Y:S02]  /*b3a0*/  @!P5 IMAD.IADD R28, R28, 0x1, -R42 ;  /* 0x000000011c1cd824 */ /* 0x000fe400078e0a2a */
[----:B------:R-:W-:Y:S02]  /*b3b0*/  IMAD.MOV R36, RZ, RZ, -R36 ;  /* 0x000000ffff247224 */ /* 0x000fe400078e0a24 */
[----:B-1----:R-:W-:Y:S01]  /*b3c0*/  IMAD.MOV.U32 R0, RZ, RZ, R40 ;  /* 0x000000ffff007224 */ /* 0x002fe200078e0028 */
[----:B------:R-:W-:Y:S01]  /*b3d0*/  ISETP.GT.U32.AND P5, PT, R42, R28, PT ;  /* 0x0000001c2a00720c */ /* 0x000fe20003fa4070 */
[----:B------:R-:W-:-:S04]  /*b3e0*/  IMAD.HI.U32 R40, R45, R29, RZ ;  /* 0x0000001d2d287227 */ /* 0x000fc800078e00ff */
[----:B------:R-:W-:Y:S01]  /*b3f0*/  @!P6 IMAD.MOV R0, RZ, RZ, -R0 ;  /* 0x000000ffff00e224 */ /* 0x000fe200078e0a00 */
[----:B------:R-:W-:Y:S01]  /*b400*/  ISETP.GE.AND P6, PT, R54, RZ, PT ;  /* 0x000000ff3600720c */ /* 0x000fe20003fc6270 */
[----:B------:R-:W-:Y:S02]  /*b410*/  IMAD.MOV R40, RZ, RZ, -R40 ;  /* 0x000000ffff287224 */ /* 0x000fe400078e0a28 */
[----:B------:R-:W-:Y:S01]  /*b420*/  IMAD.MOV.U32 R2, RZ, RZ, R39 ;  /* 0x000000ffff027224 */ /* 0x000fe200078e0027 */
[----:B------:R1:W-:Y:S01]  /*b430*/  STL [R1+0x9c], R0 ;  /* 0x00009c0001007387 */ /* 0x0003e20000100800 */
[C---:B------:R-:W-:Y:S02]  /*b440*/  IMAD R29, R42.reuse, R40, R29 ;  /* 0x000000282a1d7224 */ /* 0x040fe400078e021d */
[----:B------:R-:W-:Y:S02]  /*b450*/  IMAD R37, R42, R36, R37 ;  /* 0x000000242a257224 */ /* 0x000fe400078e0225 */
[----:B------:R-:W-:-:S03]  /*b460*/  IMAD.HI.U32 R36, R45, R46, RZ ;  /* 0x0000002e2d247227 */ /* 0x000fc600078e00ff */
[C---:B------:R-:W-:Y:S01]  /*b470*/  ISETP.GT.U32.AND P4, PT, R42.reuse, R37, PT ;  /* 0x000000252a00720c */ /* 0x040fe20003f84070 */
[----:B------:R-:W-:Y:S01]  /*b480*/  @!P2 IMAD.MOV R2, RZ, RZ, -R2 ;  /* 0x000000ffff02a224 */ /* 0x000fe200078e0a02 */
[----:B------:R-:W-:Y:S01]  /*b490*/  ISETP.GE.AND P2, PT, R55, RZ, PT ;  /* 0x000000ff3700720c */ /* 0x000fe20003f46270 */
[----:B-1----:R-:W-:Y:S02]  /*b4a0*/  IMAD.MOV.U32 R0, RZ, RZ, R38 ;  /* 0x000000ffff007224 */ /* 0x002fe400078e0026 */
[C---:B------:R-:W-:Y:S01]  /*b4b0*/  VIADD R53, R3.reuse, 0x45 ;  /* 0x0000004503357836 */ /* 0x040fe20000000000 */
[----:B------:R-:W-:Y:S01]  /*b4c0*/  STL [R1+0x90], R2 ;  /* 0x0000900201007387 */ /* 0x000fe20000100800 */
[----:B------:R-:W-:Y:S01]  /*b4d0*/  @!P3 IMAD.MOV R0, RZ, RZ, -R0 ;  /* 0x000000ffff00b224 */ /* 0x000fe200078e0a00 */
[----:B------:R-:W-:Y:S01]  /*b4e0*/  ISETP.GT.U32.AND P3, PT, R42, R29, PT ;  /* 0x0000001d2a00720c */ /* 0x000fe20003f64070 */
[----:B------:R-:W-:Y:S01]  /*b4f0*/  IMAD.MOV R36, RZ, RZ, -R36 ;  /* 0x000000ffff247224 */ /* 0x000fe200078e0a24 */
[----:B------:R-:W-:Y:S01]  /*b500*/  IABS R44, R53 ;  /* 0x00000035002c7213 */ /* 0x000fe20000000000 */
[----:B------:R-:W-:Y:S01]  /*b510*/  @!P5 IMAD.IADD R28, R28, 0x1, -R42 ;  /* 0x000000011c1cd824 */ /* 0x000fe200078e0a2a */
[----:B------:R1:W-:Y:S01]  /*b520*/  STL [R1+0x98], R0 ;  /* 0x0000980001007387 */ /* 0x0003e20000100800 */
[----:B------:R-:W-:Y:S01]  /*b530*/  VIADD R54, R3, 0x44 ;  /* 0x0000004403367836 */ /* 0x000fe20000000000 */
[----:B------:R-:W-:Y:S01]  /*b540*/  ISETP.GE.AND P5, PT, R53, RZ, PT ;  /* 0x000000ff3500720c */ /* 0x000fe20003fa6270 */
[----:B------:R-:W-:-:S02]  /*b550*/  IMAD R46, R42, R36, R46 ;  /* 0x000000242a2e7224 */ /* 0x000fc400078e022e */
[----:B------:R-:W-:Y:S01]  /*b560*/  IMAD.HI.U32 R39, R45, R44, RZ ;  /* 0x0000002c2d277227 */ /* 0x000fe200078e00ff */
[----:B------:R-:W-:-:S03]  /*b570*/  IABS R41, R54 ;  /* 0x0000003600297213 */ /* 0x000fc60000000000 */
[----:B------:R-:W-:Y:S02]  /*b580*/  @!P3 IMAD.IADD R29, R29, 0x1, -R42 ;  /* 0x000000011d1db824 */ /* 0x000fe400078e0a2a */
[----:B-1----:R-:W-:Y:S02]  /*b590*/  IMAD.MOV.U32 R0, RZ, RZ, R28 ;  /* 0x000000ffff007224 */ /* 0x002fe400078e001c */
[----:B------:R-:W-:Y:S01]  /*b5a0*/  IMAD.HI.U32 R38, R45, R41, RZ ;  /* 0x000000292d267227 */ /* 0x000fe200078e00ff */
[----:B------:R-:W-:-:S03]  /*b5b0*/  ISETP.GT.U32.AND P3, PT, R42, R29, PT ;  /* 0x0000001d2a00720c */ /* 0x000fc60003f64070 */
[----:B------:R-:W-:Y:S01]  /*b5c0*/  @!P1 IMAD.MOV R0, RZ, RZ, -R0 ;  /* 0x000000ffff009224 */ /* 0x000fe200078e0a00 */
[C---:B------:R-:W-:Y:S01]  /*b5d0*/  ISETP.GT.U32.AND P1, PT, R42.reuse, R46, PT ;  /* 0x0000002e2a00720c */ /* 0x040fe20003f24070 */
[----:B------:R-:W-:Y:S02]  /*b5e0*/  @!P4 IMAD.IADD R37, R37, 0x1, -R42 ;  /* 0x000000012525c824 */ /* 0x000fe400078e0a2a */
[----:B------:R-:W-:Y:S01]  /*b5f0*/  IMAD.MOV R39, RZ, RZ, -R39 ;  /* 0x000000ffff277224 */ /* 0x000fe200078e0a27 */
[----:B------:R1:W-:Y:S01]  /*b600*/  STL [R1+0x8c], R0 ;  /* 0x00008c0001007387 */ /* 0x0003e20000100800 */
[----:B------:R-:W-:Y:S01]  /*b610*/  IMAD.MOV R38, RZ, RZ, -R38 ;  /* 0x000000ffff267224 */ /* 0x000fe200078e0a26 */
[C---:B------:R-:W-:Y:S01]  /*b620*/  ISETP.GT.U32.AND P4, PT, R42.reuse, R37, PT ;  /* 0x000000252a00720c */ /* 0x040fe20003f84070 */
[----:B------:R-:W-:Y:S02]  /*b630*/  VIADD R52, R3, 0x43 ;  /* 0x0000004303347836 */ /* 0x000fe40000000000 */
[----:B------:R-:W-:-:S02]  /*b640*/  IMAD R44, R42, R39, R44 ;  /* 0x000000272a2c7224 */ /* 0x000fc400078e022c */
[----:B------:R-:W-:Y:S01]  /*b650*/  VIADD R55, R3, 0x42 ;  /* 0x0000004203377836 */ /* 0x000fe20000000000 */
[----:B------:R-:W-:Y:S01]  /*b660*/  IABS R43, R52 ;  /* 0x00000034002b7213 */ /* 0x000fe20000000000 */
[C---:B------:R-:W-:Y:S02]  /*b670*/  IMAD R41, R42.reuse, R38, R41 ;  /* 0x000000262a297224 */ /* 0x040fe400078e0229 */
[--C-:B------:R-:W-:Y:S01]  /*b680*/  @!P3 IMAD.IADD R29, R29, 0x1, -R42.reuse ;  /* 0x000000011d1db824 */ /* 0x100fe200078e0a2a */
[----:B------:R-:W-:Y:S01]  /*b690*/  ISETP.GT.U32.AND P3, PT, R42, R44, PT ;  /* 0x0000002c2a00720c */ /* 0x000fe20003f64070 */
[----:B------:R-:W-:Y:S01]  /*b6a0*/  @!P1 IMAD.IADD R46, R46, 0x1, -R42 ;  /* 0x000000012e2e9824 */ /* 0x000fe200078e0a2a */
[----:B------:R-:W-:Y:S01]  /*b6b0*/  IABS R40, R55 ;  /* 0x0000003700287213 */ /* 0x000fe20000000000 */
[----:B------:R-:W-:Y:S01]  /*b6c0*/  IMAD.HI.U32 R36, R45, R43, RZ ;  /* 0x0000002b2d247227 */ /* 0x000fe200078e00ff */
[----:B------:R-:W-:-:S03]  /*b6d0*/  ISETP.GT.U32.AND P1, PT, R42, R41, PT ;  /* 0x000000292a00720c */ /* 0x000fc60003f24070 */
[----:B------:R-:W-:-:S04]  /*b6e0*/  IMAD.HI.U32 R28, R45, R40, RZ ;  /* 0x000000282d1c7227 */ /* 0x000fc800078e00ff */
[----:B------:R-:W-:Y:S01]  /*b6f0*/  @!P4 IMAD.IADD R37, R37, 0x1, -R42 ;  /* 0x000000012525c824 */ /* 0x000fe200078e0a2a */
[----:B------:R-:W-:Y:S01]  /*b700*/  ISETP.GE.AND P4, PT, R54, RZ, PT ;  /* 0x000000ff3600720c */ /* 0x000fe20003f86270 */
[----:B------:R-:W-:Y:S02]  /*b710*/  IMAD.MOV R36, RZ, RZ, -R36 ;  /* 0x000000ffff247224 */ /* 0x000fe400078e0a24 */
[C---:B------:R-:W-:Y:S02]  /*b720*/  VIADD R50, R3.reuse, 0x41 ;  /* 0x0000004103327836 */ /* 0x040fe40000000000 */
[----:B------:R-:W-:Y:S02]  /*b730*/  IMAD.MOV R28, RZ, RZ, -R28 ;  /* 0x000000ffff1c7224 */ /* 0x000fe400078e0a1c */
[----:B------:R-:W-:Y:S02]  /*b740*/  VIADD R51, R3, 0x40 ;  /* 0x0000004003337836 */ /* 0x000fe40000000000 */
[----:B------:R-:W-:Y:S01]  /*b750*/  IMAD R43, R42, R36, R43 ;  /* 0x000000242a2b7224 */ /* 0x000fe200078e022b */
[----:B------:R-:W-:Y:S01]  /*b760*/  IABS R36, R50 ;  /* 0x0000003200247213 */ /* 0x000fe20000000000 */
[----:B------:R-:W-:Y:S01]  /*b770*/  @!P3 IMAD.IADD R44, R44, 0x1, -R42 ;  /* 0x000000012c2cb824 */ /* 0x000fe200078e0a2a */
[----:B------:R-:W-:Y:S01]  /*b780*/  ISETP.GT.U32.AND P3, PT, R42, R46, PT ;  /* 0x0000002e2a00720c */ /* 0x000fe20003f64070 */
[----:B-1----:R-:W-:-:S02]  /*b790*/  IMAD.MOV.U32 R0, RZ, RZ, R37 ;  /* 0x000000ffff007224 */ /* 0x002fc400078e0025 */
[C---:B------:R-:W-:Y:S01]  /*b7a0*/  IMAD R40, R42.reuse, R28, R40 ;  /* 0x0000001c2a287224 */ /* 0x040fe200078e0228 */
[----:B------:R-:W-:Y:S01]  /*b7b0*/  IABS R28, R51 ;  /* 0x00000033001c7213 */ /* 0x000fe20000000000 */
[----:B------:R-:W-:Y:S02]  /*b7c0*/  @!P1 IMAD.IADD R41, R41, 0x1, -R42 ;  /* 0x0000000129299824 */ /* 0x000fe400078e0a2a */
[----:B------:R-:W-:Y:S01]  /*b7d0*/  @!P0 IMAD.MOV R0, RZ, RZ, -R0 ;  /* 0x000000ffff008224 */ /* 0x000fe200078e0a00 */
[C---:B------:R-:W-:Y:S01]  /*b7e0*/  ISETP.GT.U32.AND P0, PT, R42.reuse, R44, PT ;  /* 0x0000002c2a00720c */ /* 0x040fe20003f04070 */
[C---:B------:R-:W-:Y:S01]  /*b7f0*/  IMAD.HI.U32 R37, R45.reuse, R36, RZ ;  /* 0x000000242d257227 */ /* 0x040fe200078e00ff */
[----:B------:R-:W-:Y:S02]  /*b800*/  ISETP.GT.U32.AND P1, PT, R42, R41, PT ;  /* 0x000000292a00720c */ /* 0x000fe40003f24070 */
[----:B------:R1:W-:Y:S01]  /*b810*/  STL [R1+0x7c], R0 ;  /* 0x00007c0001007387 */ /* 0x0003e20000100800 */
[----:B------:R-:W-:-:S04]  /*b820*/  IMAD.HI.U32 R47, R45, R28, RZ ;  /* 0x0000001c2d2f7227 */ /* 0x000fc800078e00ff */
[----:B------:R-:W-:Y:S02]  /*b830*/  IMAD.MOV R37, RZ, RZ, -R37 ;  /* 0x000000ffff257224 */ /* 0x000fe400078e0a25 */
[----:B------:R-:W-:Y:S02]  /*b840*/  IMAD.MOV R47, RZ, RZ, -R47 ;  /* 0x000000ffff2f7224 */ /* 0x000fe400078e0a2f */
[----:B------:R-:W-:Y:S02]  /*b850*/  IMAD R36, R42, R37, R36 ;  /* 0x000000252a247224 */ /* 0x000fe400078e0224 */
[----:B-1----:R-:W-:Y:S02]  /*b860*/  IMAD.MOV.U32 R0, RZ, RZ, R29 ;  /* 0x000000ffff007224 */ /* 0x002fe400078e001d */
[----:B------:R-:W-:Y:S01]  /*b870*/  @!P3 IMAD.IADD R46, R46, 0x1, -R42 ;  /* 0x000000012e2eb824 */ /* 0x000fe200078e0a2a */
[C---:B------:R-:W-:Y:S01]  /*b880*/  ISETP.GT.U32.AND P3, PT, R42.reuse, R40, PT ;  /* 0x000000282a00720c */ /* 0x040fe20003f64070 */
[----:B------:R-:W-:Y:S01]  /*b890*/  @!P6 IMAD.MOV R0, RZ, RZ, -R0 ;  /* 0x000000ffff00e224 */ /* 0x000fe200078e0a00 */
[C---:B------:R-:W-:Y:S01]  /*b8a0*/  ISETP.GT.U32.AND P6, PT, R42.reuse, R43, PT ;  /* 0x0000002b2a00720c */ /* 0x040fe20003fc4070 */
[----:B------:R-:W-:-:S02]  /*b8b0*/  IMAD R28, R42, R47, R28 ;  /* 0x0000002f2a1c7224 */ /* 0x000fc400078e021c */
[----:B------:R-:W-:Y:S01]  /*b8c0*/  VIADD R54, R3, 0x3e ;  /* 0x0000003e03367836 */ /* 0x000fe20000000000 */
[----:B------:R1:W-:Y:S01]  /*b8d0*/  STL [R1+0x78], R0 ;  /* 0x0000780001007387 */ /* 0x0003e20000100800 */
[--C-:B------:R-:W-:Y:S01]  /*b8e0*/  @!P0 IMAD.IADD R44, R44, 0x1, -R42.reuse ;  /* 0x000000012c2c8824 */ /* 0x100fe200078e0a2a */
[C---:B------:R-:W-:Y:S01]  /*b8f0*/  ISETP.GT.U32.AND P0, PT, R42.reuse, R36, PT ;  /* 0x000000242a00720c */ /* 0x040fe20003f04070 */
[----:B------:R-:W-:Y:S01]  /*b900*/  @!P1 IMAD.IADD R41, R41, 0x1, -R42 ;  /* 0x0000000129299824 */ /* 0x000fe200078e0a2a */
[----:B------:R-:W-:Y:S01]  /*b910*/  ISETP.GT.U32.AND P1, PT, R42, R28, PT ;  /* 0x0000001c2a00720c */ /* 0x000fe20003f24070 */
[----:B------:R-:W-:Y:S01]  /*b920*/  VIADD R53, R3, 0x3f ;  /* 0x0000003f03357836 */ /* 0x000fe20000000000 */
[----:B------:R-:W-:Y:S01]  /*b930*/  IABS R38, R54 ;  /* 0x0000003600267213 */ /* 0x000fe20000000000 */
[----:B------:R-:W-:Y:S02]  /*b940*/  IMAD.MOV.U32 R2, RZ, RZ, R46 ;  /* 0x000000ffff027224 */ /* 0x000fe400078e002e */
[----:B------:R-:W-:Y:S01]  /*b950*/  @!P6 IMAD.IADD R43, R43, 0x1, -R42 ;  /* 0x000000012b2be824 */ /* 0x000fe200078e0a2a */
[----:B------:R-:W-:Y:S01]  /*b960*/  IABS R39, R53 ;  /* 0x0000003500277213 */ /* 0x000fe20000000000 */
[----:B------:R-:W-:Y:S01]  /*b970*/  IMAD.HI.U32 R37, R45, R38, RZ ;  /* 0x000000262d257227 */ /* 0x000fe200078e00ff */
[----:B------:R-:W-:-:S03]  /*b980*/  ISETP.GE.AND P6, PT, R52, RZ, PT ;  /* 0x000000ff3400720c */ /* 0x000fc60003fc6270 */
[----:B------:R-:W-:Y:S01]  /*b990*/  @!P3 IMAD.IADD R40, R40, 0x1, -R42 ;  /* 0x000000012828b824 */ /* 0x000fe200078e0a2a */
[----:B------:R-:W-:Y:S01]  /*b9a0*/  ISETP.GE.AND P3, PT, R55, RZ, PT ;  /* 0x000000ff3700720c */ /* 0x000fe20003f66270 */
[----:B-1----:R-:W-:Y:S02]  /*b9b0*/  IMAD.MOV.U32 R0, RZ, RZ, R44 ;  /* 0x000000ffff007224 */ /* 0x002fe400078e002c */
[----:B------:R-:W-:-:S04]  /*b9c0*/  IMAD.HI.U32 R29, R45, R39, RZ ;  /* 0x000000272d1d7227 */ /* 0x000fc800078e00ff */
[----:B------:R-:W-:Y:S02]  /*b9d0*/  IMAD.MOV R37, RZ, RZ, -R37 ;  /* 0x000000ffff257224 */ /* 0x000fe400078e0a25 */
[----:B------:R-:W-:Y:S02]  /*b9e0*/  VIADD R55, R3, 0x3d ;  /* 0x0000003d03377836 */ /* 0x000fe40000000000 */
[----:B------:R-:W-:Y:S01]  /*b9f0*/  @!P0 IMAD.IADD R36, R36, 0x1, -R42 ;  /* 0x0000000124248824 */ /* 0x000fe200078e0a2a */
[----:B------:R-:W-:Y:S01]  /*ba00*/  ISETP.GT.U32.AND P0, PT, R42, R43, PT ;  /* 0x0000002b2a00720c */ /* 0x000fe20003f04070 */
[----:B------:R-:W-:Y:S02]  /*ba10*/  @!P2 IMAD.MOV R2, RZ, RZ, -R2 ;  /* 0x000000ffff02a224 */ /* 0x000fe400078e0a02 */
[----:B------:R-:W-:Y:S01]  /*ba20*/  @!P1 IMAD.IADD R28, R28, 0x1, -R42 ;  /* 0x000000011c1c9824 */ /* 0x000fe200078e0a2a */
[C---:B------:R-:W-:Y:S01]  /*ba30*/  ISETP.GT.U32.AND P1, PT, R42.reuse, R40, PT ;  /* 0x000000282a00720c */ /* 0x040fe20003f24070 */
[----:B------:R-:W-:Y:S01]  /*ba40*/  @!P5 IMAD.MOV R0, RZ, RZ, -R0 ;  /* 0x000000ffff00d224 */ /* 0x000fe200078e0a00 */
[----:B------:R-:W-:Y:S01]  /*ba50*/  STL [R1+0x4c], R2 ;  /* 0x00004c0201007387 */ /* 0x000fe20000100800 */
[----:B------:R-:W-:Y:S01]  /*ba60*/  IMAD.MOV R29, RZ, RZ, -R29 ;  /* 0x000000ffff1d7224 */ /* 0x000fe200078e0a1d */
[C---:B------:R-:W-:Y:S01]  /*ba70*/  ISETP.GT.U32.AND P2, PT, R42.reuse, R36, PT ;  /* 0x000000242a00720c */ /* 0x040fe20003f44070 */
[C---:B------:R-:W-:Y:S01]  /*ba80*/  IMAD R38, R42.reuse, R37, R38 ;  /* 0x000000252a267224 */ /* 0x040fe200078e0226 */
[----:B------:R-:W-:Y:S01]  /*ba90*/  IABS R37, R55 ;  /* 0x0000003700257213 */ /* 0x000fe20000000000 */
[----:B------:R1:W-:Y:S01]  /*baa0*/  STL [R1+0x50], R0 ;  /* 0x0000500001007387 */ /* 0x0003e20000100800 */
[C---:B------:R-:W-:Y:S01]  /*bab0*/  IMAD R39, R42.reuse, R29, R39 ;  /* 0x0000001d2a277224 */ /* 0x040fe200078e0227 */
[----:B------:R-:W-:Y:S01]  /*bac0*/  ISETP.GT.U32.AND P5, PT, R42, R28, PT ;  /* 0x0000001c2a00720c */ /* 0x000fe20003fa4070 */
[----:B------:R-:W-:Y:S01]  /*bad0*/  @!P0 IMAD.IADD R43, R43, 0x1, -R42 ;  /* 0x000000012b2b8824 */ /* 0x000fe200078e0a2a */
[----:B------:R-:W-:Y:S01]  /*bae0*/  ISETP.GE.AND P0, PT, R50, RZ, PT ;  /* 0x000000ff3200720c */ /* 0x000fe20003f06270 */
[----:B------:R-:W-:-:S04]  /*baf0*/  IMAD.HI.U32 R44, R45, R37, RZ ;  /* 0x000000252d2c7227 */ /* 0x000fc800078e00ff */
[----:B------:R-:W-:Y:S02]  /*bb00*/  IMAD.MOV R44, RZ, RZ, -R44 ;  /* 0x000000ffff2c7224 */ /* 0x000fe400078e0a2c */
[----:B-1----:R-:W-:Y:S02]  /*bb10*/  IMAD.MOV.U32 R0, RZ, RZ, R41 ;  /* 0x000000ffff007224 */ /* 0x002fe400078e0029 */
[----:B------:R-:W-:Y:S01]  /*bb20*/  @!P1 IMAD.IADD R40, R40, 0x1, -R42 ;  /* 0x0000000128289824 */ /* 0x000fe200078e0a2a */
[C---:B------:R-:W-:Y:S01]  /*bb30*/  ISETP.GT.U32.AND P1, PT, R42.reuse, R38, PT ;  /* 0x000000262a00720c */ /* 0x040fe20003f24070 */
[----:B------:R-:W-:Y:S01]  /*bb40*/  @!P4 IMAD.MOV R0, RZ, RZ, -R0 ;  /* 0x000000ffff00c224 */ /* 0x000fe200078e0a00 */
[C---:B------:R-:W-:Y:S01]  /*bb50*/  ISETP.GT.U32.AND P4, PT, R42.reuse, R39, PT ;  /* 0x000000272a00720c */ /* 0x040fe20003f84070 */
[----:B------:R-:W-:Y:S02]  /*bb60*/  VIADD R52, R3, 0x3c ;  /* 0x0000003c03347836 */ /* 0x000fe40000000000 */
        /* <DEDUP_REMOVED lines=24> */
[C---:B------:R-:W-:Y:S01]  /*bcf0*/  ISETP.GT.U32.AND P6, PT, R42.reuse, R37, PT ;  /* 0x000000252a00720c */ /* 0x040fe20003fc4070 */
        /* <DEDUP_REMOVED lines=55> */
[----:B------:R-:W-:Y:S01]  /*c070*/  ISETP.GT.U32.AND P1, PT, R42, R46, PT ;  /* 0x0000002e2a00720c */ /* 0x000fe20003f24070 */
[----:B------:R-:W-:Y:S02]  /*c080*/  IMAD.MOV R37, RZ, RZ, -R37 ;  /* 0x000000ffff257224 */ /* 0x000fe400078e0a25 */
[----:B------:R-:W-:Y:S01]  /*c090*/  @!P6 IMAD.IADD R44, R44, 0x1, -R42 ;  /* 0x000000012c2ce824 */ /* 0x000fe200078e0a2a */
[----:B------:R1:W-:Y:S01]  /*c0a0*/  STL [R1+0x210], R0 ;  /* 0x0002100001007387 */ /* 0x0003e20000100800 */
[----:B------:R-:W-:-:S02]  /*c0b0*/  VIADD R52, R3, 0x36 ;  /* 0x0000003603347836 */ /* 0x000fc40000000000 */
[C---:B------:R-:W-:Y:S01]  /*c0c0*/  IMAD R43, R42.reuse, R38, R43 ;  /* 0x000000262a2b7224 */ /* 0x040fe200078e022b */
[C---:B------:R-:W-:Y:S01]  /*c0d0*/  ISETP.GT.U32.AND P6, PT, R42.reuse, R44, PT ;  /* 0x0000002c2a00720c */ /* 0x040fe20003fc4070 */
[----:B------:R-:W-:Y:S01]  /*c0e0*/  IMAD R41, R42, R37, R41 ;  /* 0x000000252a297224 */ /* 0x000fe200078e0229 */
[----:B------:R-:W-:Y:S01]  /*c0f0*/  IABS R40, R52 ;  /* 0x0000003400287213 */ /* 0x000fe20000000000 */
[--C-:B------:R-:W-:Y:S01]  /*c100*/  @!P0 IMAD.IADD R28, R28, 0x1, -R42.reuse ;  /* 0x000000011c1c8824 */ /* 0x100fe200078e0a2a */
[----:B------:R-:W-:Y:S01]  /*c110*/  ISETP.GT.U32.AND P0, PT, R42, R43, PT ;  /* 0x0000002b2a00720c */ /* 0x000fe20003f04070 */
[----:B------:R-:W-:Y:S01]  /*c120*/  @!P1 IMAD.IADD R46, R46, 0x1, -R42 ;  /* 0x000000012e2e9824 */ /* 0x000fe200078e0a2a */
[----:B------:R-:W-:Y:S01]  /*c130*/  ISETP.GT.U32.AND P1, PT, R42, R41, PT ;  /* 0x000000292a00720c */ /* 0x000fe20003f24070 */
[----:B------:R-:W-:Y:S02]  /*c140*/  VIADD R55, R3, 0x35 ;  /* 0x0000003503377836 */ /* 0x000fe40000000000 */
[----:B------:R-:W-:-:S03]  /*c150*/  IMAD.HI.U32 R36, R45, R40, RZ ;  /* 0x000000282d247227 */ /* 0x000fc600078e00ff */
[----:B------:R-:W-:Y:S01]  /*c160*/  IABS R39, R55 ;  /* 0x0000003700277213 */ /* 0x000fe20000000000 */
[----:B------:R-:W-:Y:S02]  /*c170*/  IMAD.MOV R36, RZ, RZ, -R36 ;  /* 0x000000ffff247224 */ /* 0x000fe400078e0a24 */
[C---:B------:R-:W-:Y:S02]  /*c180*/  VIADD R51, R3.reuse, 0x33 ;  /* 0x0000003303337836 */ /* 0x040fe40000000000 */
[----:B------:R-:W-:Y:S01]  /*c190*/  @!P6 IMAD.IADD R44, R44, 0x1, -R42 ;  /* 0x000000012c2ce824 */ /* 0x000fe200078e0a2a */
[----:B------:R-:W-:Y:S01]  /*c1a0*/  ISETP.GE.AND P6, PT, R54, RZ, PT ;  /* 0x000000ff3600720c */ /* 0x000fe20003fc6270 */
[----:B------:R-:W-:Y:S02]  /*c1b0*/  VIADD R50, R3, 0x34 ;  /* 0x0000003403327836 */ /* 0x000fe40000000000 */
[C---:B------:R-:W-:Y:S01]  /*c1c0*/  IMAD R40, R42.reuse, R36, R40 ;  /* 0x000000242a287224 */ /* 0x040fe200078e0228 */
[----:B------:R-:W-:Y:S01]  /*c1d0*/  IABS R36, R51 ;  /* 0x0000003300247213 */ /* 0x000fe20000000000 */
[--C-:B------:R-:W-:Y:S01]  /*c1e0*/  @!P0 IMAD.IADD R43, R43, 0x1, -R42.reuse ;  /* 0x000000012b2b8824 */ /* 0x100fe200078e0a2a */
[----:B------:R-:W-:Y:S01]  /*c1f0*/  ISETP.GT.U32.AND P0, PT, R42, R46, PT ;  /* 0x0000002e2a00720c */ /* 0x000fe20003f04070 */
[----:B------:R-:W-:Y:S01]  /*c200*/  @!P1 IMAD.IADD R41, R41, 0x1, -R42 ;  /* 0x0000000129299824 */ /* 0x000fe200078e0a2a */
[----:B------:R-:W-:Y:S01]  /*c210*/  IABS R38, R50 ;  /* 0x0000003200267213 */ /* 0x000fe20000000000 */
[----:B------:R-:W-:-:S03]  /*c220*/  IMAD.HI.U32 R29, R45, R39, RZ ;  /* 0x000000272d1d7227 */ /* 0x000fc600078e00ff */
[----:B------:R-:W-:Y:S01]  /*c230*/  ISETP.GT.U32.AND P1, PT, R42, R41, PT ;  /* 0x000000292a00720c */ /* 0x000fe20003f24070 */
[----:B-1----:R-:W-:Y:S02]  /*c240*/  IMAD.MOV.U32 R0, RZ, RZ, R44 ;  /* 0x000000ffff007224 */ /* 0x002fe400078e002c */
[----:B------:R-:W-:Y:S02]  /*c250*/  IMAD.MOV R29, RZ, RZ, -R29 ;  /* 0x000000ffff1d7224 */ /* 0x000fe400078e0a1d */
[----:B------:R-:W-:-:S04]  /*c260*/  IMAD.HI.U32 R47, R45, R36, RZ ;  /* 0x000000242d2f7227 */ /* 0x000fc800078e00ff */
[----:B------:R-:W-:Y:S01]  /*c270*/  @!P3 IMAD.MOV R0, RZ, RZ, -R0 ;  /* 0x000000ffff00b224 */ /* 0x000fe200078e0a00 */
[----:B------:R-:W-:Y:S01]  /*c280*/  ISETP.GT.U32.AND P3, PT, R42, R43, PT ;  /* 0x0000002b2a00720c */ /* 0x000fe20003f64070 */
[----:B------:R-:W-:-:S03]  /*c290*/  IMAD.HI.U32 R44, R45, R38, RZ ;  /* 0x000000262d2c7227 */ /* 0x000fc600078e00ff */
[----:B------:R1:W-:Y:S01]  /*c2a0*/  STL [R1+0x208], R0 ;  /* 0x0002080001007387 */ /* 0x0003e20000100800 */
[----:B------:R-:W-:Y:S02]  /*c2b0*/  IMAD R39, R42, R29, R39 ;  /* 0x0000001d2a277224 */ /* 0x000fe400078e0227 */
[----:B------:R-:W-:Y:S02]  /*c2c0*/  IMAD.MOV R47, RZ, RZ, -R47 ;  /* 0x000000ffff2f7224 */ /* 0x000fe400078e0a2f */
[----:B------:R-:W-:Y:S02]  /*c2d0*/  IMAD.MOV R44, RZ, RZ, -R44 ;  /* 0x000000ffff2c7224 */ /* 0x000fe400078e0a2c */
[----:B------:R-:W-:Y:S01]  /*c2e0*/  @!P0 IMAD.IADD R46, R46, 0x1, -R42 ;  /* 0x000000012e2e8824 */ /* 0x000fe200078e0a2a */
[C---:B------:R-:W-:Y:S01]  /*c2f0*/  ISETP.GT.U32.AND P0, PT, R42.reuse, R39, PT ;  /* 0x000000272a00720c */ /* 0x040fe20003f04070 */
[----:B------:R-:W-:Y:S02]  /*c300*/  IMAD R36, R42, R47, R36 ;  /* 0x0000002f2a247224 */ /* 0x000fe400078e0224 */
[----:B-1----:R-:W-:-:S02]  /*c310*/  IMAD.MOV.U32 R0, RZ, RZ, R28 ;  /* 0x000000ffff007224 */ /* 0x002fc400078e001c */
[C---:B------:R-:W-:Y:S02]  /*c320*/  IMAD R38, R42.reuse, R44, R38 ;  /* 0x0000002c2a267224 */ /* 0x040fe400078e0226 */
[----:B------:R-:W-:Y:S01]  /*c330*/  @!P5 IMAD.MOV R0, RZ, RZ, -R0 ;  /* 0x000000ffff00d224 */ /* 0x000fe200078e0a00 */
[C---:B------:R-:W-:Y:S01]  /*c340*/  ISETP.GT.U32.AND P5, PT, R42.reuse, R40, PT ;  /* 0x000000282a00720c */ /* 0x040fe20003fa4070 */
[----:B------:R-:W-:Y:S02]  /*c350*/  VIADD R53, R3, 0x32 ;  /* 0x0000003203357836 */ /* 0x000fe40000000000 */
[--C-:B------:R-:W-:Y:S01]  /*c360*/  @!P1 IMAD.IADD R41, R41, 0x1, -R42.reuse ;  /* 0x0000000129299824 */ /* 0x100fe200078e0a2a */
[C---:B------:R-:W-:Y:S01]  /*c370*/  ISETP.GT.U32.AND P1, PT, R42.reuse, R36, PT ;  /* 0x000000242a00720c */ /* 0x040fe20003f24070 */
[--C-:B------:R-:W-:Y:S01]  /*c380*/  @!P3 IMAD.IADD R43, R43, 0x1, -R42.reuse ;  /* 0x000000012b2bb824 */ /* 0x100fe200078e0a2a */
[----:B------:R-:W-:Y:S01]  /*c390*/  ISETP.GT.U32.AND P3, PT, R42, R38, PT ;  /* 0x000000262a00720c */ /* 0x000fe20003f64070 */
[----:B------:R-:W-:Y:S01]  /*c3a0*/  VIADD R54, R3, 0x31 ;  /* 0x0000003103367836 */ /* 0x000fe20000000000 */
[----:B------:R-:W-:Y:S01]  /*c3b0*/  IABS R29, R53 ;  /* 0x00000035001d7213 */ /* 0x000fe20000000000 */
[----:B------:R-:W-:Y:S01]  /*c3c0*/  @!P0 IMAD.IADD R39, R39, 0x1, -R42 ;  /* 0x0000000127278824 */ /* 0x000fe200078e0a2a */
[----:B------:R1:W-:Y:S01]  /*c3d0*/  STL [R1+0x204], R0 ;  /* 0x0002040001007387 */ /* 0x0003e20000100800 */
[----:B------:R-:W-:Y:S01]  /*c3e0*/  IMAD.MOV.U32 R2, RZ, RZ, R46 ;  /* 0x000000ffff027224 */ /* 0x000fe200078e002e */
[----:B------:R-:W-:Y:S01]  /*c3f0*/  ISETP.GE.AND P0, PT, R55, RZ, PT ;  /* 0x000000ff3700720c */ /* 0x000fe20003f06270 */
[----:B------:R-:W-:Y:S01]  /*c400*/  IMAD.HI.U32 R28, R45, R29, RZ ;  /* 0x0000001d2d1c7227 */ /* 0x000fe200078e00ff */
[----:B------:R-:W-:-:S03]  /*c410*/  IABS R37, R54 ;  /* 0x0000003600257213 */ /* 0x000fc60000000000 */
[----:B------:R-:W-:Y:S01]  /*c420*/  @!P5 IMAD.IADD R40, R40, 0x1, -R42 ;  /* 0x000000012828d824 */ /* 0x000fe200078e0a2a */
[----:B------:R-:W-:Y:S01]  /*c430*/  ISETP.GE.AND P5, PT, R52, RZ, PT ;  /* 0x000000ff3400720c */ /* 0x000fe20003fa6270 */
[----:B------:R-:W-:Y:S02]  /*c440*/  IMAD.MOV R28, RZ, RZ, -R28 ;  /* 0x000000ffff1c7224 */ /* 0x000fe400078e0a1c */
[----:B-1----:R-:W-:Y:S02]  /*c450*/  IMAD.MOV.U32 R0, RZ, RZ, R43 ;  /* 0x000000ffff007224 */ /* 0x002fe400078e002b */
[----:B------:R-:W-:Y:S02]  /*c460*/  VIADD R55, R3, 0x30 ;  /* 0x0000003003377836 */ /* 0x000fe40000000000 */
[----:B------:R-:W-:Y:S01]  /*c470*/  @!P1 IMAD.IADD R36, R36, 0x1, -R42 ;  /* 0x0000000124249824 */ /* 0x000fe200078e0a2a */
[----:B------:R-:W-:Y:S01]  /*c480*/  ISETP.GT.U32.AND P1, PT, R42, R39, PT ;  /* 0x000000272a00720c */ /* 0x000fe20003f24070 */
[----:B------:R-:W-:-:S02]  /*c490*/  @!P4 IMAD.MOV R2, RZ, RZ, -R2 ;  /* 0x000000ffff02c224 */ /* 0x000fc400078e0a02 */
[----:B------:R-:W-:Y:S01]  /*c4a0*/  @!P2 IMAD.MOV R0, RZ, RZ, -R0 ;  /* 0x000000ffff00a224 */ /* 0x000fe200078e0a00 */
[----:B------:R-:W-:Y:S01]  /*c4b0*/  ISETP.GT.U32.AND P2, PT, R42, R36, PT ;  /* 0x000000242a00720c */ /* 0x000fe20003f44070 */
[----:B------:R-:W-:Y:S01]  /*c4c0*/  @!P3 IMAD.IADD R38, R38, 0x1, -R42 ;  /* 0x000000012626b824 */ /* 0x000fe200078e0a2a */
[C---:B------:R-:W-:Y:S01]  /*c4d0*/  ISETP.GT.U32.AND P3, PT, R42.reuse, R40, PT ;  /* 0x000000282a00720c */ /* 0x040fe20003f64070 */
[C---:B------:R-:W-:Y:S01]  /*c4e0*/  IMAD R29, R42.reuse, R28, R29 ;  /* 0x0000001c2a1d7224 */ /* 0x040fe200078e021d */
[----:B------:R-:W-:Y:S01]  /*c4f0*/  IABS R28, R55 ;  /* 0x00000037001c7213 */ /* 0x000fe20000000000 */
[C---:B------:R-:W-:Y:S01]  /*c500*/  IMAD.HI.U32 R44, R45.reuse, R37, RZ ;  /* 0x000000252d2c7227 */ /* 0x040fe200078e00ff */
[----:B------:R-:W-:Y:S01]  /*c510*/  STL [R1+0x1a8], R2 ;  /* 0x0001a80201007387 */ /* 0x000fe20000100800 */
[----:B------:R-:W-:Y:S02]  /*c520*/  ISETP.GT.U32.AND P4, PT, R42, R38, PT ;  /* 0x000000262a00720c */ /* 0x000fe40003f84070 */
[----:B------:R-:W-:Y:S01]  /*c530*/  IMAD.MOV R44, RZ, RZ, -R44 ;  /* 0x000000ffff2c7224 */ /* 0x000fe200078e0a2c */
[----:B------:R1:W-:Y:S01]  /*c540*/  STL [R1+0x1b0], R0 ;  /* 0x0001b00001007387 */ /* 0x0003e20000100800 */
[----:B------:R-:W-:-:S04]  /*c550*/  IMAD.HI.U32 R43, R45, R28, RZ ;  /* 0x0000001c2d2b7227 */ /* 0x000fc800078e00ff */
[----:B------:R-:W-:Y:S02]  /*c560*/  VIADD R52, R3, 0x2f ;  /* 0x0000002f03347836 */ /* 0x000fe40000000000 */
[C---:B------:R-:W-:Y:S02]  /*c570*/  IMAD R37, R42.reuse, R44, R37 ;  /* 0x0000002c2a257224 */ /* 0x040fe400078e0225 */
[----:B------:R-:W-:Y:S01]  /*c580*/  @!P1 IMAD.IADD R39, R39, 0x1, -R42 ;  /* 0x0000000127279824 */ /* 0x000fe200078e0a2a */
[----:B------:R-:W-:Y:S01]  /*c590*/  IABS R44, R52 ;  /* 0x00000034002c7213 */ /* 0x000fe20000000000 */
[----:B-1----:R-:W-:Y:S01]  /*c5a0*/  IMAD.MOV.U32 R0, RZ, RZ, R41 ;  /* 0x000000ffff007224 */ /* 0x002fe200078e0029 */
[C---:B------:R-:W-:Y:S01]  /*c5b0*/  ISETP.GT.U32.AND P1, PT, R42.reuse, R37, PT ;  /* 0x000000252a00720c */ /* 0x040fe20003f24070 */
[----:B------:R-:W-:Y:S02]  /*c5c0*/  IMAD.MOV R43, RZ, RZ, -R43 ;  /* 0x000000ffff2b7224 */ /* 0x000fe400078e0a2b */
[----:B------:R-:W-:Y:S01]  /*c5d0*/  @!P6 IMAD.MOV R0, RZ, RZ, -R0 ;  /* 0x000000ffff00e224 */ /* 0x000fe200078e0a00 */
[----:B------:R-:W-:Y:S01]  /*c5e0*/  ISETP.GT.U32.AND P6, PT, R42, R29, PT ;  /* 0x0000001d2a00720c */ /* 0x000fe20003fc4070 */
[----:B------:R-:W-:Y:S01]  /*c5f0*/  @!P3 IMAD.IADD R40, R40, 0x1, -R42 ;  /* 0x000000012828b824 */ /* 0x000fe200078e0a2a */
[----:B------:R-:W-:Y:S01]  /*c600*/  ISETP.GE.AND P3, PT, R50, RZ, PT ;  /* 0x000000ff3200720c */ /* 0x000fe20003f66270 */
[----:B------:R-:W-:Y:S01]  /*c610*/  IMAD R28, R42, R43, R28 ;  /* 0x0000002b2a1c7224 */ /* 0x000fe200078e021c */
[----:B------:R1:W-:Y:S01]  /*c620*/  STL [R1+0x1f4], R0 ;  /* 0x0001f40001007387 */ /* 0x0003e20000100800 */
[----:B------:R-:W-:-:S02]  /*c630*/  IMAD.MOV.U32 R2, RZ, RZ, R40 ;  /* 0x000000ffff027224 */ /* 0x000fc400078e0028 */
[----:B------:R-:W-:Y:S01]  /*c640*/  @!P4 IMAD.IADD R38, R38, 0x1, -R42 ;  /* 0x000000012626c824 */ /* 0x000fe200078e0a2a */
[----:B------:R-:W-:Y:S01]  /*c650*/  ISETP.GE.AND P4, PT, R51, RZ, PT ;  /* 0x000000ff3300720c */ /* 0x000fe20003f86270 */
[----:B------:R-:W-:-:S04]  /*c660*/  IMAD.HI.U32 R41, R45, R44, RZ ;  /* 0x0000002c2d297227 */ /* 0x000fc800078e00ff */
[----:B------:R-:W-:Y:S02]  /*c670*/  @!P5 IMAD.MOV R2, RZ, RZ, -R2 ;  /* 0x000000ffff02d224 */ /* 0x000fe400078e0a02 */
[----:B-1----:R-:W-:Y:S02]  /*c680*/  IMAD.MOV.U32 R0, RZ, RZ, R39 ;  /* 0x000000ffff007224 */ /* 0x002fe400078e0027 */
[----:B------:R-:W-:Y:S01]  /*c690*/  IMAD.MOV R41, RZ, RZ, -R41 ;  /* 0x000000ffff297224 */ /* 0x000fe200078e0a29 */
[----:B------:R1:W-:Y:S01]  /*c6a0*/  STL [R1+0x1b8], R2 ;  /* 0x0001b80201007387 */ /* 0x0003e20000100800 */
[----:B------:R-:W-:Y:S01]  /*c6b0*/  @!P0 IMAD.MOV R0, RZ, RZ, -R0 ;  /* 0x000000ffff008224 */ /* 0x000fe200078e0a00 */
[----:B------:R-:W-:Y:S01]  /*c6c0*/  ISETP.GT.U32.AND P0, PT, R42, R28, PT ;  /* 0x0000001c2a00720c */ /* 0x000fe20003f04070 */
[--C-:B------:R-:W-:Y:S01]  /*c6d0*/  @!P2 IMAD.IADD R36, R36, 0x1, -R42.reuse ;  /* 0x000000012424a824 */ /* 0x100fe200078e0a2a */
[----:B------:R-:W-:Y:S01]  /*c6e0*/  ISETP.GE.AND P2, PT, R53, RZ, PT ;  /* 0x000000ff3500720c */ /* 0x000fe20003f46270 */
[----:B------:R-:W-:Y:S01]  /*c6f0*/  @!P6 IMAD.IADD R29, R29, 0x1, -R42 ;  /* 0x000000011d1de824 */ /* 0x000fe200078e0a2a */
[----:B------:R2:W-:Y:S01]  /*c700*/  STL [R1+0x1dc], R0 ;  /* 0x0001dc0001007387 */ /* 0x0005e20000100800 */
[----:B------:R-:W-:Y:S01]  /*c710*/  VIADD R53, R3, 0x2e ;  /* 0x0000002e03357836 */ /* 0x000fe20000000000 */
[----:B------:R-:W-:Y:S01]  /*c720*/  ISETP.GE.AND P6, PT, R54, RZ, PT ;  /* 0x000000ff3600720c */ /* 0x000fe20003fc6270 */
[----:B------:R-:W-:-:S02]  /*c730*/  IMAD R44, R42, R41, R44 ;  /* 0x000000292a2c7224 */ /* 0x000fc400078e022c */
[----:B------:R-:W-:Y:S01]  /*c740*/  @!P1 IMAD.IADD R37, R37, 0x1, -R42 ;  /* 0x0000000125259824 */ /* 0x000fe200078e0a2a */
[----:B------:R-:W-:Y:S01]  /*c750*/  ISETP.GT.U32.AND P1, PT, R42, R29, PT ;  /* 0x0000001d2a00720c */ /* 0x000fe20003f24070 */
[----:B-1----:R-:W-:Y:S01]  /*c760*/  IMAD.MOV.U32 R2, RZ, RZ, R38 ;  /* 0x000000ffff027224 */ /* 0x002fe200078e0026 */
[----:B------:R-:W-:Y:S01]  /*c770*/  IABS R43, R53 ;  /* 0x00000035002b7213 */ /* 0x000fe20000000000 */
[----:B------:R-:W-:Y:S01]  /*c780*/  @!P0 IMAD.IADD R28, R28, 0x1, -R42 ;  /* 0x000000011c1c8824 */ /* 0x000fe200078e0a2a */
[C---:B------:R-:W-:Y:S01]  /*c790*/  ISETP.GT.U32.AND P5, PT, R42.reuse, R37, PT ;  /* 0x000000252a00720c */ /* 0x040fe20003fa4070 */
[----:B--2---:R-:W-:Y:S02]  /*c7a0*/  IMAD.MOV.U32 R0, RZ, RZ, R36 ;  /* 0x000000ffff007224 */ /* 0x004fe400078e0024 */
[----:B------:R-:W-:Y:S01]  /*c7b0*/  IMAD.HI.U32 R39, R45, R43, RZ ;  /* 0x0000002b2d277227 */ /* 0x000fe200078e00ff */
[----:B------:R-:W-:-:S03]  /*c7c0*/  ISETP.GT.U32.AND P0, PT, R42, R28, PT ;  /* 0x0000001c2a00720c */ /* 0x000fc60003f04070 */
[----:B------:R-:W-:Y:S01]  /*c7d0*/  @!P4 IMAD.MOV R0, RZ, RZ, -R0 ;  /* 0x000000ffff00c224 */ /* 0x000fe200078e0a00 */
[C---:B------:R-:W-:Y:S01]  /*c7e0*/  ISETP.GT.U32.AND P4, PT, R42.reuse, R44, PT ;  /* 0x0000002c2a00720c */ /* 0x040fe20003f84070 */
[----:B------:R-:W-:Y:S01]  /*c7f0*/  @!P3 IMAD.MOV R2, RZ, RZ, -R2 ;  /* 0x000000ffff02b224 */ /* 0x000fe200078e0a02 */
[----:B------:R-:W-:Y:S01]  /*c800*/  ISETP.GE.AND P3, PT, R55, RZ, PT ;  /* 0x000000ff3700720c */ /* 0x000fe20003f66270 */
[----:B------:R-:W-:Y:S02]  /*c810*/  VIADD R54, R3, 0x2d ;  /* 0x0000002d03367836 */ /* 0x000fe40000000000 */
[--C-:B------:R-:W-:Y:S01]  /*c820*/  @!P1 IMAD.IADD R29, R29, 0x1, -R42.reuse ;  /* 0x000000011d1d9824 */ /* 0x100fe200078e0a2a */
[----:B------:R-:W-:Y:S01]  /*c830*/  STL [R1+0x1e4], R2 ;  /* 0x0001e40201007387 */ /* 0x000fe20000100800 */
[----:B------:R-:W-:Y:S01]  /*c840*/  IMAD.MOV R39, RZ, RZ, -R39 ;  /* 0x000000ffff277224 */ /* 0x000fe200078e0a27 */
[----:B------:R-:W-:Y:S01]  /*c850*/  IABS R46, R54 ;  /* 0x00000036002e7213 */ /* 0x000fe20000000000 */
[----:B------:R-:W-:Y:S01]  /*c860*/  VIADD R55, R3, 0x2c ;  /* 0x0000002c03377836 */ /* 0x000fe20000000000 */
[----:B------:R1:W-:Y:S01]  /*c870*/  STL [R1+0x1e8], R0 ;  /* 0x0001e80001007387 */ /* 0x0003e20000100800 */
[----:B------:R-:W-:Y:S01]  /*c880*/  IMAD R43, R42, R39, R43 ;  /* 0x000000272a2b7224 */ /* 0x000fe200078e022b */
[----:B------:R-:W-:Y:S01]  /*c890*/  ISETP.GE.AND P1, PT, R52, RZ, PT ;  /* 0x000000ff3400720c */ /* 0x000fe20003f26270 */
[--C-:B------:R-:W-:Y:S01]  /*c8a0*/  @!P4 IMAD.IADD R44, R44, 0x1, -R42.reuse ;  /* 0x000000012c2cc824 */ /* 0x100fe200078e0a2a */
[----:B------:R-:W-:Y:S01]  /*c8b0*/  IABS R36, R55 ;  /* 0x0000003700247213 */ /* 0x000fe20000000000 */
[----:B------:R-:W-:Y:S01]  /*c8c0*/  @!P0 IMAD.IADD R28, R28, 0x1, -R42 ;  /* 0x000000011c1c8824 */ /* 0x000fe200078e0a2a */
[----:B------:R-:W-:Y:S01]  /*c8d0*/  ISETP.GT.U32.AND P0, PT, R42, R43, PT ;  /* 0x0000002b2a00720c */ /* 0x000fe20003f04070 */
[----:B------:R-:W-:Y:S01]  /*c8e0*/  IMAD.HI.U32 R38, R45, R46, RZ ;  /* 0x0000002e2d267227 */ /* 0x000fe200078e00ff */
[----:B------:R-:W-:-:S03]  /*c8f0*/  ISETP.GE.AND P4, PT, R54, RZ, PT ;  /* 0x000000ff3600720c */ /* 0x000fc60003f86270 */
[----:B-1----:R-:W-:Y:S02]  /*c900*/  IMAD.MOV.U32 R0, RZ, RZ, R29 ;  /* 0x000000ffff007224 */ /* 0x002fe400078e001d */
[----:B------:R-:W-:Y:S01]  /*c910*/  @!P5 IMAD.IADD R37, R37, 0x1, -R42 ;  /* 0x000000012525d824 */ /* 0x000fe200078e0a2a */
[----:B------:R-:W-:Y:S01]  /*c920*/  ISETP.GE.AND P5, PT, R53, RZ, PT ;  /* 0x000000ff3500720c */ /* 0x000fe20003fa6270 */
[----:B------:R-:W-:Y:S01]  /*c930*/  @!P2 IMAD.MOV R0, RZ, RZ, -R0 ;  /* 0x000000ffff00a224 */ /* 0x000fe200078e0a00 */
[----:B------:R-:W-:Y:S01]  /*c940*/  ISETP.GT.U32.AND P2, PT, R42, R44, PT ;  /* 0x0000002c2a00720c */ /* 0x000fe20003f44070 */
[----:B------:R-:W-:Y:S02]  /*c950*/  IMAD.MOV R38, RZ, RZ, -R38 ;  /* 0x000000ffff267224 */ /* 0x000fe400078e0a26 */
[----:B------:R-:W-:Y:S01]  /*c960*/  IMAD.MOV.U32 R2, RZ, RZ, R37 ;  /* 0x000000ffff027224 */ /* 0x000fe200078e0025 */
[----:B------:R1:W-:Y:S01]  /*c970*/  STL [R1+0x1e0], R0 ;  /* 0x0001e00001007387 */ /* 0x0003e20000100800 */
[----:B------:R-:W-:-:S04]  /*c980*/  IMAD.HI.U32 R29, R45, R36, RZ ;  /* 0x000000242d1d7227 */ /* 0x000fc800078e00ff */
[----:B------:R-:W-:Y:S02]  /*c990*/  IMAD R46, R42, R38, R46 ;  /* 0x000000262a2e7224 */ /* 0x000fe400078e022e */
[----:B------:R-:W-:Y:S01]  /*c9a0*/  @!P6 IMAD.MOV R2, RZ, RZ, -R2 ;  /* 0x000000ffff02e224 */ /* 0x000fe200078e0a02 */
[----:B------:R-:W-:Y:S01]  /*c9b0*/  ISETP.GE.AND P6, PT, R55, RZ, PT ;  /* 0x000000ff3700720c */ /* 0x000fe20003fc6270 */
[----:B------:R-:W-:Y:S02]  /*c9c0*/  IMAD.MOV R29, RZ, RZ, -R29 ;  /* 0x000000ffff1d7224 */ /* 0x000fe400078e0a1d */
[----:B-1----:R-:W-:Y:S01]  /*c9d0*/  IMAD.MOV.U32 R0, RZ, RZ, R28 ;  /* 0x000000ffff007224 */ /* 0x002fe200078e001c */
[----:B------:R-:W-:Y:S01]  /*c9e0*/  STL [R1+0x1c4], R2 ;  /* 0x0001c40201007387 */ /* 0x000fe20000100800 */
[----:B------:R-:W-:Y:S02]  /*c9f0*/  @!P2 IMAD.IADD R44, R44, 0x1, -R42 ;  /* 0x000000012c2ca824 */ /* 0x000fe400078e0a2a */
[----:B------:R-:W-:Y:S01]  /*ca00*/  @!P3 IMAD.MOV R0, RZ, RZ, -R0 ;  /* 0x000000ffff00b224 */ /* 0x000fe200078e0a00 */
[----:B------:R-:W-:Y:S01]  /*ca10*/  ISETP.GT.U32.AND P3, PT, R42, R46, PT ;  /* 0x0000002e2a00720c */ /* 0x000fe20003f64070 */
[----:B------:R-:W-:-:S02]  /*ca20*/  @!P0 IMAD.IADD R43, R43, 0x1, -R42 ;  /* 0x000000012b2b8824 */ /* 0x000fc400078e0a2a */
[C---:B------:R-:W-:Y:S01]  /*ca30*/  IMAD R36, R42.reuse, R29, R36 ;  /* 0x0000001d2a247224 */ /* 0x040fe200078e0224 */
[----:B------:R1:W-:Y:S01]  /*ca40*/  STL [R1+0x1d0], R0 ;  /* 0x0001d00001007387 */ /* 0x0003e20000100800 */
[C---:B------:R-:W-:Y:S01]  /*ca50*/  VIADD R55, R3.reuse, 0x2a ;  /* 0x0000002a03377836 */ /* 0x040fe20000000000 */
[----:B------:R-:W-:Y:S01]  /*ca60*/  ISETP.GT.U32.AND P0, PT, R42, R43, PT ;  /* 0x0000002b2a00720c */ /* 0x000fe20003f04070 */
[C---:B------:R-:W-:Y:S02]  /*ca70*/  VIADD R53, R3.reuse, 0x2b ;  /* 0x0000002b03357836 */ /* 0x040fe40000000000 */
[C---:B------:R-:W-:Y:S01]  /*ca80*/  VIADD R52, R3.reuse, 0x29 ;  /* 0x0000002903347836 */ /* 0x040fe20000000000 */
[----:B------:R-:W-:Y:S01]  /*ca90*/  IABS R28, R55 ;  /* 0x00000037001c7213 */ /* 0x000fe20000000000 */
[----:B------:R-:W-:Y:S01]  /*caa0*/  VIADD R54, R3, 0x28 ;  /* 0x0000002803367836 */ /* 0x000fe20000000000 */
[----:B------:R-:W-:Y:S01]  /*cab0*/  IABS R29, R53 ;  /* 0x00000035001d7213 */ /* 0x000fe20000000000 */
[----:B------:R-:W-:Y:S01]  /*cac0*/  @!P3 IMAD.IADD R46, R46, 0x1, -R42 ;  /* 0x000000012e2eb824 */ /* 0x000fe200078e0a2a */
[----:B------:R-:W-:Y:S01]  /*cad0*/  IABS R40, R52 ;  /* 0x0000003400287213 */ /* 0x000fe20000000000 */
[----:B-1----:R-:W-:Y:S01]  /*cae0*/  IMAD.MOV.U32 R0, RZ, RZ, R44 ;  /* 0x000000ffff007224 */ /* 0x002fe200078e002c */
[----:B------:R-:W-:Y:S01]  /*caf0*/  IABS R37, R54 ;  /* 0x0000003600257213 */ /* 0x000fe20000000000 */
[----:B------:R-:W-:Y:S01]  /*cb00*/  IMAD.HI.U32 R41, R45, R28, RZ ;  /* 0x0000001c2d297227 */ /* 0x000fe200078e00ff */
[----:B------:R-:W-:-:S02]  /*cb10*/  ISETP.GT.U32.AND P3, PT, R42, R46, PT ;  /* 0x0000002e2a00720c */ /* 0x000fc40003f64070 */
[----:B------:R-:W-:Y:S01]  /*cb20*/  ISETP.GE.AND P2, PT, R53, RZ, PT ;  /* 0x000000ff3500720c */ /* 0x000fe20003f46270 */
[----:B------:R-:W-:Y:S01]  /*cb30*/  @!P1 IMAD.MOV R0, RZ, RZ, -R0 ;  /* 0x000000ffff009224 */ /* 0x000fe200078e0a00 */
[----:B------:R-:W-:Y:S01]  /*cb40*/  ISETP.GT.U32.AND P1, PT, R42, R36, PT ;  /* 0x000000242a00720c */ /* 0x000fe20003f24070 */
[----:B------:R-:W-:Y:S01]  /*cb50*/  @!P0 IMAD.IADD R43, R43, 0x1, -R42 ;  /* 0x000000012b2b8824 */ /* 0x000fe200078e0a2a */
[----:B------:R-:W-:Y:S01]  /*cb60*/  ISETP.GE.AND P0, PT, R55, RZ, PT ;  /* 0x000000ff3700720c */ /* 0x000fe20003f06270 */
[----:B------:R-:W-:Y:S01]  /*cb70*/  IMAD.HI.U32 R47, R45, R29, RZ ;  /* 0x0000001d2d2f7227 */ /* 0x000fe200078e00ff */
[----:B------:R1:W-:Y:S03]  /*cb80*/  STL [R1+0x1c8], R0 ;  /* 0x0001c80001007387 */ /* 0x0003e60000100800 */
[----:B------:R-:W-:Y:S02]  /*cb90*/  IMAD.MOV R41, RZ, RZ, -R41 ;  /* 0x000000ffff297224 */ /* 0x000fe400078e0a29 */
[----:B------:R-:W-:-:S02]  /*cba0*/  IMAD.MOV R44, RZ, RZ, -R47 ;  /* 0x000000ffff2c7224 */ /* 0x000fc400078e0a2f */
[----:B------:R-:W-:Y:S02]  /*cbb0*/  IMAD R28, R42, R41, R28 ;  /* 0x000000292a1c7224 */ /* 0x000fe400078e021c */
[----:B------:R-:W-:Y:S02]  /*cbc0*/  @!P1 IMAD.IADD R36, R36, 0x1, -R42 ;  /* 0x0000000124249824 */ /* 0x000fe400078e0a2a */
[----:B-1----:R-:W-:Y:S01]  /*cbd0*/  IMAD.MOV.U32 R0, RZ, RZ, R43 ;  /* 0x000000ffff007224 */ /* 0x002fe200078e002b */
[----:B------:R-:W-:Y:S01]  /*cbe0*/  ISETP.GT.U32.AND P1, PT, R42, R28, PT ;  /* 0x0000001c2a00720c */ /* 0x000fe20003f24070 */
[----:B------:R-:W-:-:S04]  /*cbf0*/  IMAD.HI.U32 R38, R45, R40, RZ ;  /* 0x000000282d267227 */ /* 0x000fc800078e00ff */
[----:B------:R-:W-:Y:S01]  /*cc00*/  @!P5 IMAD.MOV R0, RZ, RZ, -R0 ;  /* 0x000000ffff00d224 */ /* 0x000fe200078e0a00 */
[----:B------:R-:W-:Y:S01]  /*cc10*/  ISETP.GT.U32.AND P5, PT, R42, R36, PT ;  /* 0x000000242a00720c */ /* 0x000fe20003fa4070 */
[----:B------:R-:W-:-:S03]  /*cc20*/  IMAD.HI.U32 R39, R45, R37, RZ ;  /* 0x000000252d277227 */ /* 0x000fc600078e00ff */
[----:B------:R1:W-:Y:S01]  /*cc30*/  STL [R1+0x19c], R0 ;  /* 0x00019c0001007387 */ /* 0x0003e20000100800 */
[----:B------:R-:W-:Y:S02]  /*cc40*/  IMAD R29, R42, R44, R29 ;  /* 0x0000002c2a1d7224 */ /* 0x000fe400078e021d */
[C---:B------:R-:W-:Y:S02]  /*cc50*/  VIADD R53, R3.reuse, 0x25 ;  /* 0x0000002503357836 */ /* 0x040fe40000000000 */
[----:B------:R-:W-:Y:S02]  /*cc60*/  IMAD.MOV R38, RZ, RZ, -R38 ;  /* 0x000000ffff267224 */ /* 0x000fe400078e0a26 */
[----:B------:R-:W-:Y:S01]  /*cc70*/  IMAD.MOV R39, RZ, RZ, -R39 ;  /* 0x000000ffff277224 */ /* 0x000fe200078e0a27 */
[----:B------:R-:W-:Y:S01]  /*cc80*/  IABS R44, R53 ;  /* 0x00000035002c7213 */ /* 0x000fe20000000000 */
[----:B------:R-:W-:Y:S01]  /*cc90*/  @!P3 IMAD.IADD R46, R46, 0x1, -R42 ;  /* 0x000000012e2eb824 */ /* 0x000fe200078e0a2a */
[----:B------:R-:W-:Y:S01]  /*cca0*/  ISETP.GT.U32.AND P3, PT, R42, R29, PT ;  /* 0x0000001d2a00720c */ /* 0x000fe20003f64070 */
[----:B------:R-:W-:-:S02]  /*ccb0*/  VIADD R50, R3, 0x26 ;  /* 0x0000002603327836 */ /* 0x000fc40000000000 */
[C---:B------:R-:W-:Y:S02]  /*ccc0*/  IMAD R40, R42.reuse, R38, R40 ;  /* 0x000000262a287224 */ /* 0x040fe400078e0228 */
[----:B------:R-:W-:Y:S01]  /*ccd0*/  IMAD R37, R42, R39, R37 ;  /* 0x000000272a257224 */ /* 0x000fe200078e0225 */
[----:B------:R-:W-:Y:S01]  /*cce0*/  IABS R38, R50 ;  /* 0x0000003200267213 */ /* 0x000fe20000000000 */
[----:B------:R-:W-:Y:S01]  /*ccf0*/  @!P5 IMAD.IADD R36, R36, 0x1, -R42 ;  /* 0x000000012424d824 */ /* 0x000fe200078e0a2a */
[----:B------:R-:W-:Y:S01]  /*cd00*/  IABS R39, R49 ;  /* 0x0000003100277213 */ /* 0x000fe20000000000 */
[----:B------:R-:W-:Y:S01]  /*cd10*/  IMAD.MOV.U32 R43, RZ, RZ, R44 ;  /* 0x000000ffff2b7224 */ /* 0x000fe200078e002c */
[----:B------:R-:W-:Y:S01]  /*cd20*/  ISETP.GT.U32.AND P5, PT, R42, R37, PT ;  /* 0x000000252a00720c */ /* 0x000fe20003fa4070 */
[----:B------:R-:W-:-:S04]  /*cd30*/  IMAD.HI.U32 R44, R45, R38, RZ ;  /* 0x000000262d2c7227 */ /* 0x000fc800078e00ff */
[--C-:B------:R-:W-:Y:S02]  /*cd40*/  @!P1 IMAD.IADD R28, R28, 0x1, -R42.reuse ;  /* 0x000000011c1c9824 */ /* 0x100fe400078e0a2a */
[----:B------:R-:W-:Y:S02]  /*cd50*/  VIADD R55, R3, 0x24 ;  /* 0x0000002403377836 */ /* 0x000fe40000000000 */
[----:B------:R-:W-:Y:S01]  /*cd60*/  @!P3 IMAD.IADD R29, R29, 0x1, -R42 ;  /* 0x000000011d1db824 */ /* 0x000fe200078e0a2a */
[C---:B------:R-:W-:Y:S01]  /*cd70*/  ISETP.GT.U32.AND P1, PT, R42.reuse, R28, PT ;  /* 0x0000001c2a00720c */ /* 0x040fe20003f24070 */
[----:B------:R-:W-:Y:S01]  /*cd80*/  IMAD.MOV R44, RZ, RZ, -R44 ;  /* 0x000000ffff2c7224 */ /* 0x000fe200078e0a2c */
[----:B------:R-:W-:Y:S01]  /*cd90*/  IABS R41, R55 ;  /* 0x0000003700297213 */ /* 0x000fe20000000000 */
[----:B-1----:R-:W-:Y:S01]  /*cda0*/  IMAD.MOV.U32 R0, RZ, RZ, R46 ;  /* 0x000000ffff007224 */ /* 0x002fe200078e002e */
[----:B------:R-:W-:Y:S01]  /*cdb0*/  ISETP.GT.U32.AND P3, PT, R42, R29, PT ;  /* 0x0000001d2a00720c */ /* 0x000fe20003f64070 */
[----:B------:R-:W-:-:S04]  /*cdc0*/  IMAD.HI.U32 R48, R45, R39, RZ ;  /* 0x000000272d307227 */ /* 0x000fc800078e00ff */
[C---:B------:R-:W-:Y:S02]  /*cdd0*/  IMAD R38, R42.reuse, R44, R38 ;  /* 0x0000002c2a267224 */ /* 0x040fe400078e0226 */
[----:B------:R-:W-:Y:S01]  /*cde0*/  @!P4 IMAD.MOV R0, RZ, RZ, -R0 ;  /* 0x000000ffff00c224 */ /* 0x000fe200078e0a00 */
[C---:B------:R-:W-:Y:S01]  /*cdf0*/  ISETP.GT.U32.AND P4, PT, R42.reuse, R40, PT ;  /* 0x000000282a00720c */ /* 0x040fe20003f84070 */
[----:B------:R-:W-:Y:S02]  /*ce00*/  IMAD.MOV R48, RZ, RZ, -R48 ;  /* 0x000000ffff307224 */ /* 0x000fe400078e0a30 */
[----:B------:R-:W-:Y:S01]  /*ce10*/  @!P5 IMAD.IADD R37, R37, 0x1, -R42 ;  /* 0x000000012525d824 */ /* 0x000fe200078e0a2a */
[C---:B------:R-:W-:Y:S01]  /*ce20*/  ISETP.GT.U32.AND P5, PT, R42.reuse, R38, PT ;  /* 0x000000262a00720c */ /* 0x040fe20003fa4070 */
[----:B------:R-:W-:Y:S01]  /*ce30*/  IMAD.HI.U32 R47, R45, R41, RZ ;  /* 0x000000292d2f7227 */ /* 0x000fe200078e00ff */
[----:B------:R1:W-:Y:S03]  /*ce40*/  STL [R1+0x198], R0 ;  /* 0x0001980001007387 */ /* 0x0003e60000100800 */
[----:B------:R-:W-:-:S02]  /*ce50*/  IMAD R39, R42, R48, R39 ;  /* 0x000000302a277224 */ /* 0x000fc400078e0227 */
[----:B------:R-:W-:Y:S02]  /*ce60*/  IMAD.MOV R47, RZ, RZ, -R47 ;  /* 0x000000ffff2f7224 */ /* 0x000fe400078e0a2f */
[----:B------:R-:W-:Y:S02]  /*ce70*/  VIADD R51, R3, 0x23 ;  /* 0x0000002303337836 */ /* 0x000fe40000000000 */
[----:B------:R-:W-:Y:S01]  /*ce80*/  @!P1 IMAD.IADD R28, R28, 0x1, -R42 ;  /* 0x000000011c1c9824 */ /* 0x000fe200078e0a2a */
[----:B------:R-:W-:Y:S01]  /*ce90*/  ISETP.GT.U32.AND P1, PT, R42, R39, PT ;  /* 0x000000272a00720c */ /* 0x000fe20003f24070 */
[----:B-1----:R-:W-:Y:S02]  /*cea0*/  IMAD.MOV.U32 R0, RZ, RZ, R36 ;  /* 0x000000ffff007224 */ /* 0x002fe400078e0024 */
[----:B------:R-:W-:Y:S01]  /*ceb0*/  @!P3 IMAD.IADD R29, R29, 0x1, -R42 ;  /* 0x000000011d1db824 */ /* 0x000fe200078e0a2a */
[----:B------:R-:W-:Y:S01]  /*cec0*/  ISETP.GE.AND P3, PT, R52, RZ, PT ;  /* 0x000000ff3400720c */ /* 0x000fe20003f66270 */
[----:B------:R-:W-:-:S02]  /*ced0*/  @!P6 IMAD.MOV R0, RZ, RZ, -R0 ;  /* 0x000000ffff00e224 */ /* 0x000fc400078e0a00 */
[----:B------:R-:W-:Y:S01]  /*cee0*/  IMAD R41, R42, R47, R41 ;  /* 0x0000002f2a297224 */ /* 0x000fe200078e0229 */
[----:B------:R-:W-:Y:S01]  /*cef0*/  IABS R47, R51 ;  /* 0x00000033002f7213 */ /* 0x000fe20000000000 */
[--C-:B------:R-:W-:Y:S01]  /*cf00*/  @!P4 IMAD.IADD R40, R40, 0x1, -R42.reuse ;  /* 0x000000012828c824 */ /* 0x100fe200078e0a2a */
[----:B------:R1:W-:Y:S01]  /*cf10*/  STL [R1+0x170], R0 ;  /* 0x0001700001007387 */ /* 0x0003e20000100800 */
[----:B------:R-:W-:Y:S01]  /*cf20*/  @!P5 IMAD.IADD R38, R38, 0x1, -R42 ;  /* 0x000000012626d824 */ /* 0x000fe200078e0a2a */
[----:B------:R-:W-:Y:S01]  /*cf30*/  ISETP.GE.AND P4, PT, R54, RZ, PT ;  /* 0x000000ff3600720c */ /* 0x000fe20003f86270 */
[----:B------:R-:W-:Y:S01]  /*cf40*/  IMAD.HI.U32 R46, R45, R43, RZ ;  /* 0x0000002b2d2e7227 */ /* 0x000fe200078e00ff */
[----:B------:R-:W-:-:S03]  /*cf50*/  ISETP.GT.U32.AND P6, PT, R42, R40, PT ;  /* 0x000000282a00720c */ /* 0x000fc60003fc4070 */
[----:B------:R-:W-:Y:S02]  /*cf60*/  IMAD.MOV.U32 R36, RZ, RZ, R47 ;  /* 0x000000ffff247224 */ /* 0x000fe400078e002f */
[----:B------:R-:W-:Y:S02]  /*cf70*/  IMAD.MOV R46, RZ, RZ, -R46 ;  /* 0x000000ffff2e7224 */ /* 0x000fe400078e0a2e */
[----:B-1----:R-:W-:Y:S02]  /*cf80*/  IMAD.MOV.U32 R0, RZ, RZ, R29 ;  /* 0x000000ffff007224 */ /* 0x002fe400078e001d */
[----:B------:R-:W-:-:S04]  /*cf90*/  IMAD.HI.U32 R29, R45, R36, RZ ;  /* 0x000000242d1d7227 */ /* 0x000fc800078e00ff */
[----:B------:R-:W-:Y:S01]  /*cfa0*/  @!P2 IMAD.MOV R0, RZ, RZ, -R0 ;  /* 0x000000ffff00a224 */ /* 0x000fe200078e0a00 */
[C---:B------:R-:W-:Y:S01]  /*cfb0*/  ISETP.GT.U32.AND P2, PT, R42.reuse, R38, PT ;  /* 0x000000262a00720c */ /* 0x040fe20003f44070 */
[----:B------:R-:W-:Y:S01]  /*cfc0*/  @!P1 IMAD.IADD R39, R39, 0x1, -R42 ;  /* 0x0000000127279824 */ /* 0x000fe200078e0a2a */
[C---:B------:R-:W-:Y:S01]  /*cfd0*/  ISETP.GT.U32.AND P1, PT, R42.reuse, R37, PT ;  /* 0x000000252a00720c */ /* 0x040fe20003f24070 */
[C---:B------:R-:W-:Y:S01]  /*cfe0*/  IMAD R44, R42.reuse, R46, R43 ;  /* 0x0000002e2a2c7224 */ /* 0x040fe200078e022b */
[----:B------:R1:W-:Y:S01]  /*cff0*/  STL [R1+0x160], R0 ;  /* 0x0001600001007387 */ /* 0x0003e20000100800 */
[----:B------:R-:W-:Y:S01]  /*d000*/  IMAD.MOV R29, RZ, RZ, -R29 ;  /* 0x000000ffff1d7224 */ /* 0x000fe200078e0a1d */
[C---:B------:R-:W-:Y:S01]  /*d010*/  ISETP.GT.U32.AND P5, PT, R42.reuse, R39, PT ;  /* 0x000000272a00720c */ /* 0x040fe20003fa4070 */
[----:B------:R-:W-:Y:S02]  /*d020*/  VIADD R52, R3, 0x22 ;  /* 0x0000002203347836 */ /* 0x000fe40000000000 */
[----:B------:R-:W-:-:S02]  /*d030*/  IMAD R36, R42, R29, R36 ;  /* 0x0000001d2a247224 */ /* 0x000fc400078e0224 */
[--C-:B------:R-:W-:Y:S01]  /*d040*/  @!P6 IMAD.IADD R40, R40, 0x1, -R42.reuse ;  /* 0x000000012828e824 */ /* 0x100fe200078e0a2a */
[----:B------:R-:W-:Y:S01]  /*d050*/  IABS R46, R52 ;  /* 0x00000034002e7213 */ /* 0x000fe20000000000 */
[----:B------:R-:W-:Y:S01]  /*d060*/  @!P2 IMAD.IADD R38, R38, 0x1, -R42 ;  /* 0x000000012626a824 */ /* 0x000fe200078e0a2a */
[C---:B------:R-:W-:Y:S01]  /*d070*/  ISETP.GT.U32.AND P2, PT, R42.reuse, R36, PT ;  /* 0x000000242a00720c */ /* 0x040fe20003f44070 */
[----:B-1----:R-:W-:Y:S01]  /*d080*/  IMAD.MOV.U32 R0, RZ, RZ, R28 ;  /* 0x000000ffff007224 */ /* 0x002fe200078e001c */
[C---:B------:R-:W-:Y:S01]  /*d090*/  ISETP.GT.U32.AND P6, PT, R42.reuse, R41, PT ;  /* 0x000000292a00720c */ /* 0x040fe20003fc4070 */
[----:B------:R-:W-:Y:S01]  /*d0a0*/  @!P1 IMAD.IADD R37, R37, 0x1, -R42 ;  /* 0x0000000125259824 */ /* 0x000fe200078e0a2a */
[----:B------:R-:W-:Y:S01]  /*d0b0*/  ISETP.GE.AND P1, PT, R49, RZ, PT ;  /* 0x000000ff3100720c */ /* 0x000fe20003f26270 */
[----:B------:R-:W-:Y:S01]  /*d0c0*/  @!P0 IMAD.MOV R0, RZ, RZ, -R0 ;  /* 0x000000ffff008224 */ /* 0x000fe200078e0a00 */
[----:B------:R-:W-:Y:S01]  /*d0d0*/  ISETP.GT.U32.AND P0, PT, R42, R44, PT ;  /* 0x0000002c2a00720c */ /* 0x000fe20003f04070 */
[----:B------:R-:W-:-:S02]  /*d0e0*/  IMAD.MOV.U32 R2, RZ, RZ, R40 ;  /* 0x000000ffff027224 */ /* 0x000fc400078e0028 */
[----:B------:R-:W-:Y:S01]  /*d0f0*/  IMAD.HI.U32 R29, R45, R46, RZ ;  /* 0x0000002e2d1d7227 */ /* 0x000fe200078e00ff */
[----:B------:R1:W-:Y:S03]  /*d100*/  STL [R1+0x15c], R0 ;  /* 0x00015c0001007387 */ /* 0x0003e60000100800 */
[----:B------:R-:W-:Y:S02]  /*d110*/  VIADD R54, R3, 0x21 ;  /* 0x0000002103367836 */ /* 0x000fe40000000000 */
[----:B------:R-:W-:Y:S02]  /*d120*/  @!P3 IMAD.MOV R2, RZ, RZ, -R2 ;  /* 0x000000ffff02b224 */ /* 0x000fe400078e0a02 */
[--C-:B------:R-:W-:Y:S01]  /*d130*/  @!P5 IMAD.IADD R39, R39, 0x1, -R42.reuse ;  /* 0x000000012727d824 */ /* 0x100fe200078e0a2a */
[----:B------:R-:W-:Y:S01]  /*d140*/  IABS R43, R54 ;  /* 0x00000036002b7213 */ /* 0x000fe20000000000 */
[----:B------:R-:W-:Y:S01]  /*d150*/  IMAD.MOV R29, RZ, RZ, -R29 ;  /* 0x000000ffff1d7224 */ /* 0x000fe200078e0a1d */
[----:B------:R-:W-:Y:S01]  /*d160*/  ISETP.GE.AND P5, PT, R50, RZ, PT ;  /* 0x000000ff3200720c */ /* 0x000fe20003fa6270 */
[----:B------:R-:W-:Y:S01]  /*d170*/  @!P0 IMAD.IADD R44, R44, 0x1, -R42 ;  /* 0x000000012c2c8824 */ /* 0x000fe200078e0a2a */
[----:B------:R2:W-:Y:S01]  /*d180*/  STL [R1+0x13c], R2 ;  /* 0x00013c0201007387 */ /* 0x0005e20000100800 */
[----:B-1----:R-:W-:Y:S01]  /*d190*/  IMAD.MOV.U32 R0, RZ, RZ, R37 ;  /* 0x000000ffff007224 */ /* 0x002fe200078e0025 */
[----:B------:R-:W-:Y:S01]  /*d1a0*/  ISETP.GE.AND P0, PT, R53, RZ, PT ;  /* 0x000000ff3500720c */ /* 0x000fe20003f06270 */
[----:B------:R-:W-:-:S02]  /*d1b0*/  IMAD R29, R42, R29, R46 ;  /* 0x0000001d2a1d7224 */ /* 0x000fc400078e022e */
[----:B------:R-:W-:Y:S01]  /*d1c0*/  @!P2 IMAD.IADD R36, R36, 0x1, -R42 ;  /* 0x000000012424a824 */ /* 0x000fe200078e0a2a */
[C---:B------:R-:W-:Y:S01]  /*d1d0*/  ISETP.GT.U32.AND P2, PT, R42.reuse, R44, PT ;  /* 0x0000002c2a00720c */ /* 0x040fe20003f44070 */
[----:B------:R-:W-:Y:S02]  /*d1e0*/  @!P4 IMAD.MOV R0, RZ, RZ, -R0 ;  /* 0x000000ffff00c224 */ /* 0x000fe400078e0a00 */
[----:B------:R-:W-:Y:S01]  /*d1f0*/  IMAD.HI.U32 R28, R45, R43, RZ ;  /* 0x0000002b2d1c7227 */ /* 0x000fe200078e00ff */
[C---:B------:R-:W-:Y:S02]  /*d200*/  ISETP.GT.U32.AND P4, PT, R42.reuse, R36, PT ;  /* 0x000000242a00720c */ /* 0x040fe40003f84070 */
[----:B------:R1:W-:Y:S01]  /*d210*/  STL [R1+0x134], R0 ;  /* 0x0001340001007387 */ /* 0x0003e20000100800 */
[----:B--2---:R-:W-:Y:S02]  /*d220*/  IMAD.MOV.U32 R2, RZ, RZ, R39 ;  /* 0x000000ffff027224 */ /* 0x004fe400078e0027 */
[----:B------:R-:W-:Y:S01]  /*d230*/  @!P6 IMAD.IADD R41, R41, 0x1, -R42 ;  /* 0x000000012929e824 */ /* 0x000fe200078e0a2a */
[----:B------:R-:W-:Y:S01]  /*d240*/  ISETP.GE.AND P6, PT, R55, RZ, PT ;  /* 0x000000ff3700720c */ /* 0x000fe20003fc6270 */
[----:B------:R-:W-:Y:S01]  /*d250*/  @!P1 IMAD.MOV R2, RZ, RZ, -R2 ;  /* 0x000000ffff029224 */ /* 0x000fe200078e0a02 */
[C---:B------:R-:W-:Y:S01]  /*d260*/  ISETP.GT.U32.AND P1, PT, R42.reuse, R29, PT ;  /* 0x0000001d2a00720c */ /* 0x040fe20003f24070 */
[----:B------:R-:W-:Y:S01]  /*d270*/  IMAD.MOV R28, RZ, RZ, -R28 ;  /* 0x000000ffff1c7224 */ /* 0x000fe200078e0a1c */
[----:B------:R-:W-:Y:S01]  /*d280*/  ISETP.GT.U32.AND P3, PT, R42, R41, PT ;  /* 0x000000292a00720c */ /* 0x000fe20003f64070 */
[----:B------:R-:W-:Y:S01]  /*d290*/  VIADD R55, R3, 0x20 ;  /* 0x0000002003377836 */ /* 0x000fe20000000000 */
[----:B------:R-:W-:Y:S01]  /*d2a0*/  STL [R1+0x118], R2 ;  /* 0x0001180201007387 */ /* 0x000fe20000100800 */
[----:B-1----:R-:W-:-:S02]  /*d2b0*/  IMAD.MOV.U32 R0, RZ, RZ, R38 ;  /* 0x000000ffff007224 */ /* 0x002fc400078e0026 */
[----:B------:R-:W-:Y:S02]  /*d2c0*/  VIADD R53, R3, 0x1f ;  /* 0x0000001f03357836 */ /* 0x000fe40000000000 */
[----:B------:R-:W-:Y:S01]  /*d2d0*/  IMAD R28, R42, R28, R43 ;  /* 0x0000001c2a1c7224 */ /* 0x000fe200078e022b */
[----:B------:R-:W-:Y:S01]  /*d2e0*/  IABS R43, R55 ;  /* 0x00000037002b7213 */ /* 0x000fe20000000000 */
[----:B------:R-:W-:Y:S01]  /*d2f0*/  @!P5 IMAD.MOV R0, RZ, RZ, -R0 ;  /* 0x000000ffff00d224 */ /* 0x000fe200078e0a00 */
[----:B------:R-:W-:Y:S01]  /*d300*/  IABS R40, R53 ;  /* 0x0000003500287213 */ /* 0x000fe20000000000 */
[----:B------:R-:W-:Y:S01]  /*d310*/  @!P2 IMAD.IADD R44, R44, 0x1, -R42 ;  /* 0x000000012c2ca824 */ /* 0x000fe200078e0a2a */
[----:B------:R-:W-:Y:S01]  /*d320*/  ISETP.GT.U32.AND P2, PT, R42, R28, PT ;  /* 0x0000001c2a00720c */ /* 0x000fe20003f44070 */
[----:B------:R-:W-:Y:S01]  /*d330*/  IMAD.HI.U32 R38, R45, R43, RZ ;  /* 0x0000002b2d267227 */ /* 0x000fe200078e00ff */
[----:B------:R1:W-:Y:S01]  /*d340*/  STL [R1+0x114], R0 ;  /* 0x0001140001007387 */ /* 0x0003e20000100800 */
[----:B------:R-:W-:-:S02]  /*d350*/  ISETP.GE.AND P5, PT, R51, RZ, PT ;  /* 0x000000ff3300720c */ /* 0x000fc40003fa6270 */
[----:B------:R-:W-:Y:S01]  /*d360*/  @!P1 IMAD.IADD R29, R29, 0x1, -R42 ;  /* 0x000000011d1d9824 */ /* 0x000fe200078e0a2a */
[----:B------:R-:W-:Y:S01]  /*d370*/  ISETP.GE.AND P1, PT, R55, RZ, PT ;  /* 0x000000ff3700720c */ /* 0x000fe20003f26270 */
[----:B------:R-:W-:Y:S01]  /*d380*/  IMAD.MOV.U32 R39, RZ, RZ, R40 ;  /* 0x000000ffff277224 */ /* 0x000fe200078e0028 */
[----:B------:R-:W-:Y:S01]  /*d390*/  IABS R51, R60 ;  /* 0x0000003c00337213 */ /* 0x000fe20000000000 */
[--C-:B------:R-:W-:Y:S01]  /*d3a0*/  @!P4 IMAD.IADD R36, R36, 0x1, -R42.reuse ;  /* 0x000000012424c824 */ /* 0x100fe200078e0a2a */
[----:B------:R-:W-:Y:S01]  /*d3b0*/  ISETP.GE.AND P4, PT, R54, RZ, PT ;  /* 0x000000ff3600720c */ /* 0x000fe20003f86270 */
[----:B------:R-:W-:Y:S01]  /*d3c0*/  @!P3 IMAD.IADD R41, R41, 0x1, -R42 ;  /* 0x000000012929b824 */ /* 0x000fe200078e0a2a */
[----:B------:R-:W-:Y:S01]  /*d3d0*/  ISETP.GE.AND P3, PT, R52, RZ, PT ;  /* 0x000000ff3400720c */ /* 0x000fe20003f66270 */
[----:B-1----:R-:W-:Y:S02]  /*d3e0*/  IMAD.MOV.U32 R0, RZ, RZ, R44 ;  /* 0x000000ffff007224 */ /* 0x002fe400078e002c */
[----:B------:R-:W-:-:S02]  /*d3f0*/  IMAD.MOV R38, RZ, RZ, -R38 ;  /* 0x000000ffff267224 */ /* 0x000fc400078e0a26 */
[----:B------:R-:W-:Y:S02]  /*d400*/  VIADD R54, R3, 0x1e ;  /* 0x0000001e03367836 */ /* 0x000fe40000000000 */
[----:B------:R-:W-:Y:S01]  /*d410*/  @!P0 IMAD.MOV R0, RZ, RZ, -R0 ;  /* 0x000000ffff008224 */ /* 0x000fe200078e0a00 */
[----:B------:R-:W-:Y:S01]  /*d420*/  ISETP.GT.U32.AND P0, PT, R42, R29, PT ;  /* 0x0000001d2a00720c */ /* 0x000fe20003f04070 */
[----:B------:R-:W-:-:S03]  /*d430*/  IMAD.HI.U32 R37, R45, R39, RZ ;  /* 0x000000272d257227 */ /* 0x000fc600078e00ff */
[----:B------:R1:W-:Y:S01]  /*d440*/  STL [R1+0x110], R0 ;  /* 0x0001100001007387 */ /* 0x0003e20000100800 */
[C---:B------:R-:W-:Y:S01]  /*d450*/  IMAD R43, R42.reuse, R38, R43 ;  /* 0x000000262a2b7224 */ /* 0x040fe200078e022b */
[----:B------:R-:W-:Y:S01]  /*d460*/  IABS R38, R54 ;  /* 0x0000003600267213 */ /* 0x000fe20000000000 */
[----:B------:R-:W-:Y:S02]  /*d470*/  IMAD.MOV.U32 R2, RZ, RZ, R41 ;  /* 0x000000ffff027224 */ /* 0x000fe400078e0029 */
[----:B------:R-:W-:Y:S02]  /*d480*/  IMAD.MOV R37, RZ, RZ, -R37 ;  /* 0x000000ffff257224 */ /* 0x000fe400078e0a25 */
[----:B------:R-:W-:Y:S01]  /*d490*/  @!P6 IMAD.MOV R2, RZ, RZ, -R2 ;  /* 0x000000ffff02e224 */ /* 0x000fe200078e0a02 */
[C---:B------:R-:W-:Y:S01]  /*d4a0*/  ISETP.GT.U32.AND P6, PT, R42.reuse, R43, PT ;  /* 0x0000002b2a00720c */ /* 0x040fe20003fc4070 */
[----:B------:R-:W-:Y:S02]  /*d4b0*/  IMAD R39, R42, R37, R39 ;  /* 0x000000252a277224 */ /* 0x000fe400078e0227 */
[----:B------:R-:W-:Y:S01]  /*d4c0*/  IMAD.HI.U32 R37, R45, R38, RZ ;  /* 0x000000262d257227 */ /* 0x000fe200078e00ff */
[----:B------:R2:W-:Y:S03]  /*d4d0*/  STL [R1+0x34], R2 ;  /* 0x0000340201007387 */ /* 0x0005e60000100800 */
[----:B------:R-:W-:-:S02]  /*d4e0*/  IMAD.MOV R37, RZ, RZ, -R37 ;  /* 0x000000ffff257224 */ /* 0x000fc400078e0a25 */
[----:B------:R-:W-:Y:S01]  /*d4f0*/  @!P0 IMAD.IADD R29, R29, 0x1, -R42 ;  /* 0x000000011d1d8824 */ /* 0x000fe200078e0a2a */
[C---:B------:R-:W-:Y:S01]  /*d500*/  ISETP.GT.U32.AND P0, PT, R42.reuse, R39, PT ;  /* 0x000000272a00720c */ /* 0x040fe20003f04070 */
[----:B------:R-:W-:Y:S02]  /*d510*/  IMAD R38, R42, R37, R38 ;  /* 0x000000252a267224 */ /* 0x000fe400078e0226 */
[----:B------:R-:W-:Y:S02]  /*d520*/  VIADD R55, R3, 0x1d ;  /* 0x0000001d03377836 */ /* 0x000fe40000000000 */
[--C-:B------:R-:W-:Y:S02]  /*d530*/  @!P2 IMAD.IADD R28, R28, 0x1, -R42.reuse ;  /* 0x000000011c1ca824 */ /* 0x100fe400078e0a2a */
[----:B------:R-:W-:Y:S01]  /*d540*/  @!P6 IMAD.IADD R43, R43, 0x1, -R42 ;  /* 0x000000012b2be824 */ /* 0x000fe200078e0a2a */
[C---:B------:R-:W-:Y:S01]  /*d550*/  ISETP.GT.U32.AND P6, PT, R42.reuse, R38, PT ;  /* 0x000000262a00720c */ /* 0x040fe20003fc4070 */
[----:B-1----:R-:W-:Y:S01]  /*d560*/  IMAD.MOV.U32 R0, RZ, RZ, R36 ;  /* 0x000000ffff007224 */ /* 0x002fe200078e0024 */
[----:B------:R-:W-:Y:S01]  /*d570*/  IABS R36, R55 ;  /* 0x0000003700247213 */ /* 0x000fe20000000000 */
[----:B------:R-:W-:Y:S01]  /*d580*/  VIADD R52, R3, 0x1c ;  /* 0x0000001c03347836 */ /* 0x000fe20000000000 */
[C---:B------:R-:W-:Y:S01]  /*d590*/  ISETP.GT.U32.AND P2, PT, R42.reuse, R28, PT ;  /* 0x0000001c2a00720c */ /* 0x040fe20003f44070 */
[----:B------:R-:W-:Y:S01]  /*d5a0*/  @!P0 IMAD.IADD R39, R39, 0x1, -R42 ;  /* 0x0000000127278824 */ /* 0x000fe200078e0a2a */
[----:B------:R-:W-:Y:S01]  /*d5b0*/  ISETP.GT.U32.AND P0, PT, R42, R43, PT ;  /* 0x0000002b2a00720c */ /* 0x000fe20003f04070 */
[----:B------:R-:W-:Y:S01]  /*d5c0*/  IMAD.HI.U32 R41, R45, R36, RZ ;  /* 0x000000242d297227 */ /* 0x000fe200078e00ff */
[----:B------:R-:W-:-:S03]  /*d5d0*/  IABS R40, R52 ;  /* 0x0000003400287213 */ /* 0x000fc60000000000 */
[----:B--2---:R-:W-:Y:S02]  /*d5e0*/  IMAD.MOV.U32 R2, RZ, RZ, R29 ;  /* 0x000000ffff027224 */ /* 0x004fe400078e001d */
[----:B------:R-:W-:Y:S02]  /*d5f0*/  IMAD.MOV R29, RZ, RZ, -R41 ;  /* 0x000000ffff1d7224 */ /* 0x000fe400078e0a29 */
[----:B------:R-:W-:Y:S02]  /*d600*/  @!P6 IMAD.IADD R38, R38, 0x1, -R42 ;  /* 0x000000012626e824 */ /* 0x000fe400078e0a2a */
[C---:B------:R-:W-:Y:S02]  /*d610*/  IMAD R36, R42.reuse, R29, R36 ;  /* 0x0000001d2a247224 */ /* 0x040fe400078e0224 */
[----:B------:R-:W-:Y:S01]  /*d620*/  @!P5 IMAD.MOV R0, RZ, RZ, -R0 ;  /* 0x000000ffff00d224 */ /* 0x000fe200078e0a00 */
[----:B------:R-:W-:Y:S01]  /*d630*/  ISETP.GT.U32.AND P6, PT, R42, R38, PT ;  /* 0x000000262a00720c */ /* 0x000fe20003fc4070 */
[----:B------:R-:W-:Y:S01]  /*d640*/  @!P2 IMAD.IADD R28, R28, 0x1, -R42 ;  /* 0x000000011c1ca824 */ /* 0x000fe200078e0a2a */
[----:B------:R-:W-:Y:S01]  /*d650*/  ISETP.GE.AND P2, PT, R54, RZ, PT ;  /* 0x000000ff3600720c */ /* 0x000fe20003f46270 */
[----:B------:R-:W-:Y:S01]  /*d660*/  VIADD R54, R3, 0x1b ;  /* 0x0000001b03367836 */ /* 0x000fe20000000000 */
[----:B------:R1:W-:Y:S01]  /*d670*/  STL [R1+0x10c], R0 ;  /* 0x00010c0001007387 */ /* 0x0003e20000100800 */
[----:B------:R-:W-:Y:S01]  /*d680*/  IMAD.HI.U32 R44, R45, R40, RZ ;  /* 0x000000282d2c7227 */ /* 0x000fe200078e00ff */
[----:B------:R-:W-:-:S02]  /*d690*/  ISETP.GE.AND P5, PT, R53, RZ, PT ;  /* 0x000000ff3500720c */ /* 0x000fc40003fa6270 */
[----:B------:R-:W-:Y:S01]  /*d6a0*/  IABS R37, R54 ;  /* 0x0000003600257213 */ /* 0x000fe20000000000 */
[----:B------:R-:W-:Y:S01]  /*d6b0*/  @!P0 IMAD.IADD R43, R43, 0x1, -R42 ;  /* 0x000000012b2b8824 */ /* 0x000fe200078e0a2a */
[C---:B------:R-:W-:Y:S01]  /*d6c0*/  ISETP.GT.U32.AND P0, PT, R42.reuse, R36, PT ;  /* 0x000000242a00720c */ /* 0x040fe20003f04070 */
[----:B------:R-:W-:Y:S02]  /*d6d0*/  IMAD.MOV R44, RZ, RZ, -R44 ;  /* 0x000000ffff2c7224 */ /* 0x000fe400078e0a2c */
[----:B------:R-:W-:Y:S01]  /*d6e0*/  @!P3 IMAD.MOV R2, RZ, RZ, -R2 ;  /* 0x000000ffff02b224 */ /* 0x000fe200078e0a02 */
[----:B------:R-:W-:Y:S01]  /*d6f0*/  ISETP.GE.AND P3, PT, R55, RZ, PT ;  /* 0x000000ff3700720c */ /* 0x000fe20003f66270 */
[----:B-1----:R-:W-:Y:S02]  /*d700*/  IMAD.MOV.U32 R0, RZ, RZ, R28 ;  /* 0x000000ffff007224 */ /* 0x002fe400078e001c */
[C---:B------:R-:W-:Y:S01]  /*d710*/  IMAD R40, R42.reuse, R44, R40 ;  /* 0x0000002c2a287224 */ /* 0x040fe200078e0228 */
[----:B------:R-:W-:Y:S01]  /*d720*/  STL [R1+0x40], R2 ;  /* 0x0000400201007387 */ /* 0x000fe20000100800 */
[----:B------:R-:W-:Y:S01]  /*d730*/  @!P4 IMAD.MOV R0, RZ, RZ, -R0 ;  /* 0x000000ffff00c224 */ /* 0x000fe200078e0a00 */
[----:B------:R-:W-:Y:S01]  /*d740*/  ISETP.GT.U32.AND P4, PT, R42, R39, PT ;  /* 0x000000272a00720c */ /* 0x000fe20003f84070 */
[----:B------:R-:W-:-:S02]  /*d750*/  VIADD R55, R3, 0x1a ;  /* 0x0000001a03377836 */ /* 0x000fc40000000000 */
[----:B------:R-:W-:Y:S01]  /*d760*/  IMAD.HI.U32 R29, R45, R37, RZ ;  /* 0x000000252d1d7227 */ /* 0x000fe200078e00ff */
[----:B------:R1:W-:Y:S02]  /*d770*/  STL [R1+0x108], R0 ;  /* 0x0001080001007387 */ /* 0x0003e40000100800 */
[----:B------:R-:W-:Y:S01]  /*d780*/  IABS R28, R55 ;  /* 0x00000037001c7213 */ /* 0x000fe20000000000 */
[--C-:B------:R-:W-:Y:S01]  /*d790*/  @!P6 IMAD.IADD R38, R38, 0x1, -R42.reuse ;  /* 0x000000012626e824 */ /* 0x100fe200078e0a2a */
[----:B------:R-:W-:Y:S01]  /*d7a0*/  ISETP.GT.U32.AND P6, PT, R42, R40, PT ;  /* 0x000000282a00720c */ /* 0x000fe20003fc4070 */
[----:B------:R-:W-:Y:S02]  /*d7b0*/  IMAD.MOV R29, RZ, RZ, -R29 ;  /* 0x000000ffff1d7224 */ /* 0x000fe400078e0a1d */
[----:B------:R-:W-:Y:S02]  /*d7c0*/  @!P0 IMAD.IADD R36, R36, 0x1, -R42 ;  /* 0x0000000124248824 */ /* 0x000fe400078e0a2a */
[----:B------:R-:W-:-:S02]  /*d7d0*/  IMAD R37, R42, R29, R37 ;  /* 0x0000001d2a257224 */ /* 0x000fc400078e0225 */
[----:B-1----:R-:W-:Y:S02]  /*d7e0*/  IMAD.MOV.U32 R0, RZ, RZ, R43 ;  /* 0x000000ffff007224 */ /* 0x002fe400078e002b */
[----:B------:R-:W-:Y:S01]  /*d7f0*/  IMAD.HI.U32 R29, R45, R28, RZ ;  /* 0x0000001c2d1d7227 */ /* 0x000fe200078e00ff */
[----:B------:R-:W-:-:S03]  /*d800*/  ISETP.GT.U32.AND P0, PT, R42, R37, PT ;  /* 0x000000252a00720c */ /* 0x000fc60003f04070 */
[----:B------:R-:W-:Y:S01]  /*d810*/  @!P1 IMAD.MOV R0, RZ, RZ, -R0 ;  /* 0x000000ffff009224 */ /* 0x000fe200078e0a00 */
[----:B------:R-:W-:Y:S01]  /*d820*/  ISETP.GT.U32.AND P1, PT, R42, R36, PT ;  /* 0x000000242a00720c */ /* 0x000fe20003f24070 */
[----:B------:R-:W-:Y:S02]  /*d830*/  VIADD R53, R3, 0x19 ;  /* 0x0000001903357836 */ /* 0x000fe40000000000 */
[--C-:B------:R-:W-:Y:S01]  /*d840*/  @!P4 IMAD.IADD R39, R39, 0x1, -R42.reuse ;  /* 0x000000012727c824 */ /* 0x100fe200078e0a2a */
[----:B------:R1:W-:Y:S01]  /*d850*/  STL [R1+0x94], R0 ;  /* 0x0000940001007387 */ /* 0x0003e20000100800 */
[--C-:B------:R-:W-:Y:S01]  /*d860*/  @!P6 IMAD.IADD R40, R40, 0x1, -R42.reuse ;  /* 0x000000012828e824 */ /* 0x100fe200078e0a2a */
[----:B------:R-:W-:Y:S01]  /*d870*/  IABS R41, R53 ;  /* 0x0000003500297213 */ /* 0x000fe20000000000 */
[----:B------:R-:W-:Y:S01]  /*d880*/  IMAD.MOV.U32 R2, RZ, RZ, R39 ;  /* 0x000000ffff027224 */ /* 0x000fe200078e0027 */
[----:B------:R-:W-:Y:S01]  /*d890*/  ISETP.GE.AND P4, PT, R52, RZ, PT ;  /* 0x000000ff3400720c */ /* 0x000fe20003f86270 */
[----:B------:R-:W-:Y:S01]  /*d8a0*/  @!P0 IMAD.IADD R37, R37, 0x1, -R42 ;  /* 0x0000000125258824 */ /* 0x000fe200078e0a2a */
[----:B------:R-:W-:Y:S01]  /*d8b0*/  ISETP.GT.U32.AND P6, PT, R42, R40, PT ;  /* 0x000000282a00720c */ /* 0x000fe20003fc4070 */
[----:B------:R-:W-:Y:S01]  /*d8c0*/  @!P5 IMAD.MOV R2, RZ, RZ, -R2 ;  /* 0x000000ffff02d224 */ /* 0x000fe200078e0a02 */
[----:B------:R-:W-:Y:S01]  /*d8d0*/  ISETP.GE.AND P5, PT, R54, RZ, PT ;  /* 0x000000ff3600720c */ /* 0x000fe20003fa6270 */
[----:B------:R-:W-:Y:S01]  /*d8e0*/  @!P1 IMAD.IADD R36, R36, 0x1, -R42 ;  /* 0x0000000124249824 */ /* 0x000fe200078e0a2a */
[----:B------:R-:W-:Y:S01]  /*d8f0*/  ISETP.GT.U32.AND P0, PT, R42, R37, PT ;  /* 0x000000252a00720c */ /* 0x000fe20003f04070 */
[----:B-1----:R-:W-:Y:S01]  /*d900*/  IMAD.MOV.U32 R0, RZ, RZ, R38 ;  /* 0x000000ffff007224 */ /* 0x002fe200078e0026 */
[----:B------:R-:W-:Y:S01]  /*d910*/  STL [R1+0xac], R2 ;  /* 0x0000ac0201007387 */ /* 0x000fe20000100800 */
[----:B------:R-:W-:-:S02]  /*d920*/  IMAD.MOV R38, RZ, RZ, -R29 ;  /* 0x000000ffff267224 */ /* 0x000fc400078e0a1d */
[----:B------:R-:W-:-:S04]  /*d930*/  IMAD.HI.U32 R29, R45, R41, RZ ;  /* 0x000000292d1d7227 */ /* 0x000fc800078e00ff */
[C---:B------:R-:W-:Y:S02]  /*d940*/  IMAD R28, R42.reuse, R38, R28 ;  /* 0x000000262a1c7224 */ /* 0x040fe400078e021c */
[----:B------:R-:W-:Y:S01]  /*d950*/  @!P2 IMAD.MOV R0, RZ, RZ, -R0 ;  /* 0x000000ffff00a224 */ /* 0x000fe200078e0a00 */
[----:B------:R-:W-:Y:S01]  /*d960*/  ISETP.GE.AND P2, PT, R55, RZ, PT ;  /* 0x000000ff3700720c */ /* 0x000fe20003f46270 */
[----:B------:R-:W-:Y:S01]  /*d970*/  IMAD.MOV R29, RZ, RZ, -R29 ;  /* 0x000000ffff1d7224 */ /* 0x000fe200078e0a1d */
[----:B------:R-:W-:Y:S01]  /*d980*/  ISETP.GT.U32.AND P1, PT, R42, R28, PT ;  /* 0x0000001c2a00720c */ /* 0x000fe20003f24070 */
[----:B------:R-:W-:Y:S01]  /*d990*/  @!P6 IMAD.IADD R40, R40, 0x1, -R42 ;  /* 0x000000012828e824 */ /* 0x000fe200078e0a2a */
[----:B------:R1:W-:Y:S01]  /*d9a0*/  STL [R1+0xe0], R0 ;  /* 0x0000e00001007387 */ /* 0x0003e20000100800 */
[----:B------:R-:W-:Y:S02]  /*d9b0*/  IMAD R41, R42, R29, R41 ;  /* 0x0000001d2a297224 */ /* 0x000fe400078e0229 */
[----:B------:R-:W-:-:S02]  /*d9c0*/  VIADD R54, R3, 0x18 ;  /* 0x0000001803367836 */ /* 0x000fc40000000000 */
[----:B------:R-:W-:Y:S01]  /*d9d0*/  VIADD R55, R3, 0x17 ;  /* 0x0000001703377836 */ /* 0x000fe20000000000 */
[----:B------:R-:W-:Y:S01]  /*d9e0*/  ISETP.GT.U32.AND P6, PT, R42, R41, PT ;  /* 0x000000292a00720c */ /* 0x000fe20003fc4070 */
[----:B------:R-:W-:Y:S01]  /*d9f0*/  @!P0 IMAD.IADD R37, R37, 0x1, -R42 ;  /* 0x0000000125258824 */ /* 0x000fe200078e0a2a */
[----:B------:R-:W-:Y:S01]  /*da00*/  IABS R39, R54 ;  /* 0x0000003600277213 */ /* 0x000fe20000000000 */
[----:B------:R-:W-:Y:S01]  /*da10*/  VIADD R49, R3, 0xe ;  /* 0x0000000e03317836 */ /* 0x000fe20000000000 */
[----:B------:R-:W-:Y:S01]  /*da20*/  IABS R38, R55 ;  /* 0x0000003700267213 */ /* 0x000fe20000000000 */
[----:B-1----:R-:W-:Y:S01]  /*da30*/  IMAD.MOV.U32 R0, RZ, RZ, R36 ;  /* 0x000000ffff007224 */ /* 0x002fe200078e0024 */
[----:B------:R-:W-:Y:S01]  /*da40*/  ISETP.GE.AND P0, PT, R55, RZ, PT ;  /* 0x000000ff3700720c */ /* 0x000fe20003f06270 */
[----:B------:R-:W-:Y:S02]  /*da50*/  @!P1 IMAD.IADD R28, R28, 0x1, -R42 ;  /* 0x000000011c1c9824 */ /* 0x000fe400078e0a2a */
[----:B------:R-:W-:Y:S01]  /*da60*/  @!P3 IMAD.MOV R0, RZ, RZ, -R0 ;  /* 0x000000ffff00b224 */ /* 0x000fe200078e0a00 */
[----:B------:R-:W-:Y:S01]  /*da70*/  ISETP.GE.AND P3, PT, R53, RZ, PT ;  /* 0x000000ff3500720c */ /* 0x000fe20003f66270 */
[----:B------:R-:W-:Y:S01]  /*da80*/  IMAD.HI.U32 R36, R45, R39, RZ ;  /* 0x000000272d247227 */ /* 0x000fe200078e00ff */
[----:B------:R-:W-:-:S02]  /*da90*/  ISETP.GT.U32.AND P1, PT, R42, R28, PT ;  /* 0x0000001c2a00720c */ /* 0x000fc40003f24070 */
[----:B------:R1:W-:Y:S01]  /*daa0*/  STL [R1+0xd4], R0 ;  /* 0x0000d40001007387 */ /* 0x0003e20000100800 */
[----:B------:R-:W-:Y:S02]  /*dab0*/  @!P6 IMAD.IADD R41, R41, 0x1, -R42 ;  /* 0x000000012929e824 */ /* 0x000fe400078e0a2a */
[----:B------:R-:W-:-:S04]  /*dac0*/  IMAD.HI.U32 R29, R45, R38, RZ ;  /* 0x000000262d1d7227 */ /* 0x000fc800078e00ff */
[----:B------:R-:W-:Y:S02]  /*dad0*/  IMAD.MOV R36, RZ, RZ, -R36 ;  /* 0x000000ffff247224 */ /* 0x000fe400078e0a24 */
[----:B------:R-:W-:Y:S02]  /*dae0*/  IMAD.MOV R29, RZ, RZ, -R29 ;  /* 0x000000ffff1d7224 */ /* 0x000fe400078e0a1d */
[----:B-1----:R-:W-:Y:S02]  /*daf0*/  IMAD.MOV.U32 R0, RZ, RZ, R40 ;  /* 0x000000ffff007224 */ /* 0x002fe400078e0028 */
[----:B------:R-:W-:Y:S02]  /*db00*/  @!P1 IMAD.IADD R28, R28, 0x1, -R42 ;  /* 0x000000011c1c9824 */ /* 0x000fe400078e0a2a */
[----:B------:R-:W-:Y:S01]  /*db10*/  @!P4 IMAD.MOV R0, RZ, RZ, -R0 ;  /* 0x000000ffff00c224 */ /* 0x000fe200078e0a00 */
[----:B------:R-:W-:Y:S01]  /*db20*/  ISETP.GE.AND P4, PT, R54, RZ, PT ;  /* 0x000000ff3600720c */ /* 0x000fe20003f86270 */
[----:B------:R-:W-:-:S02]  /*db30*/  IMAD R39, R42, R36, R39 ;  /* 0x000000242a277224 */ /* 0x000fc400078e0227 */
[C---:B------:R-:W-:Y:S01]  /*db40*/  VIADD R55, R3.reuse, 0x16 ;  /* 0x0000001603377836 */ /* 0x040fe20000000000 */
[----:B------:R1:W-:Y:S01]  /*db50*/  STL [R1+0xb0], R0 ;  /* 0x0000b00001007387 */ /* 0x0003e20000100800 */
[C---:B------:R-:W-:Y:S02]  /*db60*/  IMAD R38, R42.reuse, R29, R38 ;  /* 0x0000001d2a267224 */ /* 0x040fe400078e0226 */
[----:B------:R-:W-:Y:S01]  /*db70*/  VIADD R53, R3, 0x14 ;  /* 0x0000001403357836 */ /* 0x000fe20000000000 */
[----:B------:R-:W-:Y:S01]  /*db80*/  ISETP.GE.AND P6, PT, R55, RZ, PT ;  /* 0x000000ff3700720c */ /* 0x000fe20003fc6270 */
[C---:B------:R-:W-:Y:S02]  /*db90*/  VIADD R54, R3.reuse, 0x13 ;  /* 0x0000001303367836 */ /* 0x040fe40000000000 */
[C---:B------:R-:W-:Y:S02]  /*dba0*/  VIADD R59, R3.reuse, 0x12 ;  /* 0x00000012033b7836 */ /* 0x040fe40000000000 */
[C---:B------:R-:W-:Y:S01]  /*dbb0*/  VIADD R13, R3.reuse, 0xc ;  /* 0x0000000c030d7836 */ /* 0x040fe20000000000 */
[----:B------:R-:W-:Y:S01]  /*dbc0*/  IABS R29, R54 ;  /* 0x00000036001d7213 */ /* 0x000fe20000000000 */
[----:B-1----:R-:W-:Y:S01]  /*dbd0*/  IMAD.MOV.U32 R0, RZ, RZ, R37 ;  /* 0x000000ffff007224 */ /* 0x002fe200078e0025 */
[----:B------:R-:W-:Y:S01]  /*dbe0*/  IABS R37, R55 ;  /* 0x0000003700257213 */ /* 0x000fe20000000000 */
[----:B------:R-:W-:Y:S01]  /*dbf0*/  VIADD R55, R3, 0x15 ;  /* 0x0000001503377836 */ /* 0x000fe20000000000 */
[----:B------:R-:W-:Y:S01]  /*dc00*/  IABS R50, R59 ;  /* 0x0000003b00327213 */ /* 0x000fe20000000000 */
[----:B------:R-:W-:Y:S01]  /*dc10*/  @!P5 IMAD.MOV R0, RZ, RZ, -R0 ;  /* 0x000000ffff00d224 */ /* 0x000fe200078e0a00 */
[----:B------:R-:W-:Y:S01]  /*dc20*/  ISETP.GT.U32.AND P5, PT, R42, R41, PT ;  /* 0x000000292a00720c */ /* 0x000fe20003fa4070 */
[----:B------:R-:W-:Y:S01]  /*dc30*/  IMAD.HI.U32 R40, R45, R37, RZ ;  /* 0x000000252d287227 */ /* 0x000fe200078e00ff */
[----:B------:R-:W-:-:S02]  /*dc40*/  IABS R36, R55 ;  /* 0x0000003700247213 */ /* 0x000fc40000000000 */
[----:B------:R1:W-:Y:S01]  /*dc50*/  STL [R1+0xb4], R0 ;  /* 0x0000b40001007387 */ /* 0x0003e20000100800 */
[----:B------:R-:W-:Y:S01]  /*dc60*/  IMAD.MOV R40, RZ, RZ, -R40 ;  /* 0x000000ffff287224 */ /* 0x000fe200078e0a28 */
[----:B------:R-:W-:Y:S01]  /*dc70*/  ISETP.GE.AND P1, PT, R55, RZ, PT ;  /* 0x000000ff3700720c */ /* 0x000fe20003f26270 */
[----:B------:R-:W-:Y:S02]  /*dc80*/  VIADD R55, R3, 0x10 ;  /* 0x0000001003377836 */ /* 0x000fe40000000000 */
[----:B------:R-:W-:Y:S02]  /*dc90*/  IMAD R37, R42, R40, R37 ;  /* 0x000000282a257224 */ /* 0x000fe400078e0225 */
[----:B------:R-:W-:Y:S01]  /*dca0*/  IMAD.HI.U32 R40, R45, R36, RZ ;  /* 0x000000242d287227 */ /* 0x000fe200078e00ff */
[----:B------:R-:W-:-:S03]  /*dcb0*/  IABS R52, R55 ;  /* 0x0000003700347213 */ /* 0x000fc60000000000 */
[----:B-1----:R-:W-:Y:S01]  /*dcc0*/  IMAD.MOV.U32 R0, RZ, RZ, R28 ;  /* 0x000000ffff007224 */ /* 0x002fe200078e001c */
[----:B------:R-:W-:Y:S01]  /*dcd0*/  IABS R28, R53 ;  /* 0x00000035001c7213 */ /* 0x000fe20000000000 */
[----:B------:R-:W-:Y:S01]  /*dce0*/  @!P5 IMAD.IADD R41, R41, 0x1, -R42 ;  /* 0x000000012929d824 */ /* 0x000fe200078e0a2a */
[C---:B------:R-:W-:Y:S01]  /*dcf0*/  ISETP.GT.U32.AND P5, PT, R42.reuse, R38, PT ;  /* 0x000000262a00720c */ /* 0x040fe20003fa4070 */
[----:B------:R-:W-:Y:S01]  /*dd00*/  @!P2 IMAD.MOV R0, RZ, RZ, -R0 ;  /* 0x000000ffff00a224 */ /* 0x000fe200078e0a00 */
[----:B------:R-:W-:Y:S01]  /*dd10*/  ISETP.GT.U32.AND P2, PT, R42, R39, PT ;  /* 0x000000272a00720c */ /* 0x000fe20003f44070 */
[----:B------:R-:W-:-:S03]  /*dd20*/  IMAD.HI.U32 R43, R45, R28, RZ ;  /* 0x0000001c2d2b7227 */ /* 0x000fc600078e00ff */
[----:B------:R1:W-:Y:S01]  /*dd30*/  STL [R1+0xbc], R0 ;  /* 0x0000bc0001007387 */ /* 0x0003e20000100800 */
[----:B------:R-:W-:Y:S02]  /*dd40*/  IMAD.MOV R40, RZ, RZ, -R40 ;  /* 0x000000ffff287224 */ /* 0x000fe400078e0a28 */
[----:B------:R-:W-:Y:S02]  /*dd50*/  IMAD.MOV R43, RZ, RZ, -R43 ;  /* 0x000000ffff2b7224 */ /* 0x000fe400078e0a2b */
[----:B------:R-:W-:Y:S02]  /*dd60*/  IMAD R36, R42, R40, R36 ;  /* 0x000000282a247224 */ /* 0x000fe400078e0224 */
[--C-:B------:R-:W-:Y:S02]  /*dd70*/  @!P5 IMAD.IADD R38, R38, 0x1, -R42.reuse ;  /* 0x000000012626d824 */ /* 0x100fe400078e0a2a */
[----:B------:R-:W-:Y:S01]  /*dd80*/  @!P2 IMAD.IADD R39, R39, 0x1, -R42 ;  /* 0x000000012727a824 */ /* 0x000fe200078e0a2a */
[----:B------:R-:W-:Y:S01]  /*dd90*/  ISETP.GT.U32.AND P2, PT, R42, R37, PT ;  /* 0x000000252a00720c */ /* 0x000fe20003f44070 */
[----:B-1----:R-:W-:-:S02]  /*dda0*/  IMAD.MOV.U32 R0, RZ, RZ, R41 ;  /* 0x000000ffff007224 */ /* 0x002fc400078e0029 */
[C---:B------:R-:W-:Y:S01]  /*ddb0*/  IMAD R28, R42.reuse, R43, R28 ;  /* 0x0000002b2a1c7224 */ /* 0x040fe200078e021c */
[C---:B------:R-:W-:Y:S01]  /*ddc0*/  ISETP.GT.U32.AND P5, PT, R42.reuse, R39, PT ;  /* 0x000000272a00720c */ /* 0x040fe20003fa4070 */
[----:B------:R-:W-:Y:S01]  /*ddd0*/  @!P3 IMAD.MOV R0, RZ, RZ, -R0 ;  /* 0x000000ffff00b224 */ /* 0x000fe200078e0a00 */
[----:B------:R-:W-:Y:S01]  /*dde0*/  ISETP.GT.U32.AND P3, PT, R42, R38, PT ;  /* 0x000000262a00720c */ /* 0x000fe20003f64070 */
[----:B------:R-:W-:Y:S01]  /*ddf0*/  IMAD.HI.U32 R41, R45, R29, RZ ;  /* 0x0000001d2d297227 */ /* 0x000fe200078e00ff */
[----:B------:R-:W-:Y:S02]  /*de00*/  IABS R43, R13 ;  /* 0x0000000d002b7213 */ /* 0x000fe40000000000 */
[----:B------:R1:W-:Y:S01]  /*de10*/  STL [R1+0xa8], R0 ;  /* 0x0000a80001007387 */ /* 0x0003e20000100800 */
[----:B------:R-:W-:Y:S02]  /*de20*/  IMAD.MOV R41, RZ, RZ, -R41 ;  /* 0x000000ffff297224 */ /* 0x000fe400078e0a29 */
[----:B------:R-:W-:-:S02]  /*de30*/  @!P2 IMAD.IADD R37, R37, 0x1, -R42 ;  /* 0x000000012525a824 */ /* 0x000fc400078e0a2a */
[C---:B------:R-:W-:Y:S01]  /*de40*/  IMAD R29, R42.reuse, R41, R29 ;  /* 0x000000292a1d7224 */ /* 0x040fe200078e021d */
[----:B------:R-:W-:Y:S01]  /*de50*/  IABS R41, R56 ;  /* 0x0000003800297213 */ /* 0x000fe20000000000 */
[--C-:B------:R-:W-:Y:S01]  /*de60*/  @!P5 IMAD.IADD R39, R39, 0x1, -R42.reuse ;  /* 0x000000012727d824 */ /* 0x100fe200078e0a2a */
[----:B------:R-:W-:Y:S01]  /*de70*/  ISETP.GT.U32.AND P5, PT, R42, R36, PT ;  /* 0x000000242a00720c */ /* 0x000fe20003fa4070 */
[----:B------:R-:W-:Y:S01]  /*de80*/  @!P3 IMAD.IADD R38, R38, 0x1, -R42 ;  /* 0x000000012626b824 */ /* 0x000fe200078e0a2a */
[C---:B------:R-:W-:Y:S01]  /*de90*/  ISETP.GT.U32.AND P3, PT, R42.reuse, R28, PT ;  /* 0x0000001c2a00720c */ /* 0x040fe20003f64070 */
[----:B------:R-:W-:Y:S01]  /*dea0*/  IMAD.MOV.U32 R2, RZ, RZ, R39 ;  /* 0x000000ffff027224 */ /* 0x000fe200078e0027 */
[C---:B------:R-:W-:Y:S01]  /*deb0*/  ISETP.GT.U32.AND P2, PT, R42.reuse, R37, PT ;  /* 0x000000252a00720c */ /* 0x040fe20003f44070 */
[----:B-1----:R-:W-:Y:S01]  /*dec0*/  IMAD.MOV.U32 R0, RZ, RZ, R38 ;  /* 0x000000ffff007224 */ /* 0x002fe200078e0026 */
[----:B------:R-:W1:Y:S01]  /*ded0*/  I2F.RP R47, R41 ;  /* 0x00000029002f7306 */ /* 0x000e620000209400 */
[----:B------:R-:W-:Y:S01]  /*dee0*/  @!P4 IMAD.MOV R2, RZ, RZ, -R2 ;  /* 0x000000ffff02c224 */ /* 0x000fe200078e0a02 */
[----:B------:R-:W-:Y:S01]  /*def0*/  ISETP.GT.U32.AND P4, PT, R42, R29, PT ;  /* 0x0000001d2a00720c */ /* 0x000fe20003f84070 */
[----:B------:R-:W-:-:S02]  /*df00*/  @!P0 IMAD.MOV R0, RZ, RZ, -R0 ;  /* 0x000000ffff008224 */ /* 0x000fc400078e0a00 */
[----:B------:R-:W-:Y:S01]  /*df10*/  IMAD.HI.U32 R39, R45, R51, RZ ;  /* 0x000000332d277227 */ /* 0x000fe200078e00ff */
[----:B------:R-:W-:Y:S03]  /*df20*/  STL [R1+0x48], R2 ;  /* 0x0000480201007387 */ /* 0x000fe60000100800 */
[--C-:B------:R-:W-:Y:S01]  /*df30*/  @!P5 IMAD.IADD R36, R36, 0x1, -R42.reuse ;  /* 0x000000012424d824 */ /* 0x100fe200078e0a2a */
[----:B------:R2:W-:Y:S01]  /*df40*/  STL [R1+0x68], R0 ;  /* 0x0000680001007387 */ /* 0x0005e20000100800 */
[--C-:B------:R-:W-:Y:S01]  /*df50*/  @!P3 IMAD.IADD R28, R28, 0x1, -R42.reuse ;  /* 0x000000011c1cb824 */ /* 0x100fe200078e0a2a */
[----:B------:R-:W-:Y:S01]  /*df60*/  ISETP.GE.AND P5, PT, R54, RZ, PT ;  /* 0x000000ff3600720c */ /* 0x000fe20003fa6270 */
[--C-:B------:R-:W-:Y:S01]  /*df70*/  @!P2 IMAD.IADD R37, R37, 0x1, -R42.reuse ;  /* 0x000000012525a824 */ /* 0x100fe200078e0a2a */
[C---:B------:R-:W-:Y:S01]  /*df80*/  ISETP.GT.U32.AND P3, PT, R42.reuse, R36, PT ;  /* 0x000000242a00720c */ /* 0x040fe20003f64070 */
[----:B------:R-:W-:Y:S01]  /*df90*/  @!P4 IMAD.IADD R29, R29, 0x1, -R42 ;  /* 0x000000011d1dc824 */ /* 0x000fe200078e0a2a */
[----:B------:R-:W-:Y:S01]  /*dfa0*/  ISETP.GT.U32.AND P4, PT, R42, R28, PT ;  /* 0x0000001c2a00720c */ /* 0x000fe20003f84070 */
[----:B------:R-:W-:Y:S01]  /*dfb0*/  IMAD.MOV R39, RZ, RZ, -R39 ;  /* 0x000000ffff277224 */ /* 0x000fe200078e0a27 */
[----:B------:R-:W-:Y:S01]  /*dfc0*/  ISETP.GE.AND P2, PT, R53, RZ, PT ;  /* 0x000000ff3500720c */ /* 0x000fe20003f46270 */
[----:B------:R-:W-:Y:S01]  /*dfd0*/  IMAD.HI.U32 R40, R45, R50, RZ ;  /* 0x000000322d287227 */ /* 0x000fe200078e00ff */
[----:B------:R-:W-:-:S02]  /*dfe0*/  IABS R53, R58 ;  /* 0x0000003a00357213 */ /* 0x000fc40000000000 */
[----:B------:R-:W-:Y:S01]  /*dff0*/  IABS R54, R49 ;  /* 0x0000003100367213 */ /* 0x000fe20000000000 */
[----:B--2---:R-:W-:Y:S02]  /*e000*/  IMAD.MOV.U32 R0, RZ, RZ, R37 ;  /* 0x000000ffff007224 */ /* 0x004fe400078e0025 */
[----:B------:R-:W-:-:S04]  /*e010*/  IMAD.HI.U32 R37, R45, R52, RZ ;  /* 0x000000342d257227 */ /* 0x000fc800078e00ff */
[----:B------:R-:W-:Y:S01]  /*e020*/  @!P6 IMAD.MOV R0, RZ, RZ, -R0 ;  /* 0x000000ffff00e224 */ /* 0x000fe200078e0a00 */
[----:B------:R-:W-:Y:S01]  /*e030*/  ISETP.GT.U32.AND P6, PT, R42, R29, PT ;  /* 0x0000001d2a00720c */ /* 0x000fe20003fc4070 */
[--C-:B------:R-:W-:Y:S02]  /*e040*/  @!P3 IMAD.IADD R36, R36, 0x1, -R42.reuse ;  /* 0x000000012424b824 */ /* 0x100fe400078e0a2a */
[----:B------:R-:W-:Y:S01]  /*e050*/  @!P4 IMAD.IADD R28, R28, 0x1, -R42 ;  /* 0x000000011c1cc824 */ /* 0x000fe200078e0a2a */
[----:B------:R2:W-:Y:S01]  /*e060*/  STL [R1+0x70], R0 ;  /* 0x0000700001007387 */ /* 0x0005e20000100800 */
[C---:B------:R-:W-:Y:S01]  /*e070*/  IMAD R51, R42.reuse, R39, R51 ;  /* 0x000000272a337224 */ /* 0x040fe200078e0233 */
[----:B------:R-:W-:Y:S01]  /*e080*/  ISETP.GE.AND P4, PT, R59, RZ, PT ;  /* 0x000000ff3b00720c */ /* 0x000fe20003f86270 */
[----:B------:R-:W-:Y:S02]  /*e090*/  IMAD.MOV R37, RZ, RZ, -R37 ;  /* 0x000000ffff257224 */ /* 0x000fe400078e0a25 */
[----:B------:R-:W-:Y:S01]  /*e0a0*/  IMAD.HI.U32 R46, R45, R43, RZ ;  /* 0x0000002b2d2e7227 */ /* 0x000fe200078e00ff */
[----:B------:R-:W-:-:S03]  /*e0b0*/  ISETP.GT.U32.AND P3, PT, R42, R51, PT ;  /* 0x000000332a00720c */ /* 0x000fc60003f64070 */
[----:B------:R-:W-:Y:S02]  /*e0c0*/  @!P6 IMAD.IADD R29, R29, 0x1, -R42 ;  /* 0x000000011d1de824 */ /* 0x000fe400078e0a2a */
[----:B--2---:R-:W-:Y:S02]  /*e0d0*/  IMAD.MOV.U32 R0, RZ, RZ, R36 ;  /* 0x000000ffff007224 */ /* 0x004fe400078e0024 */
[C---:B------:R-:W-:Y:S02]  /*e0e0*/  IMAD R52, R42.reuse, R37, R52 ;  /* 0x000000252a347224 */ /* 0x040fe400078e0234 */
[----:B------:R-:W-:Y:S01]  /*e0f0*/  @!P1 IMAD.MOV R0, RZ, RZ, -R0 ;  /* 0x000000ffff009224 */ /* 0x000fe200078e0a00 */
[----:B------:R-:W-:Y:S01]  /*e100*/  ISETP.GE.AND P1, PT, R55, RZ, PT ;  /* 0x000000ff3700720c */ /* 0x000fe20003f26270 */
[----:B------:R-:W-:Y:S01]  /*e110*/  IMAD.HI.U32 R37, R45, R53, RZ ;  /* 0x000000352d257227 */ /* 0x000fe200078e00ff */
[----:B------:R-:W-:Y:S02]  /*e120*/  ISETP.GT.U32.AND P6, PT, R42, R52, PT ;  /* 0x000000342a00720c */ /* 0x000fe40003fc4070 */
[----:B------:R2:W-:Y:S01]  /*e130*/  STL [R1+0x58], R0 ;  /* 0x0000580001007387 */ /* 0x0005e20000100800 */
[----:B------:R-:W-:-:S02]  /*e140*/  @!P3 IMAD.IADD R51, R51, 0x1, -R42 ;  /* 0x000000013333b824 */ /* 0x000fc400078e0a2a */
[----:B------:R-:W-:-:S03]  /*e150*/  IMAD.HI.U32 R36, R45, R54, RZ ;  /* 0x000000362d247227 */ /* 0x000fc600078e00ff */
[----:B------:R-:W-:Y:S01]  /*e160*/  ISETP.GT.U32.AND P3, PT, R42, R51, PT ;  /* 0x000000332a00720c */ /* 0x000fe20003f64070 */
[----:B------:R-:W-:Y:S02]  /*e170*/  IMAD.MOV R37, RZ, RZ, -R37 ;  /* 0x000000ffff257224 */ /* 0x000fe400078e0a25 */
[----:B------:R-:W-:Y:S02]  /*e180*/  VIADD R55, R3, 0xd ;  /* 0x0000000d03377836 */ /* 0x000fe40000000000 */
[----:B--2---:R-:W-:Y:S02]  /*e190*/  IMAD.MOV.U32 R0, RZ, RZ, R28 ;  /* 0x000000ffff007224 */ /* 0x004fe400078e001c */
[----:B------:R-:W-:Y:S01]  /*e1a0*/  @!P6 IMAD.IADD R52, R52, 0x1, -R42 ;  /* 0x000000013434e824 */ /* 0x000fe200078e0a2a */
[----:B------:R-:W-:Y:S01]  /*e1b0*/  IABS R44, R55 ;  /* 0x00000037002c7213 */ /* 0x000fe20000000000 */
[----:B------:R-:W-:Y:S02]  /*e1c0*/  @!P2 IMAD.MOV R0, RZ, RZ, -R0 ;  /* 0x000000ffff00a224 */ /* 0x000fe400078e0a00 */
[----:B------:R-:W-:Y:S01]  /*e1d0*/  IMAD.MOV R36, RZ, RZ, -R36 ;  /* 0x000000ffff247224 */ /* 0x000fe200078e0a24 */
[C---:B------:R-:W-:Y:S01]  /*e1e0*/  ISETP.GT.U32.AND P6, PT, R42.reuse, R52, PT ;  /* 0x000000342a00720c */ /* 0x040fe20003fc4070 */
[C---:B------:R-:W-:Y:S01]  /*e1f0*/  IMAD R53, R42.reuse, R37, R53 ;  /* 0x000000252a357224 */ /* 0x040fe200078e0235 */
[----:B------:R2:W-:Y:S01]  /*e200*/  STL [R1+0x3c], R0 ;  /* 0x00003c0001007387 */ /* 0x0005e20000100800 */
[----:B------:R-:W-:-:S02]  /*e210*/  IMAD R54, R42, R36, R54 ;  /* 0x000000242a367224 */ /* 0x000fc400078e0236 */
[----:B------:R-:W-:Y:S01]  /*e220*/  @!P3 IMAD.IADD R51, R51, 0x1, -R42 ;  /* 0x000000013333b824 */ /* 0x000fe200078e0a2a */
[----:B------:R-:W-:Y:S01]  /*e230*/  ISETP.GT.U32.AND P3, PT, R42, R53, PT ;  /* 0x000000352a00720c */ /* 0x000fe20003f64070 */
[----:B------:R-:W-:-:S04]  /*e240*/  IMAD.HI.U32 R36, R45, R44, RZ ;  /* 0x0000002c2d247227 */ /* 0x000fc800078e00ff */
[----:B------:R-:W-:Y:S02]  /*e250*/  IMAD.MOV R36, RZ, RZ, -R36 ;  /* 0x000000ffff247224 */ /* 0x000fe400078e0a24 */
[----:B--2---:R-:W-:Y:S02]  /*e260*/  IMAD.MOV.U32 R0, RZ, RZ, R29 ;  /* 0x000000ffff007224 */ /* 0x004fe400078e001d */
[----:B------:R-:W-:Y:S01]  /*e270*/  @!P6 IMAD.IADD R52, R52, 0x1, -R42 ;  /* 0x000000013434e824 */ /* 0x000fe200078e0a2a */
[C---:B------:R-:W-:Y:S01]  /*e280*/  ISETP.GT.U32.AND P6, PT, R42.reuse, R54, PT ;  /* 0x000000362a00720c */ /* 0x040fe20003fc4070 */
[----:B------:R-:W-:Y:S02]  /*e290*/  @!P5 IMAD.MOV R0, RZ, RZ, -R0 ;  /* 0x000000ffff00d224 */ /* 0x000fe400078e0a00 */
[----:B------:R-:W-:Y:S02]  /*e2a0*/  IMAD.MOV R40, RZ, RZ, -R40 ;  /* 0x000000ffff287224 */ /* 0x000fe400078e0a28 */
[----:B------:R-:W-:Y:S01]  /*e2b0*/  VIADD R12, R3, 0xb ;  /* 0x0000000b030c7836 */ /* 0x000fe20000000000 */
[----:B------:R2:W-:Y:S01]  /*e2c0*/  STL [R1+0x38], R0 ;  /* 0x0000380001007387 */ /* 0x0005e20000100800 */
[----:B------:R-:W-:-:S02]  /*e2d0*/  IMAD R44, R42, R36, R44 ;  /* 0x000000242a2c7224 */ /* 0x000fc400078e022c */
[----:B------:R-:W-:Y:S01]  /*e2e0*/  IMAD.MOV R46, RZ, RZ, -R46 ;  /* 0x000000ffff2e7224 */ /* 0x000fe200078e0a2e */
[----:B------:R-:W3:Y:S01]  /*e2f0*/  LDL R5, [R1+0x960] ;  /* 0x0009600001057983 */ /* 0x000ee20000100800 */
[C---:B------:R-:W-:Y:S01]  /*e300*/  IMAD R50, R42.reuse, R40, R50 ;  /* 0x000000282a327224 */ /* 0x040fe200078e0232 */
[----:B------:R-:W-:Y:S01]  /*e310*/  IABS R40, R12 ;  /* 0x0000000c00287213 */ /* 0x000fe20000000000 */
[--C-:B------:R-:W-:Y:S01]  /*e320*/  @!P3 IMAD.IADD R53, R53, 0x1, -R42.reuse ;  /* 0x000000013535b824 */ /* 0x100fe200078e0a2a */
[C---:B------:R-:W-:Y:S01]  /*e330*/  ISETP.GT.U32.AND P3, PT, R42.reuse, R44, PT ;  /* 0x0000002c2a00720c */ /* 0x040fe20003f64070 */
[C---:B------:R-:W-:Y:S01]  /*e340*/  IMAD R43, R42.reuse, R46, R43 ;  /* 0x0000002e2a2b7224 */ /* 0x040fe200078e022b */
[----:B------:R-:W-:Y:S01]  /*e350*/  ISETP.GT.U32.AND P0, PT, R42, R50, PT ;  /* 0x000000322a00720c */ /* 0x000fe20003f04070 */
[----:B------:R-:W-:Y:S02]  /*e360*/  VIADD R11, R3, 0xa ;  /* 0x0000000a030b7836 */ /* 0x000fe40000000000 */
[----:B------:R-:W-:Y:S01]  /*e370*/  @!P6 IMAD.IADD R54, R54, 0x1, -R42 ;  /* 0x000000013636e824 */ /* 0x000fe200078e0a2a */
[----:B------:R-:W-:Y:S01]  /*e380*/  ISETP.GT.U32.AND P6, PT, R42, R43, PT ;  /* 0x0000002b2a00720c */ /* 0x000fe20003fc4070 */
[----:B------:R-:W-:Y:S01]  /*e390*/  IMAD.HI.U32 R37, R45, R40, RZ ;  /* 0x000000282d257227 */ /* 0x000fe200078e00ff */
[----:B------:R-:W-:-:S02]  /*e3a0*/  IABS R39, R11 ;  /* 0x0000000b00277213 */ /* 0x000fc40000000000 */
[----:B------:R-:W-:Y:S01]  /*e3b0*/  ISETP.GT.U32.AND P2, PT, R42, R54, PT ;  /* 0x000000362a00720c */ /* 0x000fe20003f44070 */
[----:B------:R-:W-:Y:S02]  /*e3c0*/  VIADD R10, R3, 0x9 ;  /* 0x00000009030a7836 */ /* 0x000fe40000000000 */
[----:B------:R-:W-:Y:S02]  /*e3d0*/  IMAD.MOV R37, RZ, RZ, -R37 ;  /* 0x000000ffff257224 */ /* 0x000fe400078e0a25 */
[----:B------:R-:W-:Y:S01]  /*e3e0*/  IMAD.HI.U32 R36, R45, R39, RZ ;  /* 0x000000272d247227 */ /* 0x000fe200078e00ff */
[----:B------:R-:W-:-:S03]  /*e3f0*/  IABS R38, R10 ;  /* 0x0000000a00267213 */ /* 0x000fc60000000000 */
[----:B------:R-:W-:Y:S01]  /*e400*/  @!P3 IMAD.IADD R44, R44, 0x1, -R42 ;  /* 0x000000012c2cb824 */ /* 0x000fe200078e0a2a */
[C---:B------:R-:W-:Y:S01]  /*e410*/  ISETP.GT.U32.AND P3, PT, R42.reuse, R53, PT ;  /* 0x000000352a00720c */ /* 0x040fe20003f64070 */
[----:B------:R-:W-:Y:S02]  /*e420*/  IMAD.MOV R36, RZ, RZ, -R36 ;  /* 0x000000ffff247224 */ /* 0x000fe400078e0a24 */
[C---:B------:R-:W-:Y:S02]  /*e430*/  IMAD R40, R42.reuse, R37, R40 ;  /* 0x000000252a287224 */ /* 0x040fe400078e0228 */
[----:B-1----:R-:W1:Y:S01]  /*e440*/  MUFU.RCP R37, R47 ;  /* 0x0000002f00257308 */ /* 0x002e620000001000 */
[----:B------:R-:W-:Y:S01]  /*e450*/  @!P6 IMAD.IADD R43, R43, 0x1, -R42 ;  /* 0x000000012b2be824 */ /* 0x000fe200078e0a2a */
[C---:B------:R-:W-:Y:S01]  /*e460*/  ISETP.GT.U32.AND P6, PT, R42.reuse, R44, PT ;  /* 0x0000002c2a00720c */ /* 0x040fe20003fc4070 */
[C---:B------:R-:W-:Y:S02]  /*e470*/  IMAD R39, R42.reuse, R36, R39 ;  /* 0x000000242a277224 */ /* 0x040fe400078e0227 */
[----:B------:R-:W-:Y:S01]  /*e480*/  IMAD.HI.U32 R36, R45, R38, RZ ;  /* 0x000000262d247227 */ /* 0x000fe200078e00ff */
[----:B------:R-:W-:-:S03]  /*e490*/  ISETP.GT.U32.AND P5, PT, R42, R43, PT ;  /* 0x0000002b2a00720c */ /* 0x000fc60003fa4070 */
[C---:B------:R-:W-:Y:S02]  /*e4a0*/  VIADD R9, R3.reuse, 0x8 ;  /* 0x0000000803097836 */ /* 0x040fe40000000000 */
[----:B------:R-:W-:Y:S02]  /*e4b0*/  IMAD.MOV R29, RZ, RZ, -R36 ;  /* 0x000000ffff1d7224 */ /* 0x000fe400078e0a24 */
[----:B------:R-:W-:Y:S01]  /*e4c0*/  VIADD R8, R3, 0x7 ;  /* 0x0000000703087836 */ /* 0x000fe20000000000 */
[----:B------:R-:W-:Y:S01]  /*e4d0*/  IABS R28, R9 ;  /* 0x00000009001c7213 */ /* 0x000fe20000000000 */
[----:B------:R-:W-:Y:S02]  /*e4e0*/  IMAD R38, R42, R29, R38 ;  /* 0x0000001d2a267224 */ /* 0x000fe400078e0226 */
[----:B------:R-:W-:Y:S01]  /*e4f0*/  @!P6 IMAD.IADD R44, R44, 0x1, -R42 ;  /* 0x000000012c2ce824 */ /* 0x000fe200078e0a2a */
[----:B------:R-:W-:Y:S01]  /*e500*/  IABS R36, R8 ;  /* 0x0000000800247213 */ /* 0x000fe20000000000 */
[----:B-1----:R-:W-:Y:S01]  /*e510*/  VIADD R29, R37, 0xffffffe ;  /* 0x0ffffffe251d7836 */ /* 0x002fe20000000000 */
[----:B------:R-:W-:Y:S01]  /*e520*/  ISETP.GT.U32.AND P6, PT, R42, R38, PT ;  /* 0x000000262a00720c */ /* 0x000fe20003fc4070 */
[----:B------:R-:W-:-:S04]  /*e530*/  IMAD.HI.U32 R37, R45, R28, RZ ;  /* 0x0000001c2d257227 */ /* 0x000fc800078e00ff */
[----:B------:R-:W-:Y:S01]  /*e540*/  IMAD.MOV R37, RZ, RZ, -R37 ;  /* 0x000000ffff257224 */ /* 0x000fe200078e0a25 */
[----:B------:R-:W1:Y:S01]  /*e550*/  F2I.FTZ.U32.TRUNC.NTZ R29, R29 ;  /* 0x0000001d001d7305 */ /* 0x000e62000021f000 */
[----:B------:R-:W-:Y:S01]  /*e560*/  @!P3 IMAD.IADD R53, R53, 0x1, -R42 ;  /* 0x000000013535b824 */ /* 0x000fe200078e0a2a */
[C---:B------:R-:W-:Y:S01]  /*e570*/  ISETP.GT.U32.AND P3, PT, R42.reuse, R40, PT ;  /* 0x000000282a00720c */ /* 0x040fe20003f64070 */
[----:B------:R-:W-:Y:S02]  /*e580*/  IMAD R37, R42, R37, R28 ;  /* 0x000000252a257224 */ /* 0x000fe400078e021c */
[--C-:B------:R-:W-:Y:S01]  /*e590*/  @!P2 IMAD.IADD R54, R54, 0x1, -R42.reuse ;  /* 0x000000013636a824 */ /* 0x100fe200078e0a2a */
[----:B------:R-:W-:Y:S01]  /*e5a0*/  ISETP.GT.U32.AND P2, PT, R42, R39, PT ;  /* 0x000000272a00720c */ /* 0x000fe20003f44070 */
[----:B------:R-:W-:Y:S01]  /*e5b0*/  @!P6 IMAD.IADD R38, R38, 0x1, -R42 ;  /* 0x000000012626e824 */ /* 0x000fe200078e0a2a */
[----:B------:R-:W-:Y:S01]  /*e5c0*/  ISETP.GT.U32.AND P6, PT, R42, R37, PT ;  /* 0x000000252a00720c */ /* 0x000fe20003fc4070 */
[----:B------:R-:W-:-:S04]  /*e5d0*/  IMAD.HI.U32 R46, R45, R36, RZ ;  /* 0x000000242d2e7227 */ /* 0x000fc800078e00ff */
[----:B------:R-:W-:Y:S02]  /*e5e0*/  IMAD.MOV R46, RZ, RZ, -R46 ;  /* 0x000000ffff2e7224 */ /* 0x000fe400078e0a2e */
[----:B------:R-:W-:Y:S02]  /*e5f0*/  VIADD R7, R3, 0x6 ;  /* 0x0000000603077836 */ /* 0x000fe40000000000 */
[----:B------:R-:W-:Y:S01]  /*e600*/  @!P3 IMAD.IADD R40, R40, 0x1, -R42 ;  /* 0x000000012828b824 */ /* 0x000fe200078e0a2a */
[----:B------:R-:W-:Y:S01]  /*e610*/  ISETP.GE.AND P3, PT, R49, RZ, PT ;  /* 0x000000ff3100720c */ /* 0x000fe20003f66270 */
[----:B------:R-:W-:Y:S01]  /*e620*/  IMAD R36, R42, R46, R36 ;  /* 0x0000002e2a247224 */ /* 0x000fe200078e0224 */
[----:B------:R-:W-:Y:S01]  /*e630*/  IABS R49, R7 ;  /* 0x0000000700317213 */ /* 0x000fe20000000000 */
[--C-:B------:R-:W-:Y:S01]  /*e640*/  @!P2 IMAD.IADD R39, R39, 0x1, -R42.reuse ;  /* 0x000000012727a824 */ /* 0x100fe200078e0a2a */
[----:B------:R-:W-:Y:S01]  /*e650*/  ISETP.GE.AND P2, PT, R55, RZ, PT ;  /* 0x000000ff3700720c */ /* 0x000fe20003f46270 */
[----:B------:R-:W-:-:S02]  /*e660*/  @!P0 IMAD.IADD R50, R50, 0x1, -R42 ;  /* 0x0000000132328824 */ /* 0x000fc400078e0a2a */
[--C-:B------:R-:W-:Y:S01]  /*e670*/  @!P5 IMAD.IADD R43, R43, 0x1, -R42.reuse ;  /* 0x000000012b2bd824 */ /* 0x100fe200078e0a2a */
[----:B------:R-:W-:Y:S01]  /*e680*/  ISETP.GE.AND P5, PT, R58, RZ, PT ;  /* 0x000000ff3a00720c */ /* 0x000fe20003fa6270 */
[----:B------:R-:W-:Y:S01]  /*e690*/  @!P6 IMAD.IADD R37, R37, 0x1, -R42 ;  /* 0x000000012525e824 */ /* 0x000fe200078e0a2a */
[C---:B------:R-:W-:Y:S01]  /*e6a0*/  ISETP.GT.U32.AND P6, PT, R42.reuse, R36, PT ;  /* 0x000000242a00720c */ /* 0x040fe20003fc4070 */
[----:B-1----:R-:W-:Y:S01]  /*e6b0*/  IMAD.MOV R55, RZ, RZ, -R29 ;  /* 0x000000ffff377224 */ /* 0x002fe200078e0a1d */
[----:B------:R-:W-:Y:S01]  /*e6c0*/  ISETP.GT.U32.AND P0, PT, R42, R50, PT ;  /* 0x000000322a00720c */ /* 0x000fe20003f04070 */
[----:B------:R-:W-:-:S04]  /*e6d0*/  IMAD.HI.U32 R58, R45, R49, RZ ;  /* 0x000000312d3a7227 */ /* 0x000fc800078e00ff */
[----:B------:R-:W-:Y:S02]  /*e6e0*/  IMAD R15, R55, R41, RZ ;  /* 0x00000029370f7224 */ /* 0x000fe400078e02ff */
[C---:B--2---:R-:W-:Y:S02]  /*e6f0*/  VIADD R0, R3.reuse, 0x3 ;  /* 0x0000000303007836 */ /* 0x044fe40000000000 */
[----:B------:R-:W-:Y:S02]  /*e700*/  IMAD.MOV R55, RZ, RZ, -R58 ;  /* 0x000000ffff377224 */ /* 0x000fe400078e0a3a */
[----:B------:R-:W-:Y:S01]  /*e710*/  VIADD R6, R3, 0x5 ;  /* 0x0000000503067836 */ /* 0x000fe20000000000 */
[----:B------:R-:W-:Y:S01]  /*e720*/  IABS R46, R0 ;  /* 0x00000000002e7213 */ /* 0x000fe20000000000 */
[----:B------:R-:W-:Y:S02]  /*e730*/  IMAD R49, R42, R55, R49 ;  /* 0x000000372a317224 */ /* 0x000fe400078e0231 */
[----:B------:R-:W-:Y:S01]  /*e740*/  @!P6 IMAD.IADD R36, R36, 0x1, -R42 ;  /* 0x000000012424e824 */ /* 0x000fe200078e0a2a */
[----:B------:R-:W-:Y:S01]  /*e750*/  IABS R48, R6 ;  /* 0x0000000600307213 */ /* 0x000fe20000000000 */
[----:B------:R-:W-:Y:S01]  /*e760*/  IMAD.HI.U32 R2, R45, R46, RZ ;  /* 0x0000002e2d027227 */ /* 0x000fe200078e00ff */
[----:B------:R-:W-:-:S03]  /*e770*/  ISETP.GT.U32.AND P6, PT, R42, R49, PT ;  /* 0x000000312a00720c */ /* 0x000fc60003fc4070 */
[----:B------:R-:W-:Y:S01]  /*e780*/  @!P0 IMAD.IADD R50, R50, 0x1, -R42 ;  /* 0x0000000132328824 */ /* 0x000fe200078e0a2a */
[----:B------:R-:W-:Y:S01]  /*e790*/  ISETP.GE.AND P0, PT, R60, RZ, PT ;  /* 0x000000ff3c00720c */ /* 0x000fe20003f06270 */
[----:B------:R-:W-:-:S04]  /*e7a0*/  IMAD.HI.U32 R60, R45, R48, RZ ;  /* 0x000000302d3c7227 */ /* 0x000fc800078e00ff */
[----:B------:R-:W-:Y:S02]  /*e7b0*/  IMAD.MOV R2, RZ, RZ, -R2 ;  /* 0x000000ffff027224 */ /* 0x000fe400078e0a02 */
[----:B------:R-:W-:Y:S02]  /*e7c0*/  IMAD.MOV.U32 R28, RZ, RZ, RZ ;  /* 0x000000ffff1c7224 */ /* 0x000fe400078e00ff */
[C---:B------:R-:W-:Y:S02]  /*e7d0*/  VIADD R59, R3.reuse, 0x2 ;  /* 0x00000002033b7836 */ /* 0x040fe40000000000 */
[----:B------:R-:W-:Y:S02]  /*e7e0*/  IMAD.MOV R58, RZ, RZ, -R60 ;  /* 0x000000ffff3a7224 */ /* 0x000fe400078e0a3c */
[----:B------:R-:W-:Y:S02]  /*e7f0*/  IMAD R46, R42, R2, R46 ;  /* 0x000000022a2e7224 */ /* 0x000fe400078e022e */
[----:B------:R-:W-:-:S02]  /*e800*/  VIADD R4, R3, 0x4 ;  /* 0x0000000403047836 */ /* 0x000fc40000000000 */
[----:B------:R-:W-:Y:S02]  /*e810*/  VIADD R2, R3, 0x1 ;  /* 0x0000000103027836 */ /* 0x000fe40000000000 */
[----:B------:R-:W-:Y:S01]  /*e820*/  IMAD.HI.U32 R60, R29, R15, R28 ;  /* 0x0000000f1d3c7227 */ /* 0x000fe200078e001c */
[----:B------:R-:W-:Y:S02]  /*e830*/  IABS R28, R59 ;  /* 0x0000003b001c7213 */ /* 0x000fe40000000000 */
[----:B------:R-:W-:Y:S01]  /*e840*/  IABS R55, R3 ;  /* 0x0000000300377213 */ /* 0x000fe20000000000 */
[----:B------:R-:W-:Y:S02]  /*e850*/  IMAD R48, R42, R58, R48 ;  /* 0x0000003a2a307224 */ /* 0x000fe400078e0230 */
[----:B------:R-:W-:Y:S01]  /*e860*/  @!P6 IMAD.IADD R49, R49, 0x1, -R42 ;  /* 0x000000013131e824 */ /* 0x000fe200078e0a2a */
[----:B------:R-:W-:Y:S02]  /*e870*/  IABS R47, R4 ;  /* 0x00000004002f7213 */ /* 0x000fe40000000000 */
[----:B------:R-:W-:Y:S01]  /*e880*/  IABS R29, R2 ;  /* 0x00000002001d7213 */ /* 0x000fe20000000000 */
[----:B------:R-:W-:-:S04]  /*e890*/  IMAD.HI.U32 R18, R45, R28, RZ ;  /* 0x0000001c2d127227 */ /* 0x000fc800078e00ff */
[----:B------:R-:W-:Y:S01]  /*e8a0*/  @!P2 IMAD.MOV R44, RZ, RZ, -R44 ;  /* 0x000000ffff2ca224 */ /* 0x000fe200078e0a2c */
[----:B------:R-:W-:Y:S01]  /*e8b0*/  ISETP.GT.U32.AND P2, PT, R42, R49, PT ;  /* 0x000000312a00720c */ /* 0x000fe20003f44070 */
[----:B------:R-:W-:-:S04]  /*e8c0*/  IMAD.HI.U32 R16, R45, R55, RZ ;  /* 0x000000372d107227 */ /* 0x000fc800078e00ff */
[----:B------:R-:W-:-:S04]  /*e8d0*/  IMAD.HI.U32 R14, R45, R47, RZ ;  /* 0x0000002f2d0e7227 */ /* 0x000fc800078e00ff */
[----:B------:R-:W-:-:S04]  /*e8e0*/  IMAD.HI.U32 R17, R45, R29, RZ ;  /* 0x0000001d2d117227 */ /* 0x000fc800078e00ff */
[----:B------:R-:W-:Y:S01]  /*e8f0*/  @!P3 IMAD.MOV R54, RZ, RZ, -R54 ;  /* 0x000000ffff36b224 */ /* 0x000fe200078e0a36 */
[C---:B------:R-:W-:Y:S01]  /*e900*/  ISETP.GT.U32.AND P3, PT, R42.reuse, R36, PT ;  /* 0x000000242a00720c */ /* 0x040fe20003f64070 */
[----:B------:R-:W-:Y:S02]  /*e910*/  IMAD.MOV R45, RZ, RZ, -R18 ;  /* 0x000000ffff2d7224 */ /* 0x000fe400078e0a12 */
[----:B------:R-:W-:Y:S02]  /*e920*/  IMAD.MOV R16, RZ, RZ, -R16 ;  /* 0x000000ffff107224 */ /* 0x000fe400078e0a10 */
[C---:B------:R-:W-:Y:S02]  /*e930*/  IMAD R45, R42.reuse, R45, R28 ;  /* 0x0000002d2a2d7224 */ /* 0x040fe400078e021c */
[----:B------:R-:W-:Y:S02]  /*e940*/  IMAD R28, R42, R16, R55 ;  /* 0x000000102a1c7224 */ /* 0x000fe400078e0237 */
[----:B------:R-:W-:-:S04]  /*e950*/  @!P2 IMAD.IADD R49, R49, 0x1, -R42 ;  /* 0x000000013131a824 */ /* 0x000fc800078e0a2a */
[----:B------:R-:W-:Y:S01]  /*e960*/  @!P3 IMAD.IADD R36, R36, 0x1, -R42 ;  /* 0x000000012424b824 */ /* 0x000fe200078e0a2a */
[C---:B------:R-:W-:Y:S01]  /*e970*/  ISETP.GT.U32.AND P3, PT, R42.reuse, R28, PT ;  /* 0x0000001c2a00720c */ /* 0x040fe20003f64070 */
[----:B------:R-:W-:Y:S01]  /*e980*/  @!P1 IMAD.MOV R52, RZ, RZ, -R52 ;  /* 0x000000ffff349224 */ /* 0x000fe200078e0a34 */
[C---:B------:R-:W-:Y:S01]  /*e990*/  ISETP.GT.U32.AND P6, PT, R42.reuse, R48, PT ;  /* 0x000000302a00720c */ /* 0x040fe20003fc4070 */
[----:B------:R-:W-:Y:S01]  /*e9a0*/  @!P5 IMAD.MOV R53, RZ, RZ, -R53 ;  /* 0x000000ffff35d224 */ /* 0x000fe200078e0a35 */
[C---:B------:R-:W-:Y:S02]  /*e9b0*/  ISETP.GT.U32.AND P1, PT, R42.reuse, R38, PT ;  /* 0x000000262a00720c */ /* 0x040fe40003f24070 */
[C---:B------:R-:W-:Y:S01]  /*e9c0*/  ISETP.GT.U32.AND P5, PT, R42.reuse, R37, PT ;  /* 0x000000252a00720c */ /* 0x040fe20003fa4070 */
[----:B------:R-:W-:Y:S01]  /*e9d0*/  @!P4 IMAD.MOV R50, RZ, RZ, -R50 ;  /* 0x000000ffff32c224 */ /* 0x000fe200078e0a32 */
[C---:B------:R-:W-:Y:S01]  /*e9e0*/  ISETP.GT.U32.AND P4, PT, R42.reuse, R40, PT ;  /* 0x000000282a00720c */ /* 0x040fe20003f84070 */
[----:B------:R-:W-:Y:S01]  /*e9f0*/  @!P0 IMAD.MOV R51, RZ, RZ, -R51 ;  /* 0x000000ffff338224 */ /* 0x000fe200078e0a33 */
[----:B------:R-:W-:-:S03]  /*ea00*/  ISETP.GT.U32.AND P0, PT, R42, R39, PT ;  /* 0x000000272a00720c */ /* 0x000fc60003f04070 */
[----:B------:R-:W-:Y:S01]  /*ea10*/  @!P3 IMAD.IADD R28, R28, 0x1, -R42 ;  /* 0x000000011c1cb824 */ /* 0x000fe200078e0a2a */
[----:B------:R-:W-:Y:S01]  /*ea20*/  ISETP.GE.AND P3, PT, R9, RZ, PT ;  /* 0x000000ff0900720c */ /* 0x000fe20003f66270 */
[----:B------:R-:W-:Y:S02]  /*ea30*/  IMAD.MOV R14, RZ, RZ, -R14 ;  /* 0x000000ffff0e7224 */ /* 0x000fe400078e0a0e */
[----:B------:R-:W-:Y:S02]  /*ea40*/  IMAD.MOV R17, RZ, RZ, -R17 ;  /* 0x000000ffff117224 */ /* 0x000fe400078e0a11 */
[----:B------:R-:W-:Y:S01]  /*ea50*/  IMAD R47, R42, R14, R47 ;  /* 0x0000000e2a2f7224 */ /* 0x000fe200078e022f */
[----:B------:R-:W-:Y:S01]  /*ea60*/  IABS R14, R61 ;  /* 0x0000003d000e7213 */ /* 0x000fe20000000000 */
[--C-:B------:R-:W-:Y:S02]  /*ea70*/  @!P6 IMAD.IADD R48, R48, 0x1, -R42.reuse ;  /* 0x000000013030e824 */ /* 0x100fe400078e0a2a */
[--C-:B------:R-:W-:Y:S01]  /*ea80*/  @!P1 IMAD.IADD R38, R38, 0x1, -R42.reuse ;  /* 0x0000000126269824 */ /* 0x100fe200078e0a2a */
[C---:B------:R-:W-:Y:S01]  /*ea90*/  ISETP.GT.U32.AND P1, PT, R42.reuse, R45, PT ;  /* 0x0000002d2a00720c */ /* 0x040fe20003f24070 */
[----:B------:R-:W-:Y:S01]  /*eaa0*/  @!P5 IMAD.IADD R37, R37, 0x1, -R42 ;  /* 0x000000012525d824 */ /* 0x000fe200078e0a2a */
[C---:B------:R-:W-:Y:S01]  /*eab0*/  ISETP.GT.U32.AND P6, PT, R42.reuse, R48, PT ;  /* 0x000000302a00720c */ /* 0x040fe20003fc4070 */
[----:B------:R-:W-:-:S02]  /*eac0*/  IMAD R29, R42, R17, R29 ;  /* 0x000000112a1d7224 */ /* 0x000fc400078e021d */
[----:B------:R-:W-:Y:S01]  /*ead0*/  @!P3 IMAD.MOV R37, RZ, RZ, -R37 ;  /* 0x000000ffff25b224 */ /* 0x000fe200078e0a25 */
[----:B------:R-:W-:Y:S01]  /*eae0*/  ISETP.GT.U32.AND P3, PT, R42, R28, PT ;  /* 0x0000001c2a00720c */ /* 0x000fe20003f64070 */
[--C-:B------:R-:W-:Y:S01]  /*eaf0*/  @!P4 IMAD.IADD R40, R40, 0x1, -R42.reuse ;  /* 0x000000012828c824 */ /* 0x100fe200078e0a2a */
[C---:B------:R-:W-:Y:S01]  /*eb00*/  ISETP.GT.U32.AND P4, PT, R42.reuse, R47, PT ;  /* 0x0000002f2a00720c */ /* 0x040fe20003f84070 */
[--C-:B------:R-:W-:Y:S01]  /*eb10*/  @!P0 IMAD.IADD R39, R39, 0x1, -R42.reuse ;  /* 0x0000000127278824 */ /* 0x100fe200078e0a2a */
[C---:B------:R-:W-:Y:S02]  /*eb20*/  ISETP.GT.U32.AND P0, PT, R42.reuse, R46, PT ;  /* 0x0000002e2a00720c */ /* 0x040fe40003f04070 */
[----:B------:R-:W-:Y:S01]  /*eb30*/  ISETP.GT.U32.AND P5, PT, R42, R29, PT ;  /* 0x0000001d2a00720c */ /* 0x000fe20003fa4070 */
[--C-:B------:R-:W-:Y:S01]  /*eb40*/  @!P1 IMAD.IADD R45, R45, 0x1, -R42.reuse ;  /* 0x000000012d2d9824 */ /* 0x100fe200078e0a2a */
[----:B------:R-:W-:Y:S01]  /*eb50*/  ISETP.GE.AND P1, PT, R11, RZ, PT ;  /* 0x000000ff0b00720c */ /* 0x000fe20003f26270 */
[----:B------:R-:W-:-:S04]  /*eb60*/  @!P6 IMAD.IADD R48, R48, 0x1, -R42 ;  /* 0x000000013030e824 */ /* 0x000fc800078e0a2a */
[--C-:B------:R-:W-:Y:S01]  /*eb70*/  @!P3 IMAD.IADD R28, R28, 0x1, -R42.reuse ;  /* 0x000000011c1cb824 */ /* 0x100fe200078e0a2a */
[----:B------:R-:W-:Y:S01]  /*eb80*/  ISETP.GE.AND P3, PT, R0, RZ, PT ;  /* 0x000000ff0000720c */ /* 0x000fe20003f66270 */
[--C-:B------:R-:W-:Y:S01]  /*eb90*/  @!P4 IMAD.IADD R47, R47, 0x1, -R42.reuse ;  /* 0x000000012f2fc824 */ /* 0x100fe200078e0a2a */
[----:B------:R-:W1:Y:S01]  /*eba0*/  LDC R0, c[0x0][0x230] ;  /* 0x00008c00ff007b82 */ /* 0x000e620000000800 */
[--C-:B------:R-:W-:Y:S01]  /*ebb0*/  @!P0 IMAD.IADD R46, R46, 0x1, -R42.reuse ;  /* 0x000000012e2e8824 */ /* 0x100fe200078e0a2a */
[----:B------:R-:W-:Y:S01]  /*ebc0*/  ISETP.GE.AND P4, PT, R13, RZ, PT ;  /* 0x000000ff0d00720c */ /* 0x000fe20003f86270 */
[----:B------:R-:W-:Y:S01]  /*ebd0*/  @!P5 IMAD.IADD R29, R29, 0x1, -R42 ;  /* 0x000000011d1dd824 */ /* 0x000fe200078e0a2a */
[----:B------:R-:W-:Y:S02]  /*ebe0*/  ISETP.GE.AND P0, PT, R12, RZ, PT ;  /* 0x000000ff0c00720c */ /* 0x000fe40003f06270 */
[----:B------:R-:W-:Y:S01]  /*ebf0*/  ISETP.GE.AND P5, PT, R10, RZ, PT ;  /* 0x000000ff0a00720c */ /* 0x000fe20003fa6270 */
[----:B------:R-:W-:Y:S01]  /*ec00*/  @!P1 IMAD.MOV R39, RZ, RZ, -R39 ;  /* 0x000000ffff279224 */ /* 0x000fe200078e0a27 */
[----:B------:R-:W-:-:S02]  /*ec10*/  ISETP.GT.U32.AND P1, PT, R42, R45, PT ;  /* 0x0000002d2a00720c */ /* 0x000fc40003f24070 */
[----:B---3--:R-:W-:-:S05]  /*ec20*/  IABS R58, R5 ;  /* 0x00000005003a7213 */ /* 0x008fca0000000000 */
[----:B------:R-:W-:-:S04]  /*ec30*/  IMAD.HI.U32 R15, R60, R58, RZ ;  /* 0x0000003a3c0f7227 */ /* 0x000fc800078e00ff */
[----:B------:R-:W-:-:S04]  /*ec40*/  IMAD.MOV R15, RZ, RZ, -R15 ;  /* 0x000000ffff0f7224 */ /* 0x000fc800078e0a0f */
[----:B------:R-:W-:-:S05]  /*ec50*/  IMAD R55, R41, R15, R58 ;  /* 0x0000000f29377224 */ /* 0x000fca00078e023a */
[----:B------:R-:W-:-:S13]  /*ec60*/  ISETP.GT.U32.AND P2, PT, R41, R55, PT ;  /* 0x000000372900720c */ /* 0x000fda0003f44070 */
[----:B------:R-:W-:Y:S01]  /*ec70*/  @!P2 IMAD.IADD R55, R55, 0x1, -R41 ;  /* 0x000000013737a824 */ /* 0x000fe200078e0a29 */
[----:B------:R-:W-:Y:S01]  /*ec80*/  ISETP.GE.AND P2, PT, R8, RZ, PT ;  /* 0x000000ff0800720c */ /* 0x000fe20003f46270 */
[----:B------:R-:W-:-:S04]  /*ec90*/  IMAD.HI.U32 R60, R60, R14, RZ ;  /* 0x0000000e3c3c7227 */ /* 0x000fc800078e00ff */
[----:B------:R-:W-:-:S08]  /*eca0*/  IMAD.MOV R58, RZ, RZ, -R60 ;  /* 0x000000ffff3a7224 */ /* 0x000fd000078e0a3c */
[----:B------:R-:W-:Y:S01]  /*ecb0*/  @!P2 IMAD.MOV R36, RZ, RZ, -R36 ;  /* 0x000000ffff24a224 */ /* 0x000fe200078e0a24 */
[C---:B------:R-:W-:Y:S01]  /*ecc0*/  ISETP.GT.U32.AND P2, PT, R41.reuse, R55, PT ;  /* 0x000000372900720c */ /* 0x040fe20003f44070 */
[----:B------:R-:W-:-:S05]  /*ecd0*/  IMAD R58, R41, R58, R14 ;  /* 0x0000003a293a7224 */ /* 0x000fca00078e020e */
[----:B------:R-:W-:-:S07]  /*ece0*/  ISETP.GT.U32.AND P6, PT, R41, R58, PT ;  /* 0x0000003a2900720c */ /* 0x000fce0003fc4070 */
[--C-:B------:R-:W-:Y:S01]  /*ecf0*/  @!P2 IMAD.IADD R55, R55, 0x1, -R41.reuse ;  /* 0x000000013737a824 */ /* 0x100fe200078e0a29 */
[----:B------:R-:W-:Y:S02]  /*ed00*/  ISETP.GE.AND P2, PT, R59, RZ, PT ;  /* 0x000000ff3b00720c */ /* 0x000fe40003f46270 */
[----:B------:R-:W2:Y:S03]  /*ed10*/  S2R R59, SR_TID.X ;  /* 0x00000000003b7919 */ /* 0x000ea60000002100 */
[----:B------:R-:W-:Y:S02]  /*ed20*/  @!P6 IMAD.IADD R58, R58, 0x1, -R41 ;  /* 0x000000013a3ae824 */ /* 0x000fe400078e0a29 */
[----:B------:R-:W-:Y:S01]  /*ed30*/  @!P4 IMAD.MOV R43, RZ, RZ, -R43 ;  /* 0x000000ffff2bc224 */ /* 0x000fe200078e0a2b */
[C---:B------:R-:W-:Y:S01]  /*ed40*/  ISETP.GT.U32.AND P4, PT, R42.reuse, R47, PT ;  /* 0x0000002f2a00720c */ /* 0x040fe20003f84070 */
[----:B------:R-:W-:Y:S01]  /*ed50*/  @!P0 IMAD.MOV R40, RZ, RZ, -R40 ;  /* 0x000000ffff288224 */ /* 0x000fe200078e0a28 */
[C---:B------:R-:W-:Y:S01]  /*ed60*/  ISETP.GT.U32.AND P0, PT, R42.reuse, R46, PT ;  /* 0x0000002e2a00720c */ /* 0x040fe20003f04070 */
[----:B------:R-:W-:Y:S01]  /*ed70*/  @!P5 IMAD.MOV R38, RZ, RZ, -R38 ;  /* 0x000000ffff26d224 */ /* 0x000fe200078e0a26 */
[----:B------:R-:W-:-:S02]  /*ed80*/  ISETP.GT.U32.AND P5, PT, R42, R29, PT ;  /* 0x0000001d2a00720c */ /* 0x000fc40003fa4070 */
[----:B------:R-:W-:Y:S01]  /*ed90*/  ISETP.GT.U32.AND P6, PT, R41, R58, PT ;  /* 0x0000003a2900720c */ /* 0x000fe20003fc4070 */
[----:B------:R-:W-:Y:S01]  /*eda0*/  @!P1 IMAD.IADD R45, R45, 0x1, -R42 ;  /* 0x000000012d2d9824 */ /* 0x000fe200078e0a2a */
[----:B------:R-:W-:Y:S01]  /*edb0*/  ISETP.GE.AND P1, PT, R5, RZ, PT ;  /* 0x000000ff0500720c */ /* 0x000fe20003f26270 */
[----:B-1----:R-:W-:-:S04]  /*edc0*/  VIADD R0, R0, 0x1f ;  /* 0x0000001f00007836 */ /* 0x002fc80000000000 */
[--C-:B------:R-:W-:Y:S02]  /*edd0*/  @!P4 IMAD.IADD R47, R47, 0x1, -R42.reuse ;  /* 0x000000012f2fc824 */ /* 0x100fe400078e0a2a */
[--C-:B------:R-:W-:Y:S02]  /*ede0*/  @!P0 IMAD.IADD R46, R46, 0x1, -R42.reuse ;  /* 0x000000012e2e8824 */ /* 0x100fe400078e0a2a */
[----:B------:R-:W-:Y:S02]  /*edf0*/  @!P5 IMAD.IADD R29, R29, 0x1, -R42 ;  /* 0x000000011d1dd824 */ /* 0x000fe400078e0a2a */
[----:B------:R-:W-:Y:S01]  /*ee00*/  @!P6 IMAD.IADD R58, R58, 0x1, -R41 ;  /* 0x000000013a3ae824 */ /* 0x000fe200078e0a29 */
[----:B------:R-:W-:Y:S02]  /*ee10*/  SHF.R.S32.HI R41, RZ, 0x1f, R0 ;  /* 0x0000001fff297819 */ /* 0x000fe40000011400 */
[----:B------:R-:W-:Y:S01]  /*ee20*/  ISETP.GE.AND P6, PT, R61, RZ, PT ;  /* 0x000000ff3d00720c */ /* 0x000fe20003fc6270 */
[C---:B--2---:R-:W-:Y:S01]  /*ee30*/  IMAD.SHL.U32 R42, R59.reuse, 0x8, RZ ;  /* 0x000000083b2a7824 */ /* 0x044fe200078e00ff */
[----:B------:R-:W-:-:S02]  /*ee40*/  LOP3.LUT R60, R59, 0x7, RZ, 0xc0, !PT ;  /* 0x000000073b3c7812 */ /* 0x000fc400078ec0ff */
[----:B------:R-:W-:Y:S02]  /*ee50*/  LEA.HI R0, R41, R0, RZ, 0x5 ;  /* 0x0000000029007211 */ /* 0x000fe400078f28ff */
[----:B------:R-:W-:Y:S01]  /*ee60*/  LOP3.LUT R41, R42, 0x30, RZ, 0xc0, !PT ;  /* 0x000000302a297812 */ /* 0x000fe200078ec0ff */
[----:B------:R-:W-:Y:S01]  /*ee70*/  @!P1 IMAD.MOV R55, RZ, RZ, -R55 ;  /* 0x000000ffff379224 */ /* 0x000fe200078e0a37 */
[----:B------:R-:W-:Y:S01]  /*ee80*/  ISETP.GE.AND P1, PT, R2, RZ, PT ;  /* 0x000000ff0200720c */ /* 0x000fe20003f26270 */
[C---:B------:R-:W-:Y:S02]  /*ee90*/  IMAD R2, R60.reuse, 0x90, RZ ;  /* 0x000000903c027824 */ /* 0x040fe400078e02ff */
[----:B------:R-:W-:Y:S02]  /*eea0*/  IMAD.SHL.U32 R42, R59, 0x2, RZ ;  /* 0x000000023b2a7824 */ /* 0x000fe400078e00ff */
[----:B------:R-:W-:Y:S02]  /*eeb0*/  IMAD R60, R60, 0x40, R41 ;  /* 0x000000403c3c7824 */ /* 0x000fe400078e0229 */
[----:B------:R-:W-:Y:S01]  /*eec0*/  @!P6 IMAD.MOV R58, RZ, RZ, -R58 ;  /* 0x000000ffff3ae224 */ /* 0x000fe200078e0a3a */
[----:B------:R-:W-:-:S02]  /*eed0*/  ISETP.NE.AND P6, PT, R56, RZ, PT ;  /* 0x000000ff3800720c */ /* 0x000fc40003fc5270 */
[--C-:B------:R-:W-:Y:S02]  /*eee0*/  LOP3.LUT R60, R60, 0x30, R42.reuse, 0x78, !PT ;  /* 0x000000303c3c7812 */ /* 0x100fe400078e782a */
[----:B------:R-:W-:Y:S02]  /*eef0*/  LOP3.LUT R56, RZ, R56, RZ, 0x33, !PT ;  /* 0x00000038ff387212 */ /* 0x000fe400078e33ff */
[----:B------:R-:W-:Y:S01]  /*ef00*/  LOP3.LUT R41, R2, 0x10, R42, 0x78, !PT ;  /* 0x0000001002297812 */ /* 0x000fe200078e782a */
[----:B------:R-:W-:Y:S01]  /*ef10*/  STL.64 [R1+0x13f0], R60 ;  /* 0x0013f03c01007387 */ /* 0x000fe20000100a00 */
[C---:B------:R-:W-:Y:S02]  /*ef20*/  SEL R55, R56.reuse, R55, !P6 ;  /* 0x0000003738377207 */ /* 0x040fe40007000000 */
[----:B------:R-:W-:Y:S01]  /*ef30*/  SEL R42, R56, R58, !P6 ;  /* 0x0000003a382a7207 */ /* 0x000fe20007000000 */
[----:B------:R1:W-:Y:S01]  /*ef40*/  STL [R1+0x13f8], R3 ;  /* 0x0013f80301007387 */ /* 0x0003e20000100800 */
[----:B------:R-:W-:-:S03]  /*ef50*/  ISETP.GE.AND P6, PT, R3, RZ, PT ;  /* 0x000000ff0300720c */ /* 0x000fc60003fc6270 */
[----:B-1----:R-:W2:Y:S04]  /*ef60*/  LDL.LU R3, [R1+0x22c] ;  /* 0x00022c0001037983 */ /* 0x002ea80000300800 */
[----:B------:R-:W3:Y:S04]  /*ef70*/  LDL.LU R56, [R1+0x230] ;  /* 0x0002300001387983 */ /* 0x000ee80000300800 */
[----:B------:R-:W4:Y:S04]  /*ef80*/  LDL.LU R58, [R1+0x234] ;  /* 0x00023400013a7983 */ /* 0x000f280000300800 */
[----:B------:R-:W4:Y:S04]  /*ef90*/  LDL.LU R60, [R1+0x238] ;  /* 0x00023800013c7983 */ /* 0x000f280000300800 */
[----:B------:R-:W4:Y:S04]  /*efa0*/  LDL.LU R26, [R1+0x23c] ;  /* 0x00023c00011a7983 */ /* 0x000f280000300800 */
[----:B------:R-:W4:Y:S04]  /*efb0*/  LDL.LU R25, [R1+0x4b8] ;  /* 0x0004b80001197983 */ /* 0x000f280000300800 */
[----:B------:R-:W4:Y:S04]  /*efc0*/  LDL.LU R24, [R1+0x4b4] ;  /* 0x0004b40001187983 */ /* 0x000f280000300800 */
[----:B------:R-:W4:Y:S01]  /*efd0*/  LDL.LU R23, [R1+0x4b0] ;  /* 0x0004b00001177983 */ /* 0x000f220000300800 */
[----:B------:R-:W-:-:S03]  /*efe0*/  ISETP.GE.AND P0, PT, R6, RZ, PT ;  /* 0x000000ff0600720c */ /* 0x000fc60003f06270 */
[----:B------:R-:W4:Y:S04]  /*eff0*/  LDL.LU R22, [R1+0x4ac] ;  /* 0x0004ac0001167983 */ /* 0x000f280000300800 */
[----:B------:R-:W4:Y:S04]  /*f000*/  LDL.LU R21, [R1+0x4a8] ;  /* 0x0004a80001157983 */ /* 0x000f280000300800 */
[----:B------:R-:W4:Y:S01]  /*f010*/  LDL.LU R20, [R1+0x4a4] ;  /* 0x0004a40001147983 */ /* 0x000f220000300800 */
[----:B------:R-:W-:-:S03]  /*f020*/  IMAD.SHL.U32 R0, R59, 0x40, RZ ;  /* 0x000000403b007824 */ /* 0x000fc600078e00ff */
[----:B------:R-:W4:Y:S01]  /*f030*/  LDL.LU R19, [R1+0x4a0] ;  /* 0x0004a00001137983 */ /* 0x000f220000300800 */
[----:B------:R-:W-:-:S03]  /*f040*/  LOP3.LUT R61, R59, 0x1f, RZ, 0xc0, !PT ;  /* 0x0000001f3b3d7812 */ /* 0x000fc600078ec0ff */
[----:B------:R-:W4:Y:S04]  /*f050*/  LDL.LU R18, [R1+0x498] ;  /* 0x0004980001127983 */ /* 0x000f280000300800 */
[----:B------:R-:W4:Y:S04]  /*f060*/  LDL.LU R17, [R1+0x48c] ;  /* 0x00048c0001117983 */ /* 0x000f280000300800 */
[----:B------:R-:W4:Y:S04]  /*f070*/  LDL.LU R16, [R1+0x488] ;  /* 0x0004880001107983 */ /* 0x000f280000300800 */
[----:B------:R-:W4:Y:S01]  /*f080*/  LDL.LU R15, [R1+0x47c] ;  /* 0x00047c00010f7983 */ /* 0x000f220000300800 */
[----:B------:R-:W-:-:S03]  /*f090*/  LOP3.LUT R0, R41, 0x400, R0, 0xf8, !PT ;  /* 0x0000040029007812 */ /* 0x000fc600078ef800 */
[----:B------:R-:W4:Y:S01]  /*f0a0*/  LDL.LU R14, [R1+0x478] ;  /* 0x00047800010e7983 */ /* 0x000f220000300800 */
[----:B------:R-:W-:-:S03]  /*f0b0*/  IMAD R0, R61, UR5, RZ ;  /* 0x000000053d007c24 */ /* 0x000fc6000f8e02ff */
[----:B------:R-:W4:Y:S04]  /*f0c0*/  LDL.LU R13, [R1+0x474] ;  /* 0x00047400010d7983 */ /* 0x000f280000300800 */
[----:B------:R-:W4:Y:S01]  /*f0d0*/  LDL.LU R12, [R1+0x468] ;  /* 0x00046800010c7983 */ /* 0x000f220000300800 */
[----:B------:R-:W-:-:S03]  /*f0e0*/  ISETP.GE.AND P4, PT, R7, RZ, PT ;  /* 0x000000ff0700720c */ /* 0x000fc60003f86270 */
[----:B------:R-:W4:Y:S04]  /*f0f0*/  LDL.LU R11, [R1+0x464] ;  /* 0x00046400010b7983 */ /* 0x000f280000300800 */
[----:B------:R-:W4:Y:S01]  /*f100*/  LDL.LU R10, [R1+0x460] ;  /* 0x00046000010a7983 */ /* 0x000f220000300800 */
[----:B------:R-:W-:-:S03]  /*f110*/  @!P0 IMAD.MOV R48, RZ, RZ, -R48 ;  /* 0x000000ffff308224 */ /* 0x000fc600078e0a30 */
[----:B------:R-:W4:Y:S01]  /*f120*/  LDL.LU R9, [R1+0x45c] ;  /* 0x00045c0001097983 */ /* 0x000f220000300800 */
[----:B------:R-:W-:-:S03]  /*f130*/  ISETP.GE.AND P5, PT, R4, RZ, PT ;  /* 0x000000ff0400720c */ /* 0x000fc60003fa6270 */
[----:B------:R-:W4:Y:S01]  /*f140*/  LDL.LU R8, [R1+0x458] ;  /* 0x0004580001087983 */ /* 0x000f220000300800 */
[----:B------:R-:W-:Y:S01]  /*f150*/  LEA R41, P0, R0, UR6, 0x1 ;  /* 0x0000000600297c11 */ /* 0x000fe2000f8008ff */
[----:B------:R-:W-:Y:S02]  /*f160*/  @!P4 IMAD.MOV R49, RZ, RZ, -R49 ;  /* 0x000000ffff31c224 */ /* 0x000fe400078e0a31 */
[----:B------:R-:W4:Y:S01]  /*f170*/  LDL.LU R7, [R1+0x448] ;  /* 0x0004480001077983 */ /* 0x000f220000300800 */
[----:B------:R-:W-:Y:S01]  /*f180*/  @!P2 IMAD.MOV R45, RZ, RZ, -R45 ;  /* 0x000000ffff2da224 */ /* 0x000fe200078e0a2d */
[----:B------:R-:W-:Y:S02]  /*f190*/  ULDC UR6, c[0x0][0x240] ;  /* 0x0000900000067ab9 */ /* 0x000fe40000000800 */
[----:B------:R-:W4:Y:S04]  /*f1a0*/  LDL.LU R6, [R1+0x41c] ;  /* 0x00041c0001067983 */ /* 0x000f280000300800 */
[----:B------:R-:W4:Y:S04]  /*f1b0*/  LDL.LU R5, [R1+0x418] ;  /* 0x0004180001057983 */ /* 0x000f280000300800 */
[----:B------:R-:W4:Y:S04]  /*f1c0*/  LDL.LU R4, [R1+0x414] ;  /* 0x0004140001047983 */ /* 0x000f280000300800 */
[----:B------:R-:W4:Y:S04]  /*f1d0*/  LDL.LU R2, [R1+0x410] ;  /* 0x0004100001027983 */ /* 0x000f280000300800 */
[----:B------:R-:W4:Y:S04]  /*f1e0*/  LDL.LU R0, [R1+0x40c] ;  /* 0x00040c0001007983 */ /* 0x000f280000300800 */
[----:B------:R-:W4:Y:S04]  /*f1f0*/  LDL.LU R59, [R1+0x408] ;  /* 0x00040800013b7983 */ /* 0x000f280000300800 */
[----:B------:R1:W-:Y:S04]  /*f200*/  STL [R1+0x1434], R41 ;  /* 0x0014342901007387 */ /* 0x0003e80000100800 */
[----:B-1----:R-:W4:Y:S01]  /*f210*/  LDL.LU R41, [R1+0x224] ;  /* 0x0002240001297983 */ /* 0x002f220000300800 */
[----:B------:R-:W-:-:S02]  /*f220*/  ISETP.NE.AND P4, PT, R57, RZ, PT ;  /* 0x000000ff3900720c */ /* 0x000fc40003f85270 */
[----:B------:R-:W-:-:S04]  /*f230*/  LOP3.LUT R57, RZ, R57, RZ, 0x33, !PT ;  /* 0x00000039ff397212 */ /* 0x000fc800078e33ff */
[C---:B--2---:R-:W-:Y:S02]  /*f240*/  SEL R3, R57.reuse, R3, !P4 ;  /* 0x0000000339037207 */ /* 0x044fe40006000000 */
[C---:B---3--:R-:W-:Y:S02]  /*f250*/  SEL R56, R57.reuse, R56, !P4 ;  /* 0x0000003839387207 */ /* 0x048fe40006000000 */
[C---:B----4-:R-:W-:Y:S02]  /*f260*/  SEL R26, R57.reuse, R26, !P4 ;  /* 0x0000001a391a7207 */ /* 0x050fe40006000000 */
[C---:B------:R-:W-:Y:S02]  /*f270*/  SEL R25, R57.reuse, R25, !P4 ;  /* 0x0000001939197207 */ /* 0x040fe40006000000 */
[C---:B------:R-:W-:Y:S02]  /*f280*/  SEL R23, R57.reuse, R23, !P4 ;  /* 0x0000001739177207 */ /* 0x040fe40006000000 */
[----:B------:R-:W-:-:S02]  /*f290*/  SEL R22, R57, R22, !P4 ;  /* 0x0000001639167207 */ /* 0x000fc40006000000 */
[C---:B------:R-:W-:Y:S02]  /*f2a0*/  SEL R20, R57.reuse, R20, !P4 ;  /* 0x0000001439147207 */ /* 0x040fe40006000000 */
[C---:B------:R-:W-:Y:S02]  /*f2b0*/  SEL R19, R57.reuse, R19, !P4 ;  /* 0x0000001339137207 */ /* 0x040fe40006000000 */
[C---:B------:R-:W-:Y:S02]  /*f2c0*/  SEL R17, R57.reuse, R17, !P4 ;  /* 0x0000001139117207 */ /* 0x040fe40006000000 */
[C---:B------:R-:W-:Y:S02]  /*f2d0*/  SEL R16, R57.reuse, R16, !P4 ;  /* 0x0000001039107207 */ /* 0x040fe40006000000 */
[C---:B------:R-:W-:Y:S02]  /*f2e0*/  SEL R14, R57.reuse, R14, !P4 ;  /* 0x0000000e390e7207 */ /* 0x040fe40006000000 */
[----:B------:R-:W-:-:S02]  /*f2f0*/  SEL R13, R57, R13, !P4 ;  /* 0x0000000d390d7207 */ /* 0x000fc40006000000 */
[C---:B------:R-:W-:Y:S02]  /*f300*/  SEL R11, R57.reuse, R11, !P4 ;  /* 0x0000000b390b7207 */ /* 0x040fe40006000000 */
[C---:B------:R-:W-:Y:S02]  /*f310*/  SEL R10, R57.reuse, R10, !P4 ;  /* 0x0000000a390a7207 */ /* 0x040fe40006000000 */
[----:B------:R-:W-:-:S05]  /*f320*/  SEL R41, R57, R41, !P4 ;  /* 0x0000002939297207 */ /* 0x000fca0006000000 */
[----:B------:R1:W-:Y:S04]  /*f330*/  STL [R1+0x224], R41 ;  /* 0x0002242901007387 */ /* 0x0003e80000100800 */
[----:B------:R2:W-:Y:S01]  /*f340*/  STL [R1+0x22c], R3 ;  /* 0x00022c0301007387 */ /* 0x0005e20000100800 */
[----:B-1----:R-:W-:-:S03]  /*f350*/  SEL R41, R57, R58, !P4 ;  /* 0x0000003a39297207 */ /* 0x002fc60006000000 */
[----:B------:R-:W-:Y:S01]  /*f360*/  STL [R1+0x230], R56 ;  /* 0x0002303801007387 */ /* 0x000fe20000100800 */
[----:B--2---:R-:W-:-:S03]  /*f370*/  SEL R3, R57, R60, !P4 ;  /* 0x0000003c39037207 */ /* 0x004fc60006000000 */
[----:B------:R-:W-:Y:S04]  /*f380*/  STL [R1+0x234], R41 ;  /* 0x0002342901007387 */ /* 0x000fe80000100800 */
[----:B------:R1:W-:Y:S04]  /*f390*/  STL [R1+0x238], R3 ;  /* 0x0002380301007387 */ /* 0x0003e80000100800 */
[----:B------:R-:W-:Y:S01]  /*f3a0*/  STL [R1+0x23c], R26 ;  /* 0x00023c1a01007387 */ /* 0x000fe20000100800 */
[----:B-1----:R-:W-:-:S03]  /*f3b0*/  SEL R3, R57, R24, !P4 ;  /* 0x0000001839037207 */ /* 0x002fc60006000000 */
        /* <DEDUP_REMOVED lines=17> */
[----:B------:R1:W-:Y:S01]  /*f4d0*/  STL [R1+0x274], R3 ;  /* 0x0002740301007387 */ /* 0x0003e20000100800 */
[----:B------:R-:W-:-:S03]  /*f4e0*/  SEL R8, R57, R8, !P4 ;  /* 0x0000000839087207 */ /* 0x000fc60006000000 */
[----:B------:R-:W-:Y:S01]  /*f4f0*/  STL [R1+0x278], R11 ;  /* 0x0002780b01007387 */ /* 0x000fe20000100800 */
[C---:B------:R-:W-:Y:S02]  /*f500*/  SEL R7, R57.reuse, R7, !P4 ;  /* 0x0000000739077207 */ /* 0x040fe40006000000 */
[C---:B-1----:R-:W-:Y:S01]  /*f510*/  SEL R3, R57.reuse, R9, !P4 ;  /* 0x0000000939037207 */ /* 0x042fe20006000000 */
[----:B------:R-:W-:Y:S04]  /*f520*/  STL [R1+0x27c], R10 ;  /* 0x00027c0a01007387 */ /* 0x000fe80000100800 */
[----:B------:R1:W-:Y:S01]  /*f530*/  STL [R1+0x280], R3 ;  /* 0x0002800301007387 */ /* 0x0003e20000100800 */
[----:B------:R-:W-:-:S03]  /*f540*/  SEL R5, R57, R5, !P4 ;  /* 0x0000000539057207 */ /* 0x000fc60006000000 */
[----:B------:R-:W-:Y:S01]  /*f550*/  STL [R1+0x284], R8 ;  /* 0x0002840801007387 */ /* 0x000fe20000100800 */
[C---:B------:R-:W-:Y:S02]  /*f560*/  SEL R4, R57.reuse, R4, !P4 ;  /* 0x0000000439047207 */ /* 0x040fe40006000000 */
[C---:B-1----:R-:W-:Y:S01]  /*f570*/  SEL R3, R57.reuse, R6, !P4 ;  /* 0x0000000639037207 */ /* 0x042fe20006000000 */
[----:B------:R-:W-:Y:S04]  /*f580*/  STL [R1+0x288], R7 ;  /* 0x0002880701007387 */ /* 0x000fe80000100800 */
[----:B------:R1:W-:Y:S04]  /*f590*/  STL [R1+0x28c], R3 ;  /* 0x00028c0301007387 */ /* 0x0003e80000100800 */
[----:B------:R-:W-:Y:S01]  /*f5a0*/  STL [R1+0x290], R5 ;  /* 0x0002900501007387 */ /* 0x000fe20000100800 */
[----:B-1----:R-:W-:-:S02]  /*f5b0*/  SEL R3, R57, R2, !P4 ;  /* 0x0000000239037207 */ /* 0x002fc40006000000 */
[C---:B------:R-:W-:Y:S01]  /*f5c0*/  SEL R2, R57.reuse, R0, !P4 ;  /* 0x0000000039027207 */ /* 0x040fe20006000000 */
[----:B------:R-:W-:Y:S01]  /*f5d0*/  STL [R1+0x294], R4 ;  /* 0x0002940401007387 */ /* 0x000fe20000100800 */
[----:B------:R-:W-:-:S03]  /*f5e0*/  SEL R0, R57, R59, !P4 ;  /* 0x0000003b39007207 */ /* 0x000fc60006000000 */
[----:B------:R1:W-:Y:S04]  /*f5f0*/  STL [R1+0x298], R3 ;  /* 0x0002980301007387 */ /* 0x0003e80000100800 */
[----:B------:R-:W2:Y:S04]  /*f600*/  LDL.LU R41, [R1+0x404] ;  /* 0x0004040001297983 */ /* 0x000ea80000300800 */
[----:B------:R3:W-:Y:S04]  /*f610*/  STL [R1+0x29c], R2 ;  /* 0x00029c0201007387 */ /* 0x0007e80000100800 */
[----:B-1----:R-:W4:Y:S04]  /*f620*/  LDL.LU R3, [R1+0x400] ;  /* 0x0004000001037983 */ /* 0x002f280000300800 */
[----:B------:R1:W-:Y:S04]  /*f630*/  STL [R1+0x2a0], R0 ;  /* 0x0002a00001007387 */ /* 0x0003e80000100800 */
[----:B------:R-:W4:Y:S04]  /*f640*/  LDL.LU R56, [R1+0x3fc] ;  /* 0x0003fc0001387983 */ /* 0x000f280000300800 */
        /* <DEDUP_REMOVED lines=25> */
[----:B---3--:R-:W3:Y:S04]  /*f7e0*/  LDL.LU R2, [R1+0x368] ;  /* 0x0003680001027983 */ /* 0x008ee80000300800 */
[----:B-1----:R-:W3:Y:S04]  /*f7f0*/  LDL.LU R0, [R1+0x324] ;  /* 0x0003240001007983 */ /* 0x002ee80000300800 */
[----:B------:R-:W3:Y:S01]  /*f800*/  LDL.LU R59, [R1+0x32c] ;  /* 0x00032c00013b7983 */ /* 0x000ee20000300800 */
[----:B--2---:R-:W-:-:S02]  /*f810*/  SEL R41, R57, R41, !P4 ;  /* 0x0000002939297207 */ /* 0x004fc40006000000 */
[----:B----4-:R-:W-:-:S03]  /*f820*/  SEL R3, R57, R3, !P4 ;  /* 0x0000000339037207 */ /* 0x010fc60006000000 */
[----:B------:R1:W-:Y:S04]  /*f830*/  STL [R1+0x2a4], R41 ;  /* 0x0002a42901007387 */ /* 0x0003e80000100800 */
[----:B------:R2:W-:Y:S01]  /*f840*/  STL [R1+0x2a8], R3 ;  /* 0x0002a80301007387 */ /* 0x0005e20000100800 */
[C---:B------:R-:W-:Y:S02]  /*f850*/  SEL R56, R57.reuse, R56, !P4 ;  /* 0x0000003839387207 */ /* 0x040fe40006000000 */
[----:B-1----:R-:W-:-:S03]  /*f860*/  SEL R41, R57, R58, !P4 ;  /* 0x0000003a39297207 */ /* 0x002fc60006000000 */
[----:B------:R-:W-:Y:S01]  /*f870*/  STL [R1+0x2ac], R56 ;  /* 0x0002ac3801007387 */ /* 0x000fe20000100800 */
[----:B--2---:R-:W-:-:S03]  /*f880*/  SEL R3, R57, R60, !P4 ;  /* 0x0000003c39037207 */ /* 0x004fc60006000000 */
[----:B------:R-:W-:Y:S01]  /*f890*/  STL [R1+0x2b0], R41 ;  /* 0x0002b02901007387 */ /* 0x000fe20000100800 */
[----:B------:R-:W-:-:S03]  /*f8a0*/  SEL R26, R57, R26, !P4 ;  /* 0x0000001a391a7207 */ /* 0x000fc60006000000 */
[----:B------:R1:W-:Y:S01]  /*f8b0*/  STL [R1+0x2b4], R3 ;  /* 0x0002b40301007387 */ /* 0x0003e20000100800 */
[----:B------:R-:W-:-:S03]  /*f8c0*/  SEL R25, R57, R25, !P4 ;  /* 0x0000001939197207 */ /* 0x000fc60006000000 */
[----:B------:R-:W-:Y:S01]  /*f8d0*/  STL [R1+0x2b8], R26 ;  /* 0x0002b81a01007387 */ /* 0x000fe20000100800 */
[----:B-1----:R-:W-:-:S03]  /*f8e0*/  SEL R3, R57, R24, !P4 ;  /* 0x0000001839037207 */ /* 0x002fc60006000000 */
[----:B------:R-:W-:Y:S01]  /*f8f0*/  STL [R1+0x2c0], R25 ;  /* 0x0002c01901007387 */ /* 0x000fe20000100800 */
[C---:B------:R-:W-:Y:S02]  /*f900*/  SEL R23, R57.reuse, R23, !P4 ;  /* 0x0000001739177207 */ /* 0x040fe40006000000 */
[C---:B------:R-:W-:Y:S01]  /*f910*/  SEL R22, R57.reuse, R22, !P4 ;  /* 0x0000001639167207 */ /* 0x040fe20006000000 */
[----:B------:R1:W-:Y:S04]  /*f920*/  STL [R1+0x2c4], R3 ;  /* 0x0002c40301007387 */ /* 0x0003e80000100800 */
[----:B------:R-:W-:Y:S01]  /*f930*/  STL [R1+0x2c8], R23 ;  /* 0x0002c81701007387 */ /* 0x000fe20000100800 */
[----:B-1----:R-:W-:-:S03]  /*f940*/  SEL R3, R57, R21, !P4 ;  /* 0x0000001539037207 */ /* 0x002fc60006000000 */
[----:B------:R-:W-:Y:S01]  /*f950*/  STL [R1+0x2cc], R22 ;  /* 0x0002cc1601007387 */ /* 0x000fe20000100800 */
[C---:B------:R-:W-:Y:S02]  /*f960*/  SEL R20, R57.reuse, R20, !P4 ;  /* 0x0000001439147207 */ /* 0x040fe40006000000 */
[C---:B------:R-:W-:Y:S01]  /*f970*/  SEL R19, R57.reuse, R19, !P4 ;  /* 0x0000001339137207 */ /* 0x040fe20006000000 */
[----:B------:R1:W-:Y:S04]  /*f980*/  STL [R1+0x2d0], R3 ;  /* 0x0002d00301007387 */ /* 0x0003e80000100800 */
[----:B------:R-:W-:Y:S01]  /*f990*/  STL [R1+0x2d4], R20 ;  /* 0x0002d41401007387 */ /* 0x000fe20000100800 */
[C---:B------:R-:W-:Y:S02]  /*f9a0*/  SEL R17, R57.reuse, R17, !P4 ;  /* 0x0000001139117207 */ /* 0x040fe40006000000 */
[C---:B-1----:R-:W-:Y:S01]  /*f9b0*/  SEL R3, R57.reuse, R18, !P4 ;  /* 0x0000001239037207 */ /* 0x042fe20006000000 */
[----:B------:R-:W-:Y:S01]  /*f9c0*/  STL [R1+0x2d8], R19 ;  /* 0x0002d81301007387 */ /* 0x000fe20000100800 */
[----:B------:R-:W-:-:S03]  /*f9d0*/  SEL R16, R57, R16, !P4 ;  /* 0x0000001039107207 */ /* 0x000fc60006000000 */
        /* <DEDUP_REMOVED lines=25> */
[----:B------:R1:W-:Y:S01]  /*fb70*/  STL [R1+0x314], R5 ;  /* 0x0003140501007387 */ /* 0x0003e20000100800 */
[----:B---3--:R-:W-:-:S02]  /*fb80*/  SEL R3, R57, R2, !P4 ;  /* 0x0000000239037207 */ /* 0x008fc40006000000 */
[C---:B------:R-:W-:Y:S01]  /*fb90*/  SEL R2, R57.reuse, R0, !P4 ;  /* 0x0000000039027207 */ /* 0x040fe20006000000 */
[----:B------:R2:W-:Y:S01]  /*fba0*/  STL [R1+0x318], R4 ;  /* 0x0003180401007387 */ /* 0x0005e20000100800 */
[----:B------:R-:W-:-:S03]  /*fbb0*/  SEL R0, R57, R59, !P4 ;  /* 0x0000003b39007207 */ /* 0x000fc60006000000 */
[----:B------:R-:W-:Y:S04]  /*fbc0*/  STL [R1+0x31c], R3 ;  /* 0x00031c0301007387 */ /* 0x000fe80000100800 */
[----:B------:R-:W3:Y:S04]  /*fbd0*/  LDL.LU R26, [R1+0x34c] ;  /* 0x00034c00011a7983 */ /* 0x000ee80000300800 */
[----:B------:R4:W-:Y:S04]  /*fbe0*/  STL [R1+0x324], R2 ;  /* 0x0003240201007387 */ /* 0x0009e80000100800 */
[----:B------:R-:W3:Y:S04]  /*fbf0*/  LDL.LU R25, [R1+0x340] ;  /* 0x0003400001197983 */ /* 0x000ee80000300800 */
[----:B------:R0:W-:Y:S04]  /*fc00*/  STL [R1+0x32c], R0 ;  /* 0x00032c0001007387 */ /* 0x0001e80000100800 */
[----:B------:R-:W3:Y:S04]  /*fc10*/  LDL.LU R24, [R1+0x344] ;  /* 0x0003440001187983 */ /* 0x000ee80000300800 */
        /* <DEDUP_REMOVED lines=18> */
[----:B-1----:R-:W3:Y:S04]  /*fd40*/  LDL.LU R5, [R1+0x1bc] ;  /* 0x0001bc0001057983 */ /* 0x002ee80000300800 */
[----:B--2---:R-:W2:Y:S04]  /*fd50*/  LDL.LU R4, [R1+0x44] ;  /* 0x0000440001047983 */ /* 0x004ea80000300800 */
[----:B----4-:R-:W4:Y:S04]  /*fd60*/  LDL.LU R2, [R1+0x30] ;  /* 0x0000300001027983 */ /* 0x010f280000300800 */
[----:B0-----:R-:W4:Y:S04]  /*fd70*/  LDL.LU R0, [R1+0x2c] ;  /* 0x00002c0001007983 */ /* 0x001f280000300800 */
[----:B------:R-:W4:Y:S04]  /*fd80*/  LDL.LU R59, [R1+0x28] ;  /* 0x00002800013b7983 */ /* 0x000f280000300800 */
[----:B------:R-:W4:Y:S04]  /*fd90*/  LDL.LU R41, [R1+0x14] ;  /* 0x0000140001297983 */ /* 0x000f280000300800 */
[----:B------:R-:W4:Y:S04]  /*fda0*/  LDL.LU R3, [R1+0x10] ;  /* 0x0000100001037983 */ /* 0x000f280000300800 */
[----:B------:R-:W4:Y:S04]  /*fdb0*/  LDL.LU R56, [R1+0xc] ;  /* 0x00000c0001387983 */ /* 0x000f280000300800 */
[----:B------:R-:W4:Y:S04]  /*fdc0*/  LDL.LU R58, [R1+0x4] ;  /* 0x00000400013a7983 */ /* 0x000f280000300800 */
[----:B------:R-:W4:Y:S01]  /*fdd0*/  LDL.LU R60, [R1] ;  /* 0x00000000013c7983 */ /* 0x000f220000300800 */
[----:B---3--:R-:W-:-:S05]  /*fde0*/  SEL R26, R57, R26, !P4 ;  /* 0x0000001a391a7207 */ /* 0x008fca0006000000 */
[----:B------:R0:W-:Y:S01]  /*fdf0*/  STL [R1+0x338], R26 ;  /* 0x0003381a01007387 */ /* 0x0001e20000100800 */
[----:B------:R-:W-:-:S03]  /*fe00*/  SEL R25, R57, R25, !P4 ;  /* 0x0000001939197207 */ /* 0x000fc60006000000 */
[----:B0-----:R-:W3:Y:S01]  /*fe10*/  LDL.LU R26, [R1+0x1508] ;  /* 0x00150800011a7983 */ /* 0x001ee20000300800 */
[----:B------:R-:W-:-:S03]  /*fe20*/  SEL R24, R57, R24, !P4 ;  /* 0x0000001839187207 */ /* 0x000fc60006000000 */
[----:B------:R0:W-:Y:S01]  /*fe30*/  STL [R1+0x340], R25 ;  /* 0x0003401901007387 */ /* 0x0001e20000100800 */
[C---:B------:R-:W-:Y:S02]  /*fe40*/  SEL R23, R57.reuse, R23, !P4 ;  /* 0x0000001739177207 */ /* 0x040fe40006000000 */
[C---:B------:R-:W-:Y:S01]  /*fe50*/  SEL R22, R57.reuse, R22, !P4 ;  /* 0x0000001639167207 */ /* 0x040fe20006000000 */
[----:B0-----:R-:W3:Y:S01]  /*fe60*/  LDL.LU R25, [R1+0x1504] ;  /* 0x0015040001197983 */ /* 0x001ee20000300800 */
[----:B------:R-:W-:-:S03]  /*fe70*/  SEL R21, R57, R21, !P4 ;  /* 0x0000001539157207 */ /* 0x000fc60006000000 */
[----:B------:R0:W-:Y:S01]  /*fe80*/  STL [R1+0x344], R24 ;  /* 0x0003441801007387 */ /* 0x0001e20000100800 */
[C---:B------:R-:W-:Y:S02]  /*fe90*/  SEL R20, R57.reuse, R20, !P4 ;  /* 0x0000001439147207 */ /* 0x040fe40006000000 */
[C---:B------:R-:W-:Y:S01]  /*fea0*/  SEL R19, R57.reuse, R19, !P4 ;  /* 0x0000001339137207 */ /* 0x040fe20006000000 */
[----:B0-----:R-:W3:Y:S04]  /*feb0*/  LDL.LU R24, [R1+0x1500] ;  /* 0x0015000001187983 */ /* 0x001ee80000300800 */
[----:B------:R0:W-:Y:S01]  /*fec0*/  STL [R1+0x34c], R23 ;  /* 0x00034c1701007387 */ /* 0x0001e20000100800 */
[C---:B------:R-:W-:Y:S02]  /*fed0*/  SEL R18, R57.reuse, R18, !P4 ;  /* 0x0000001239127207 */ /* 0x040fe40006000000 */
[C---:B------:R-:W-:Y:S01]  /*fee0*/  SEL R17, R57.reuse, R17, !P4 ;  /* 0x0000001139117207 */ /* 0x040fe20006000000 */
[----:B0-----:R-:W3:Y:S04]  /*fef0*/  LDL.LU R23, [R1+0x14fc] ;  /* 0x0014fc0001177983 */ /* 0x001ee80000300800 */
[----:B------:R0:W-:Y:S01]  /*ff00*/  STL [R1+0x350], R22 ;  /* 0x0003501601007387 */ /* 0x0001e20000100800 */
[----:B------:R-:W-:-:S03]  /*ff10*/  SEL R16, R57, R16, !P4 ;  /* 0x0000001039107207 */ /* 0x000fc60006000000 */
        /* <DEDUP_REMOVED lines=35> */
[----:B--2---:R-:W-:-:S03]  /*10150*/  SEL R4, R57, R4, !P4 ;  /* 0x0000000439047207 */ /* 0x004fc60006000000 */
[----:B0-----:R-:W2:Y:S04]  /*10160*/  LDL.LU R10, [R1+0x14c8] ;  /* 0x0014c800010a7983 */ /* 0x001ea80000300800 */
[----:B------:R0:W-:Y:S01]  /*10170*/  STL [R1+0x3d8], R9 ;  /* 0x0003d80901007387 */ /* 0x0001e20000100800 */
[----:B----4-:R-:W-:-:S03]  /*10180*/  SEL R2, R57, R2, !P4 ;  /* 0x0000000239027207 */ /* 0x010fc60006000000 */
[----:B0-----:R-:W4:Y:S04]  /*10190*/  LDL.LU R9, [R1+0x14c4] ;  /* 0x0014c40001097983 */ /* 0x001f280000300800 */
[----:B------:R0:W-:Y:S01]  /*101a0*/  STL [R1+0x3d4], R8 ;  /* 0x0003d40801007387 */ /* 0x0001e20000100800 */
[----:B------:R-:W-:-:S03]  /*101b0*/  SEL R0, R57, R0, !P4 ;  /* 0x0000000039007207 */ /* 0x000fc60006000000 */
[----:B0-----:R-:W3:Y:S04]  /*101c0*/  LDL.LU R8, [R1+0x14c0] ;  /* 0x0014c00001087983 */ /* 0x001ee80000300800 */
[----:B------:R0:W-:Y:S01]  /*101d0*/  STL [R1+0x3d0], R7 ;  /* 0x0003d00701007387 */ /* 0x0001e20000100800 */
[----:B------:R-:W-:-:S03]  /*101e0*/  SEL R59, R57, R59, !P4 ;  /* 0x0000003b393b7207 */ /* 0x000fc60006000000 */
[----:B0-----:R-:W2:Y:S04]  /*101f0*/  LDL.LU R7, [R1+0x14bc] ;  /* 0x0014bc0001077983 */ /* 0x001ea80000300800 */
[----:B------:R0:W-:Y:S04]  /*10200*/  STL [R1+0x3cc], R6 ;  /* 0x0003cc0601007387 */ /* 0x0001e80000100800 */
[----:B0-----:R-:W4:Y:S04]  /*10210*/  LDL.LU R6, [R1+0x14b8] ;  /* 0x0014b80001067983 */ /* 0x001f280000300800 */
[----:B------:R0:W-:Y:S04]  /*10220*/  STL [R1+0x3c8], R5 ;  /* 0x0003c80501007387 */ /* 0x0001e80000100800 */
[----:B0-----:R-:W3:Y:S04]  /*10230*/  LDL.LU R5, [R1+0x14b4] ;  /* 0x0014b40001057983 */ /* 0x001ee80000300800 */
[----:B------:R0:W-:Y:S04]  /*10240*/  STL [R1+0x3c4], R4 ;  /* 0x0003c40401007387 */ /* 0x0001e80000100800 */
[----:B0-----:R-:W2:Y:S04]  /*10250*/  LDL.LU R4, [R1+0x14b0] ;  /* 0x0014b00001047983 */ /* 0x001ea80000300800 */
[----:B------:R0:W-:Y:S04]  /*10260*/  STL [R1+0x3c0], R2 ;  /* 0x0003c00201007387 */ /* 0x0001e80000100800 */
[----:B0-----:R-:W4:Y:S04]  /*10270*/  LDL.LU R2, [R1+0x14ac] ;  /* 0x0014ac0001027983 */ /* 0x001f280000300800 */
[----:B------:R0:W-:Y:S04]  /*10280*/  STL [R1+0x3bc], R0 ;  /* 0x0003bc0001007387 */ /* 0x0001e80000100800 */
[----:B0-----:R-:W3:Y:S04]  /*10290*/  LDL.LU R0, [R1+0x14a8] ;  /* 0x0014a80001007983 */ /* 0x001ee80000300800 */
[----:B------:R0:W-:Y:S04]  /*102a0*/  STL [R1+0x3b8], R59 ;  /* 0x0003b83b01007387 */ /* 0x0001e80000100800 */
[----:B0-----:R-:W2:Y:S01]  /*102b0*/  LDL.LU R59, [R1+0x14a4] ;  /* 0x0014a400013b7983 */ /* 0x001ea20000300800 */
[----:B------:R-:W-:-:S02]  /*102c0*/  SEL R41, R57, R41, !P4 ;  /* 0x0000002939297207 */ /* 0x000fc40006000000 */
[----:B------:R-:W-:-:S03]  /*102d0*/  SEL R3, R57, R3, !P4 ;  /* 0x0000000339037207 */ /* 0x000fc60006000000 */
[----:B------:R0:W-:Y:S04]  /*102e0*/  STL [R1+0x3b4], R41 ;  /* 0x0003b42901007387 */ /* 0x0001e80000100800 */
[----:B------:R1:W-:Y:S01]  /*102f0*/  STL [R1+0x3b0], R3 ;  /* 0x0003b00301007387 */ /* 0x0003e20000100800 */
[C---:B0-----:R-:W-:Y:S02]  /*10300*/  SEL R41, R57.reuse, R56, !P4 ;  /* 0x0000003839297207 */ /* 0x041fe40006000000 */
[----:B-1----:R-:W-:-:S03]  /*10310*/  SEL R3, R57, R58, !P4 ;  /* 0x0000003a39037207 */ /* 0x002fc60006000000 */
[----:B------:R-:W-:Y:S01]  /*10320*/  STL [R1+0x3ac], R41 ;  /* 0x0003ac2901007387 */ /* 0x000fe20000100800 */
[----:B------:R-:W-:-:S03]  /*10330*/  SEL R56, R57, R60, !P4 ;  /* 0x0000003c39387207 */ /* 0x000fc60006000000 */
[----:B------:R3:W-:Y:S04]  /*10340*/  STL [R1+0x3a8], R3 ;  /* 0x0003a80301007387 */ /* 0x0007e80000100800 */
[----:B------:R-:W-:Y:S01]  /*10350*/  STL [R1+0x3a4], R56 ;  /* 0x0003a43801007387 */ /* 0x000fe20000100800 */
[C---:B----4-:R-:W-:Y:S02]  /*10360*/  SEL R2, R57.reuse, R2, !P4 ;  /* 0x0000000239027207 */ /* 0x050fe40006000000 */
[C---:B---3--:R-:W-:Y:S02]  /*10370*/  SEL R3, R57.reuse, R0, !P4 ;  /* 0x0000000039037207 */ /* 0x048fe40006000000 */
[C---:B--2---:R-:W-:Y:S02]  /*10380*/  SEL R0, R57.reuse, R4, !P4 ;  /* 0x0000000439007207 */ /* 0x044fe40006000000 */
[----:B------:R-:W-:-:S05]  /*10390*/  SEL R41, R57, R59, !P4 ;  /* 0x0000003b39297207 */ /* 0x000fca0006000000 */
[----:B------:R-:W-:Y:S04]  /*103a0*/  STL [R1+0x3a0], R41 ;  /* 0x0003a02901007387 */ /* 0x000fe80000100800 */
[----:B------:R0:W-:Y:S04]  /*103b0*/  STL [R1+0x39c], R3 ;  /* 0x00039c0301007387 */ /* 0x0001e80000100800 */
[----:B------:R1:W-:Y:S01]  /*103c0*/  STL [R1+0x398], R2 ;  /* 0x0003980201007387 */ /* 0x0003e20000100800 */
[----:B0-----:R-:W-:-:S03]  /*103d0*/  SEL R3, R57, R5, !P4 ;  /* 0x0000000539037207 */ /* 0x001fc60006000000 */
[----:B------:R0:W-:Y:S01]  /*103e0*/  STL [R1+0x394], R0 ;  /* 0x0003940001007387 */ /* 0x0001e20000100800 */
[----:B-1----:R-:W-:-:S03]  /*103f0*/  SEL R2, R57, R6, !P4 ;  /* 0x0000000639027207 */ /* 0x002fc60006000000 */
[----:B------:R1:W-:Y:S04]  /*10400*/  STL [R1+0x390], R3 ;  /* 0x0003900301007387 */ /* 0x0003e80000100800 */
[----:B------:R2:W-:Y:S01]  /*10410*/  STL [R1+0x38c], R2 ;  /* 0x00038c0201007387 */ /* 0x0005e20000100800 */
[C---:B0-----:R-:W-:Y:S02]  /*10420*/  SEL R0, R57.reuse, R7, !P4 ;  /* 0x0000000739007207 */ /* 0x041fe40006000000 */
[----:B-1----:R-:W-:-:S03]  /*10430*/  SEL R3, R57, R8, !P4 ;  /* 0x0000000839037207 */ /* 0x002fc60006000000 */
[----:B------:R0:W-:Y:S01]  /*10440*/  STL [R1+0x388], R0 ;  /* 0x0003880001007387 */ /* 0x0001e20000100800 */
[----:B--2---:R-:W-:-:S03]  /*10450*/  SEL R2, R57, R9, !P4 ;  /* 0x0000000939027207 */ /* 0x004fc60006000000 */
        /* <DEDUP_REMOVED lines=31> */
[----:B------:R-:W2:Y:S01]  /*10650*/  LDL.LU R18, [R1+0x18c] ;  /* 0x00018c0001127983 */ /* 0x000ea20000300800 */
[----:B0-----:R-:W-:-:S03]  /*10660*/  SEL R0, R57, R25, !P4 ;  /* 0x0000001939007207 */ /* 0x001fc60006000000 */
[----:B------:R-:W-:Y:S04]  /*10670*/  STL [R1+0x2fc], R2 ;  /* 0x0002fc0201007387 */ /* 0x000fe80000100800 */
[----:B------:R-:W3:Y:S04]  /*10680*/  LDL.LU R56, [R1+0x1a0] ;  /* 0x0001a00001387983 */ /* 0x000ee80000300800 */
[----:B------:R0:W-:Y:S01]  /*10690*/  STL [R1+0x2bc], R0 ;  /* 0x0002bc0001007387 */ /* 0x0001e20000100800 */
[----:B-1----:R-:W-:-:S03]  /*106a0*/  SEL R3, R57, R27, !P4 ;  /* 0x0000001b39037207 */ /* 0x002fc60006000000 */
[----:B------:R-:W4:Y:S04]  /*106b0*/  LDL.LU R17, [R1+0x1a4] ;  /* 0x0001a40001117983 */ /* 0x000f280000300800 */
[----:B------:R-:W4:Y:S01]  /*106c0*/  LDL.LU R4, [R1+0x1b4] ;  /* 0x0001b40001047983 */ /* 0x000f220000300800 */
[----:B0-----:R-:W-:-:S05]  /*106d0*/  SEL R0, R57, R26, !P4 ;  /* 0x0000001a39007207 */ /* 0x001fca0006000000 */
[----:B------:R0:W-:Y:S04]  /*106e0*/  STL [R1+0x228], R0 ;  /* 0x0002280001007387 */ /* 0x0001e80000100800 */
[----:B------:R-:W4:Y:S04]  /*106f0*/  LDL.LU R2, [R1+0x1ac] ;  /* 0x0001ac0001027983 */ /* 0x000f280000300800 */
[----:B------:R1:W-:Y:S01]  /*10700*/  STL [R1+0x218], R3 ;  /* 0x0002180301007387 */ /* 0x0003e20000100800 */
[----:B0-----:R-:W-:-:S03]  /*10710*/  SEL R0, R57, R30, !P4 ;  /* 0x0000001e39007207 */ /* 0x001fc60006000000 */
[----:B------:R-:W4:Y:S04]  /*10720*/  LDL.LU R16, [R1+0x194] ;  /* 0x0001940001107983 */ /* 0x000f280000300800 */
[----:B------:R-:W4:Y:S04]  /*10730*/  LDL.LU R15, [R1+0x190] ;  /* 0x00019000010f7983 */ /* 0x000f280000300800 */
[----:B------:R0:W-:Y:S01]  /*10740*/  STL [R1+0x20c], R0 ;  /* 0x00020c0001007387 */ /* 0x0001e20000100800 */
[----:B-1----:R-:W-:-:S03]  /*10750*/  SEL R3, R57, R31, !P4 ;  /* 0x0000001f39037207 */ /* 0x002fc60006000000 */
[----:B0-----:R-:W4:Y:S04]  /*10760*/  LDL.LU R0, [R1+0x14c] ;  /* 0x00014c0001007983 */ /* 0x001f280000300800 */
[----:B------:R-:W4:Y:S04]  /*10770*/  LDL.LU R14, [R1+0x158] ;  /* 0x00015800010e7983 */ /* 0x000f280000300800 */
[----:B------:R-:W4:Y:S04]  /*10780*/  LDL.LU R13, [R1+0x188] ;  /* 0x00018800010d7983 */ /* 0x000f280000300800 */
[----:B------:R0:W-:Y:S04]  /*10790*/  STL [R1+0x200], R3 ;  /* 0x0002000301007387 */ /* 0x0001e80000100800 */
[----:B------:R-:W4:Y:S04]  /*107a0*/  LDL.LU R59, [R1+0x164] ;  /* 0x00016400013b7983 */ /* 0x000f280000300800 */
[----:B------:R-:W4:Y:S01]  /*107b0*/  LDL.LU R12, [R1+0x168] ;  /* 0x00016800010c7983 */ /* 0x000f220000300800 */
[----:B0-----:R-:W-:-:S03]  /*107c0*/  SEL R3, R57, R32, !P4 ;  /* 0x0000002039037207 */ /* 0x001fc60006000000 */
[----:B------:R-:W4:Y:S04]  /*107d0*/  LDL.LU R11, [R1+0x180] ;  /* 0x00018000010b7983 */ /* 0x000f280000300800 */
[----:B------:R0:W-:Y:S04]  /*107e0*/  STL [R1+0x1fc], R3 ;  /* 0x0001fc0301007387 */ /* 0x0001e80000100800 */
[----:B------:R-:W4:Y:S04]  /*107f0*/  LDL.LU R41, [R1+0x184] ;  /* 0x0001840001297983 */ /* 0x000f280000300800 */
[----:B------:R-:W4:Y:S01]  /*10800*/  LDL.LU R10, [R1+0x17c] ;  /* 0x00017c00010a7983 */ /* 0x000f220000300800 */
[----:B0-----:R-:W-:-:S03]  /*10810*/  SEL R3, R57, R33, !P4 ;  /* 0x0000002139037207 */ /* 0x001fc60006000000 */
[----:B------:R-:W4:Y:S04]  /*10820*/  LDL.LU R9, [R1+0x174] ;  /* 0x0001740001097983 */ /* 0x000f280000300800 */
[----:B------:R0:W-:Y:S01]  /*10830*/  STL [R1+0x1f8], R3 ;  /* 0x0001f80301007387 */ /* 0x0001e20000100800 */
[----:B------:R-:W-:-:S03]  /*10840*/  SEL R5, R57, R34, !P4 ;  /* 0x0000002239057207 */ /* 0x000fc60006000000 */
[----:B0-----:R-:W4:Y:S04]  /*10850*/  LDL.LU R3, [R1+0x178] ;  /* 0x0001780001037983 */ /* 0x001f280000300800 */
[----:B------:R-:W4:Y:S04]  /*10860*/  LDL.LU R8, [R1+0x16c] ;  /* 0x00016c0001087983 */ /* 0x000f280000300800 */
[----:B------:R-:W4:Y:S04]  /*10870*/  LDL.LU R7, [R1+0x154] ;  /* 0x0001540001077983 */ /* 0x000f280000300800 */
[----:B------:R0:W-:Y:S04]  /*10880*/  STL [R1+0x1f0], R5 ;  /* 0x0001f00501007387 */ /* 0x0001e80000100800 */
[----:B------:R-:W4:Y:S01]  /*10890*/  LDL.LU R60, [R1+0x150] ;  /* 0x00015000013c7983 */ /* 0x000f220000300800 */
[----:B------:R-:W-:-:S03]  /*108a0*/  SEL R19, R57, R35, !P4 ;  /* 0x0000002339137207 */ /* 0x000fc60006000000 */
[----:B------:R-:W4:Y:S04]  /*108b0*/  LDL.LU R6, [R1+0xfc] ;  /* 0x0000fc0001067983 */ /* 0x000f280000300800 */
[----:B0-----:R-:W4:Y:S04]  /*108c0*/  LDL.LU R5, [R1+0x11c] ;  /* 0x00011c0001057983 */ /* 0x001f280000300800 */
[----:B------:R3:W-:Y:S04]  /*108d0*/  STL [R1+0x1ec], R19 ;  /* 0x0001ec1301007387 */ /* 0x0007e80000100800 */
[----:B------:R-:W4:Y:S01]  /*108e0*/  LDL.LU R58, [R1+0x148] ;  /* 0x00014800013a7983 */ /* 0x000f220000300800 */
[----:B--2---:R-:W-:-:S02]  /*108f0*/  SEL R18, R57, R18, !P4 ;  /* 0x0000001239127207 */ /* 0x004fc40006000000 */
[C---:B---3--:R-:W-:Y:S02]  /*10900*/  SEL R19, R57.reuse, R56, !P4 ;  /* 0x0000003839137207 */ /* 0x048fe40006000000 */
[----:B------:R-:W2:Y:S04]  /*10910*/  LDL.LU R56, [R1+0x120] ;  /* 0x0001200001387983 */ /* 0x000ea80000300800 */
[----:B------:R4:W-:Y:S04]  /*10920*/  STL [R1+0x1d8], R18 ;  /* 0x0001d81201007387 */ /* 0x0009e80000100800 */
[----:B------:R-:W-:Y:S01]  /*10930*/  STL [R1+0x1d4], R19 ;  /* 0x0001d41301007387 */ /* 0x000fe20000100800 */
[----:B----4-:R-:W-:-:S02]  /*10940*/  SEL R18, R57, R17, !P4 ;  /* 0x0000001139127207 */ /* 0x010fc40006000000 */
[C---:B------:R-:W-:Y:S02]  /*10950*/  SEL R17, R57.reuse, R4, !P4 ;  /* 0x0000000439117207 */ /* 0x040fe40006000000 */
[----:B------:R-:W3:Y:S04]  /*10960*/  LDL.LU R4, [R1+0x124] ;  /* 0x0001240001047983 */ /* 0x000ee80000300800 */
[----:B------:R0:W-:Y:S04]  /*10970*/  STL [R1+0x1cc], R18 ;  /* 0x0001cc1201007387 */ /* 0x0001e80000100800 */
[----:B------:R1:W-:Y:S01]  /*10980*/  STL [R1+0x1c0], R17 ;  /* 0x0001c01101007387 */ /* 0x0003e20000100800 */
[----:B0-----:R-:W-:-:S03]  /*10990*/  SEL R18, R57, R2, !P4 ;  /* 0x0000000239127207 */ /* 0x001fc60006000000 */
[----:B------:R-:W4:Y:S01]  /*109a0*/  LDL.LU R2, [R1+0x140] ;  /* 0x0001400001027983 */ /* 0x000f220000300800 */
[C---:B-1----:R-:W-:Y:S02]  /*109b0*/  SEL R17, R57.reuse, R16, !P4 ;  /* 0x0000001039117207 */ /* 0x042fe40006000000 */
[C---:B------:R-:W-:Y:S01]  /*109c0*/  SEL R15, R57.reuse, R15, !P4 ;  /* 0x0000000f390f7207 */ /* 0x040fe20006000000 */
[----:B------:R-:W-:Y:S04]  /*109d0*/  STL [R1+0x1bc], R18 ;  /* 0x0001bc1201007387 */ /* 0x000fe80000100800 */
[----:B------:R-:W-:Y:S01]  /*109e0*/  STL [R1+0x1b4], R17 ;  /* 0x0001b41101007387 */ /* 0x000fe20000100800 */
[----:B------:R-:W-:-:S03]  /*109f0*/  SEL R16, R57, R0, !P4 ;  /* 0x0000000039107207 */ /* 0x000fc60006000000 */
[----:B------:R-:W4:Y:S04]  /*10a00*/  LDL.LU R0, [R1+0x144] ;  /* 0x0001440001007983 */ /* 0x000f280000300800 */
[----:B------:R0:W-:Y:S01]  /*10a10*/  STL [R1+0x1ac], R15 ;  /* 0x0001ac0f01007387 */ /* 0x0001e20000100800 */
[----:B------:R-:W-:-:S03]  /*10a20*/  SEL R13, R57, R13, !P4 ;  /* 0x0000000d390d7207 */ /* 0x000fc60006000000 */
[----:B------:R-:W-:Y:S01]  /*10a30*/  STL [R1+0x1a4], R16 ;  /* 0x0001a41001007387 */ /* 0x000fe20000100800 */
[C---:B0-----:R-:W-:Y:S02]  /*10a40*/  SEL R15, R57.reuse, R14, !P4 ;  /* 0x0000000e390f7207 */ /* 0x041fe40006000000 */
[----:B------:R-:W-:-:S03]  /*10a50*/  SEL R14, R57, R59, !P4 ;  /* 0x0000003b390e7207 */ /* 0x000fc60006000000 */
[----:B------:R-:W-:Y:S04]  /*10a60*/  STL [R1+0x1a0], R15 ;  /* 0x0001a00f01007387 */ /* 0x000fe80000100800 */
[----:B------:R-:W4:Y:S01]  /*10a70*/  LDL.LU R59, [R1+0x138] ;  /* 0x00013800013b7983 */ /* 0x000f220000300800 */
[----:B------:R-:W-:-:S03]  /*10a80*/  SEL R11, R57, R11, !P4 ;  /* 0x0000000b390b7207 */ /* 0x000fc60006000000 */
[----:B------:R0:W-:Y:S04]  /*10a90*/  STL [R1+0x194], R13 ;  /* 0x0001940d01007387 */ /* 0x0001e80000100800 */
[----:B------:R-:W-:Y:S01]  /*10aa0*/  STL [R1+0x190], R14 ;  /* 0x0001900e01007387 */ /* 0x000fe20000100800 */
[C---:B0-----:R-:W-:Y:S02]  /*10ab0*/  SEL R13, R57.reuse, R12, !P4 ;  /* 0x0000000c390d7207 */ /* 0x041fe40006000000 */
[----:B------:R-:W-:-:S03]  /*10ac0*/  SEL R12, R57, R41, !P4 ;  /* 0x00000029390c7207 */ /* 0x000fc60006000000 */
[----:B------:R-:W-:Y:S04]  /*10ad0*/  STL [R1+0x18c], R13 ;  /* 0x00018c0d01007387 */ /* 0x000fe80000100800 */
[----:B------:R-:W4:Y:S04]  /*10ae0*/  LDL.LU R41, [R1+0x12c] ;  /* 0x00012c0001297983 */ /* 0x000f280000300800 */
[----:B------:R0:W-:Y:S01]  /*10af0*/  STL [R1+0x188], R11 ;  /* 0x0001880b01007387 */ /* 0x0001e20000100800 */
[----:B------:R-:W-:-:S03]  /*10b00*/  SEL R9, R57, R9, !P4 ;  /* 0x0000000939097207 */ /* 0x000fc60006000000 */
[----:B------:R-:W-:Y:S01]  /*10b10*/  STL [R1+0x184], R12 ;  /* 0x0001840c01007387 */ /* 0x000fe20000100800 */
[C---:B0-----:R-:W-:Y:S02]  /*10b20*/  SEL R11, R57.reuse, R10, !P4 ;  /* 0x0000000a390b7207 */ /* 0x041fe40006000000 */
[----:B------:R-:W-:-:S03]  /*10b30*/  SEL R10, R57, R3, !P4 ;  /* 0x00000003390a7207 */ /* 0x000fc60006000000 */
[----:B------:R-:W-:Y:S04]  /*10b40*/  STL [R1+0x180], R11 ;  /* 0x0001800b01007387 */ /* 0x000fe80000100800 */
[----:B------:R-:W4:Y:S04]  /*10b50*/  LDL.LU R3, [R1+0x130] ;  /* 0x0001300001037983 */ /* 0x000f280000300800 */
[----:B------:R0:W-:Y:S04]  /*10b60*/  STL [R1+0x17c], R9 ;  /* 0x00017c0901007387 */ /* 0x0001e80000100800 */
[----:B------:R-:W-:Y:S01]  /*10b70*/  STL [R1+0x178], R10 ;  /* 0x0001780a01007387 */ /* 0x000fe20000100800 */
[----:B0-----:R-:W-:-:S02]  /*10b80*/  SEL R9, R57, R8, !P4 ;  /* 0x0000000839097207 */ /* 0x001fc40006000000 */
[----:B------:R-:W-:-:S03]  /*10b90*/  SEL R8, R57, R60, !P4 ;  /* 0x0000003c39087207 */ /* 0x000fc60006000000 */
[----:B------:R-:W-:Y:S04]  /*10ba0*/  STL [R1+0x174], R9 ;  /* 0x0001740901007387 */ /* 0x000fe80000100800 */
[----:B------:R-:W4:Y:S01]  /*10bb0*/  LDL.LU R60, [R1+0x128] ;  /* 0x00012800013c7983 */ /* 0x000f220000300800 */
[----:B------:R-:W-:-:S05]  /*10bc0*/  SEL R7, R57, R7, !P4 ;  /* 0x0000000739077207 */ /* 0x000fca0006000000 */
[----:B------:R0:W-:Y:S04]  /*10bd0*/  STL [R1+0x16c], R7 ;  /* 0x00016c0701007387 */ /* 0x0001e80000100800 */
[----:B------:R-:W-:Y:S01]  /*10be0*/  STL [R1+0x168], R8 ;  /* 0x0001680801007387 */ /* 0x000fe20000100800 */
[C---:B0-----:R-:W-:Y:S02]  /*10bf0*/  SEL R7, R57.reuse, R6, !P4 ;  /* 0x0000000639077207 */ /* 0x041fe40006000000 */
[C---:B------:R-:W-:Y:S02]  /*10c00*/  SEL R6, R57.reuse, R5, !P4 ;  /* 0x0000000539067207 */ /* 0x040fe40006000000 */
[C---:B------:R-:W-:Y:S01]  /*10c10*/  SEL R5, R57.reuse, R58, !P4 ;  /* 0x0000003a39057207 */ /* 0x040fe20006000000 */
[----:B------:R-:W-:Y:S04]  /*10c20*/  STL [R1+0x164], R7 ;  /* 0x0001640701007387 */ /* 0x000fe80000100800 */
[----:B------:R-:W4:Y:S04]  /*10c30*/  LDL.LU R18, [R1+0x104] ;  /* 0x0001040001127983 */ /* 0x000f280000300800 */
[----:B------:R-:W-:Y:S04]  /*10c40*/  STL [R1+0x158], R6 ;  /* 0x0001580601007387 */ /* 0x000fe80000100800 */
[----:B------:R-:W4:Y:S04]  /*10c50*/  LDL.LU R58, [R1+0x100] ;  /* 0x00010000013a7983 */ /* 0x000f280000300800 */
[----:B------:R2:W-:Y:S04]  /*10c60*/  STL [R1+0x154], R5 ;  /* 0x0001540501007387 */ /* 0x0005e80000100800 */
[----:B------:R-:W4:Y:S01]  /*10c70*/  LDL.LU R17, [R1+0xc0] ;  /* 0x0000c00001117983 */ /* 0x000f220000300800 */
[----:B--2---:R-:W-:-:S03]  /*10c80*/  SEL R5, R57, R56, !P4 ;  /* 0x0000003839057207 */ /* 0x004fc60006000000 */
[----:B------:R-:W2:Y:S04]  /*10c90*/  LDL.LU R56, [R1+0xcc] ;  /* 0x0000cc0001387983 */ /* 0x000ea80000300800 */
[----:B------:R3:W-:Y:S02]  /*10ca0*/  STL [R1+0x150], R5 ;  /* 0x0001500501007387 */ /* 0x0007e40000100800 */
[C---:B---3--:R-:W-:Y:S02]  /*10cb0*/  SEL R5, R57.reuse, R4, !P4 ;  /* 0x0000000439057207 */ /* 0x048fe40006000000 */
[----:B------:R-:W3:Y:S04]  /*10cc0*/  LDL.LU R4, [R1+0xf8] ;  /* 0x0000f80001047983 */ /* 0x000ee80000300800 */
[----:B------:R-:W-:Y:S04]  /*10cd0*/  STL [R1+0x14c], R5 ;  /* 0x00014c0501007387 */ /* 0x000fe80000100800 */
[----:B------:R-:W3:Y:S04]  /*10ce0*/  LDL.LU R16, [R1+0xd0] ;  /* 0x0000d00001107983 */ /* 0x000ee80000300800 */
[----:B------:R-:W3:Y:S01]  /*10cf0*/  LDL.LU R15, [R1+0xd8] ;  /* 0x0000d800010f7983 */ /* 0x000ee20000300800 */
[----:B----4-:R-:W-:-:S05]  /*10d00*/  SEL R2, R57, R2, !P4 ;  /* 0x0000000239027207 */ /* 0x010fca0006000000 */
[----:B------:R0:W-:Y:S04]  /*10d10*/  STL [R1+0x148], R2 ;  /* 0x0001480201007387 */ /* 0x0001e80000100800 */
[----:B0-----:R-:W4:Y:S01]  /*10d20*/  LDL.LU R2, [R1+0xf0] ;  /* 0x0000f00001027983 */ /* 0x001f220000300800 */
[----:B------:R-:W-:-:S03]  /*10d30*/  SEL R0, R57, R0, !P4 ;  /* 0x0000000039007207 */ /* 0x000fc60006000000 */
[----:B------:R-:W4:Y:S04]  /*10d40*/  LDL.LU R14, [R1+0xf4] ;  /* 0x0000f400010e7983 */ /* 0x000f280000300800 */
[----:B------:R-:W4:Y:S04]  /*10d50*/  LDL.LU R13, [R1+0xec] ;  /* 0x0000ec00010d7983 */ /* 0x000f280000300800 */
[----:B------:R0:W-:Y:S04]  /*10d60*/  STL [R1+0x144], R0 ;  /* 0x0001440001007387 */ /* 0x0001e80000100800 */
[----:B0-----:R-:W4:Y:S01]  /*10d70*/  LDL.LU R0, [R1+0xe4] ;  /* 0x0000e40001007983 */ /* 0x001f220000300800 */
[----:B------:R-:W-:-:S03]  /*10d80*/  SEL R5, R57, R59, !P4 ;  /* 0x0000003b39057207 */ /* 0x000fc60006000000 */
[----:B------:R-:W4:Y:S04]  /*10d90*/  LDL.LU R12, [R1+0xe8] ;  /* 0x0000e800010c7983 */ /* 0x000f280000300800 */
[----:B------:R-:W4:Y:S04]  /*10da0*/  LDL.LU R11, [R1+0xdc] ;  /* 0x0000dc00010b7983 */ /* 0x000f280000300800 */
[----:B------:R0:W-:Y:S04]  /*10db0*/  STL [R1+0x140], R5 ;  /* 0x0001400501007387 */ /* 0x0001e80000100800 */
[----:B------:R-:W4:Y:S04]  /*10dc0*/  LDL.LU R59, [R1+0xc8] ;  /* 0x0000c800013b7983 */ /* 0x000f280000300800 */
[----:B------:R-:W4:Y:S01]  /*10dd0*/  LDL.LU R10, [R1+0xc4] ;  /* 0x0000c400010a7983 */ /* 0x000f220000300800 */
[----:B0-----:R-:W-:-:S03]  /*10de0*/  SEL R5, R57, R41, !P4 ;  /* 0x0000002939057207 */ /* 0x001fc60006000000 */
[----:B------:R-:W4:Y:S04]  /*10df0*/  LDL.LU R9, [R1+0x74] ;  /* 0x0000740001097983 */ /* 0x000f280000300800 */
[----:B------:R-:W-:Y:S04]  /*10e00*/  STL [R1+0x138], R5 ;  /* 0x0001380501007387 */ /* 0x000fe80000100800 */
[----:B------:R-:W4:Y:S04]  /*10e10*/  LDL.LU R41, [R1+0x80] ;  /* 0x0000800001297983 */ /* 0x000f280000300800 */
[----:B------:R-:W4:Y:S04]  /*10e20*/  LDL.LU R8, [R1+0xb8] ;  /* 0x0000b80001087983 */ /* 0x000f280000300800 */
[----:B------:R-:W4:Y:S01]  /*10e30*/  LDL.LU R7, [R1+0x84] ;  /* 0x0000840001077983 */ /* 0x000f220000300800 */
[----:B------:R-:W-:-:S05]  /*10e40*/  SEL R3, R57, R3, !P4 ;  /* 0x0000000339037207 */ /* 0x000fca0006000000 */
[----:B------:R0:W-:Y:S04]  /*10e50*/  STL [R1+0x130], R3 ;  /* 0x0001300301007387 */ /* 0x0001e80000100800 */
[----:B0-----:R-:W4:Y:S04]  /*10e60*/  LDL.LU R3, [R1+0x88] ;  /* 0x0000880001037983 */ /* 0x001f280000300800 */
[----:B------:R-:W4:Y:S01]  /*10e70*/  LDL.LU R6, [R1+0xa0] ;  /* 0x0000a00001067983 */ /* 0x000f220000300800 */
[----:B------:R-:W-:-:S03]  /*10e80*/  SEL R19, R57, R60, !P4 ;  /* 0x0000003c39137207 */ /* 0x000fc60006000000 */
[----:B------:R-:W4:Y:S04]  /*10e90*/  LDL.LU R5, [R1+0xa4] ;  /* 0x0000a40001057983 */ /* 0x000f280000300800 */
[----:B------:R0:W-:Y:S04]  /*10ea0*/  STL [R1+0x12c], R19 ;  /* 0x00012c1301007387 */ /* 0x0001e80000100800 */
[----:B------:R-:W4:Y:S01]  /*10eb0*/  LDL.LU R60, [R1+0x9c] ;  /* 0x00009c00013c7983 */ /* 0x000f220000300800 */
[C---:B------:R-:W-:Y:S02]  /*10ec0*/  SEL R18, R57.reuse, R18, !P4 ;  /* 0x0000001239127207 */ /* 0x040fe40006000000 */
[----:B0-----:R-:W-:-:S02]  /*10ed0*/  SEL R19, R57, R58, !P4 ;  /* 0x0000003a39137207 */ /* 0x001fc40006000000 */
[----:B------:R-:W4:Y:S04]  /*10ee0*/  LDL.LU R58, [R1+0x90] ;  /* 0x00009000013a7983 */ /* 0x000f280000300800 */
[----:B------:R0:W-:Y:S04]  /*10ef0*/  STL [R1+0x128], R18 ;  /* 0x0001281201007387 */ /* 0x0001e80000100800 */
[----:B------:R-:W-:Y:S01]  /*10f00*/  STL [R1+0x124], R19 ;  /* 0x0001241301007387 */ /* 0x000fe20000100800 */
[C---:B0-----:R-:W-:Y:S02]  /*10f10*/  SEL R18, R57.reuse, R17, !P4 ;  /* 0x0000001139127207 */ /* 0x041fe40006000000 */
[----:B--2---:R-:W-:-:S02]  /*10f20*/  SEL R17, R57, R56, !P4 ;  /* 0x0000003839117207 */ /* 0x004fc40006000000 */
[----:B------:R-:W2:Y:S04]  /*10f30*/  LDL.LU R56, [R1+0x98] ;  /* 0x0000980001387983 */ /* 0x000ea80000300800 */
[----:B------:R3:W-:Y:S04]  /*10f40*/  STL [R1+0x120], R18 ;  /* 0x0001201201007387 */ /* 0x0007e80000100800 */
[----:B------:R0:W-:Y:S01]  /*10f50*/  STL [R1+0x11c], R17 ;  /* 0x00011c1101007387 */ /* 0x0001e20000100800 */
[----:B---3--:R-:W-:-:S03]  /*10f60*/  SEL R18, R57, R4, !P4 ;  /* 0x0000000439127207 */ /* 0x008fc60006000000 */
[----:B------:R-:W3:Y:S01]  /*10f70*/  LDL.LU R4, [R1+0x8c] ;  /* 0x00008c0001047983 */ /* 0x000ee20000300800 */
[----:B0-----:R-:W-:-:S03]  /*10f80*/  SEL R17, R57, R16, !P4 ;  /* 0x0000001039117207 */ /* 0x001fc60006000000 */
[----:B------:R-:W-:Y:S01]  /*10f90*/  STL [R1+0x104], R18 ;  /* 0x0001041201007387 */ /* 0x000fe20000100800 */
[----:B------:R-:W-:-:S03]  /*10fa0*/  SEL R15, R57, R15, !P4 ;  /* 0x0000000f390f7207 */ /* 0x000fc60006000000 */
[----:B------:R-:W-:Y:S01]  /*10fb0*/  STL [R1+0x100], R17 ;  /* 0x0001001101007387 */ /* 0x000fe20000100800 */
[----:B----4-:R-:W-:-:S03]  /*10fc0*/  SEL R16, R57, R2, !P4 ;  /* 0x0000000239107207 */ /* 0x010fc60006000000 */
[----:B------:R-:W4:Y:S04]  /*10fd0*/  LDL.LU R2, [R1+0x7c] ;  /* 0x00007c0001027983 */ /* 0x000f280000300800 */
[----:B------:R0:W-:Y:S01]  /*10fe0*/  STL [R1+0xfc], R15 ;  /* 0x0000fc0f01007387 */ /* 0x0001e20000100800 */
[----:B------:R-:W-:-:S03]  /*10ff0*/  SEL R13, R57, R13, !P4 ;  /* 0x0000000d390d7207 */ /* 0x000fc60006000000 */
[----:B------:R-:W-:Y:S01]  /*11000*/  STL [R1+0xf8], R16 ;  /* 0x0000f81001007387 */ /* 0x000fe20000100800 */
[----:B0-----:R-:W-:-:S05]  /*11010*/  SEL R15, R57, R14, !P4 ;  /* 0x0000000e390f7207 */ /* 0x001fca0006000000 */
        /* <DEDUP_REMOVED lines=28> */
[----:B------:R-:W-:Y:S01]  /*111e0*/  STL [R1+0xb8], R7 ;  /* 0x0000b80701007387 */ /* 0x000fe20000100800 */
[----:B------:R-:W-:-:S03]  /*111f0*/  SEL R5, R57, R60, !P4 ;  /* 0x0000003c39057207 */ /* 0x000fc60006000000 */
[----:B------:R-:W4:Y:S04]  /*11200*/  LDL.LU R18, [R1+0x54] ;  /* 0x0000540001127983 */ /* 0x000f280000300800 */
[----:B------:R-:W-:Y:S04]  /*11210*/  STL [R1+0xa4], R6 ;  /* 0x0000a40601007387 */ /* 0x000fe80000100800 */
[----:B------:R-:W4:Y:S04]  /*11220*/  LDL.LU R60, [R1+0x5c] ;  /* 0x00005c00013c7983 */ /* 0x000f280000300800 */
[----:B------:R0:W-:Y:S04]  /*11230*/  STL [R1+0xa0], R5 ;  /* 0x0000a00501007387 */ /* 0x0001e80000100800 */
[----:B------:R-:W4:Y:S01]  /*11240*/  LDL.LU R17, [R1+0x64] ;  /* 0x0000640001117983 */ /* 0x000f220000300800 */
[----:B0-----:R-:W-:-:S03]  /*11250*/  SEL R5, R57, R58, !P4 ;  /* 0x0000003a39057207 */ /* 0x001fc60006000000 */
[----:B------:R-:W4:Y:S04]  /*11260*/  LDL.LU R58, [R1+0x220] ;  /* 0x00022000013a7983 */ /* 0x000f280000300800 */
[----:B------:R2:W-:Y:S02]  /*11270*/  STL [R1+0x9c], R5 ;  /* 0x00009c0501007387 */ /* 0x0005e40000100800 */
[C---:B--2---:R-:W-:Y:S02]  /*11280*/  SEL R5, R57.reuse, R56, !P4 ;  /* 0x0000003839057207 */ /* 0x044fe40006000000 */
[----:B------:R-:W2:Y:S04]  /*11290*/  LDL.LU R56, [R1+0x60] ;  /* 0x0000600001387983 */ /* 0x000ea80000300800 */
[----:B------:R-:W-:Y:S04]  /*112a0*/  STL [R1+0x98], R5 ;  /* 0x0000980501007387 */ /* 0x000fe80000100800 */
[----:B------:R-:W2:Y:S04]  /*112b0*/  LDL.LU R16, [R1+0x214] ;  /* 0x0002140001107983 */ /* 0x000ea80000300800 */
[----:B------:R-:W2:Y:S01]  /*112c0*/  LDL.LU R15, [R1+0x21c] ;  /* 0x00021c00010f7983 */ /* 0x000ea20000300800 */
[----:B---3--:R-:W-:-:S05]  /*112d0*/  SEL R4, R57, R4, !P4 ;  /* 0x0000000439047207 */ /* 0x008fca0006000000 */
[----:B------:R0:W-:Y:S04]  /*112e0*/  STL [R1+0x90], R4 ;  /* 0x0000900401007387 */ /* 0x0001e80000100800 */
[----:B------:R-:W3:Y:S04]  /*112f0*/  LDL.LU R6, [R1+0x210] ;  /* 0x0002100001067983 */ /* 0x000ee80000300800 */
[----:B------:R-:W3:Y:S04]  /*11300*/  LDL.LU R14, [R1+0x208] ;  /* 0x00020800010e7983 */ /* 0x000ee80000300800 */
[----:B------:R-:W3:Y:S01]  /*11310*/  LDL.LU R13, [R1+0x204] ;  /* 0x00020400010d7983 */ /* 0x000ee20000300800 */
[----:B----4-:R-:W-:-:S05]  /*11320*/  SEL R2, R57, R2, !P4 ;  /* 0x0000000239027207 */ /* 0x010fca0006000000 */
[----:B------:R-:W-:Y:S04]  /*11330*/  STL [R1+0x8c], R2 ;  /* 0x00008c0201007387 */ /* 0x000fe80000100800 */
[----:B0-----:R-:W4:Y:S04]  /*11340*/  LDL.LU R4, [R1+0x1a8] ;  /* 0x0001a80001047983 */ /* 0x001f280000300800 */
        /* <DEDUP_REMOVED lines=19> */
[----:B0-----:R-:W4:Y:S01]  /*11480*/  LDL.LU R3, [R1+0x198] ;  /* 0x0001980001037983 */ /* 0x001f220000300800 */
[----:B------:R-:W-:-:S03]  /*11490*/  SEL R19, R57, R60, !P4 ;  /* 0x0000003c39137207 */ /* 0x000fc60006000000 */
[----:B------:R-:W4:Y:S01]  /*114a0*/  LDL.LU R60, [R1+0x170] ;  /* 0x00017000013c7983 */ /* 0x000f220000300800 */
[----:B------:R-:W-:-:S05]  /*114b0*/  SEL R18, R57, R18, !P4 ;  /* 0x0000001239127207 */ /* 0x000fca0006000000 */
[----:B------:R0:W-:Y:S04]  /*114c0*/  STL [R1+0x78], R18 ;  /* 0x0000781201007387 */ /* 0x0001e80000100800 */
[----:B------:R-:W-:Y:S01]  /*114d0*/  STL [R1+0x74], R19 ;  /* 0x0000741301007387 */ /* 0x000fe20000100800 */
[C---:B0-----:R-:W-:Y:S02]  /*114e0*/  SEL R18, R57.reuse, R17, !P4 ;  /* 0x0000001139127207 */ /* 0x041fe40006000000 */
[C---:B------:R-:W-:Y:S02]  /*114f0*/  SEL R17, R57.reuse, R58, !P4 ;  /* 0x0000003a39117207 */ /* 0x040fe40006000000 */
[----:B------:R-:W4:Y:S04]  /*11500*/  LDL.LU R58, [R1+0x160] ;  /* 0x00016000013a7983 */ /* 0x000f280000300800 */
[----:B------:R2:W-:Y:S04]  /*11510*/  STL [R1+0x6c], R18 ;  /* 0x00006c1201007387 */ /* 0x0005e80000100800 */
[----:B------:R0:W-:Y:S01]  /*11520*/  STL [R1+0x64], R17 ;  /* 0x0000641101007387 */ /* 0x0001e20000100800 */
[----:B--2---:R-:W-:-:S03]  /*11530*/  SEL R18, R57, R56, !P4 ;  /* 0x0000003839127207 */ /* 0x004fc60006000000 */
[----:B------:R-:W2:Y:S01]  /*11540*/  LDL.LU R56, [R1+0x15c] ;  /* 0x00015c0001387983 */ /* 0x000ea20000300800 */
[----:B0-----:R-:W-:-:S03]  /*11550*/  SEL R17, R57, R16, !P4 ;  /* 0x0000001039117207 */ /* 0x001fc60006000000 */
[----:B------:R-:W-:Y:S01]  /*11560*/  STL [R1+0x60], R18 ;  /* 0x0000601201007387 */ /* 0x000fe20000100800 */
[----:B------:R-:W-:-:S03]  /*11570*/  SEL R15, R57, R15, !P4 ;  /* 0x0000000f390f7207 */ /* 0x000fc60006000000 */
[----:B------:R-:W-:Y:S01]  /*11580*/  STL [R1+0x5c], R17 ;  /* 0x00005c1101007387 */ /* 0x000fe20000100800 */
[----:B---3--:R-:W-:-:S03]  /*11590*/  SEL R16, R57, R6, !P4 ;  /* 0x0000000639107207 */ /* 0x008fc60006000000 */
[----:B------:R-:W3:Y:S04]  /*115a0*/  LDL.LU R6, [R1+0x13c] ;  /* 0x00013c0001067983 */ /* 0x000ee80000300800 */
[----:B------:R0:W-:Y:S01]  /*115b0*/  STL [R1+0x54], R15 ;  /* 0x0000540f01007387 */ /* 0x0001e20000100800 */
[----:B------:R-:W-:-:S03]  /*115c0*/  SEL R13, R57, R13, !P4 ;  /* 0x0000000d390d7207 */ /* 0x000fc60006000000 */
[----:B------:R-:W-:Y:S01]  /*115d0*/  STL [R1+0x50], R16 ;  /* 0x0000501001007387 */ /* 0x000fe20000100800 */
[----:B0-----:R-:W-:-:S05]  /*115e0*/  SEL R15, R57, R14, !P4 ;  /* 0x0000000e390f7207 */ /* 0x001fca0006000000 */
        /* <DEDUP_REMOVED lines=17> */
[----:B------:R0:W-:Y:S04]  /*11700*/  STL [R1+0x1c], R9 ;  /* 0x00001c0901007387 */ /* 0x0001e80000100800 */
[----:B------:R-:W-:Y:S01]  /*11710*/  STL [R1+0x18], R10 ;  /* 0x0000180a01007387 */ /* 0x000fe20000100800 */
[C---:B0-----:R-:W-:Y:S02]  /*11720*/  SEL R9, R57.reuse, R8, !P4 ;  /* 0x0000000839097207 */ /* 0x041fe40006000000 */
[----:B------:R-:W-:-:S03]  /*11730*/  SEL R8, R57, R7, !P4 ;  /* 0x0000000739087207 */ /* 0x000fc60006000000 */
[----:B------:R-:W-:Y:S01]  /*11740*/  STL [R1+0x14], R9 ;  /* 0x0000140901007387 */ /* 0x000fe20000100800 */
[----:B------:R-:W-:-:S03]  /*11750*/  SEL R7, R57, R5, !P4 ;  /* 0x0000000539077207 */ /* 0x000fc60006000000 */
[----:B------:R-:W4:Y:S04]  /*11760*/  LDL.LU R5, [R1+0x110] ;  /* 0x0001100001057983 */ /* 0x000f280000300800 */
[----:B------:R0:W-:Y:S04]  /*11770*/  STL [R1+0x10], R8 ;  /* 0x0000100801007387 */ /* 0x0001e80000100800 */
[----:B------:R1:W-:Y:S01]  /*11780*/  STL [R1+0xc], R7 ;  /* 0x00000c0701007387 */ /* 0x0003e20000100800 */
[C---:B0-----:R-:W-:Y:S02]  /*11790*/  SEL R8, R57.reuse, R59, !P4 ;  /* 0x0000003b39087207 */ /* 0x041fe40006000000 */
[----:B-1----:R-:W-:-:S03]  /*117a0*/  SEL R7, R57, R41, !P4 ;  /* 0x0000002939077207 */ /* 0x002fc60006000000 */
[----:B------:R-:W-:Y:S01]  /*117b0*/  STL [R1+0x8], R8 ;  /* 0x0000080801007387 */ /* 0x000fe20000100800 */
[----:B------:R-:W-:-:S03]  /*117c0*/  SEL R41, R57, R3, !P4 ;  /* 0x0000000339297207 */ /* 0x000fc60006000000 */
[----:B------:R-:W4:Y:S04]  /*117d0*/  LDL.LU R3, [R1+0x34] ;  /* 0x0000340001037983 */ /* 0x000f280000300800 */
[----:B------:R0:W-:Y:S04]  /*117e0*/  STL [R1+0x4], R7 ;  /* 0x0000040701007387 */ /* 0x0001e80000100800 */
[----:B------:R-:W-:Y:S01]  /*117f0*/  STL [R1+0x1438], R41 ;  /* 0x0014382901007387 */ /* 0x000fe20000100800 */
[----:B------:R-:W-:-:S03]  /*11800*/  SEL R59, R57, R60, !P4 ;  /* 0x0000003c393b7207 */ /* 0x000fc60006000000 */
[----:B------:R-:W4:Y:S04]  /*11810*/  LDL.LU R60, [R1+0x10c] ;  /* 0x00010c00013c7983 */ /* 0x000f280000300800 */
[----:B------:R-:W-:Y:S01]  /*11820*/  STL [R1+0x143c], R59 ;  /* 0x00143c3b01007387 */ /* 0x000fe20000100800 */
[----:B------:R-:W-:-:S05]  /*11830*/  SEL R58, R57, R58, !P4 ;  /* 0x0000003a393a7207 */ /* 0x000fca0006000000 */
[----:B------:R-:W-:Y:S04]  /*11840*/  STL [R1+0x1440], R58 ;  /* 0x0014403a01007387 */ /* 0x000fe80000100800 */
[----:B------:R-:W4:Y:S04]  /*11850*/  LDL.LU R18, [R1+0x40] ;  /* 0x0000400001127983 */ /* 0x000f280000300800 */
[----:B------:R-:W4:Y:S01]  /*11860*/  LDL.LU R19, [R1+0x108] ;  /* 0x0001080001137983 */ /* 0x000f220000300800 */
[----:B--2---:R-:W-:-:S05]  /*11870*/  SEL R56, R57, R56, !P4 ;  /* 0x0000003839387207 */ /* 0x004fca0006000000 */
[----:B------:R-:W-:Y:S04]  /*11880*/  STL [R1+0x1444], R56 ;  /* 0x0014443801007387 */ /* 0x000fe80000100800 */
[----:B------:R-:W2:Y:S04]  /*11890*/  LDL.LU R20, [R1+0x94] ;  /* 0x0000940001147983 */ /* 0x000ea80000300800 */
[----:B------:R-:W2:Y:S01]  /*118a0*/  LDL.LU R21, [R1+0xac] ;  /* 0x0000ac0001157983 */ /* 0x000ea20000300800 */
[----:B---3--:R-:W-:-:S05]  /*118b0*/  SEL R11, R57, R6, !P4 ;  /* 0x00000006390b7207 */ /* 0x008fca0006000000 */
[----:B------:R-:W-:Y:S04]  /*118c0*/  STL [R1+0x1448], R11 ;  /* 0x0014480b01007387 */ /* 0x000fe80000100800 */
[----:B------:R-:W3:Y:S04]  /*118d0*/  LDL.LU R22, [R1+0xe0] ;  /* 0x0000e00001167983 */ /* 0x000ee80000300800 */
[----:B------:R-:W3:Y:S01]  /*118e0*/  LDL.LU R10, [R1+0xd4] ;  /* 0x0000d400010a7983 */ /* 0x000ee20000300800 */
[----:B----4-:R-:W-:-:S05]  /*118f0*/  SEL R12, R57, R4, !P4 ;  /* 0x00000004390c7207 */ /* 0x010fca0006000000 */
[----:B------:R-:W-:Y:S04]  /*11900*/  STL [R1+0x144c], R12 ;  /* 0x00144c0c01007387 */ /* 0x000fe80000100800 */
[----:B------:R-:W4:Y:S01]  /*11910*/  LDL.LU R9, [R1+0xb0] ;  /* 0x0000b00001097983 */ /* 0x000f220000300800 */
[----:B------:R-:W-:-:S03]  /*11920*/  SEL R13, R57, R0, !P4 ;  /* 0x00000000390d7207 */ /* 0x000fc60006000000 */
[----:B------:R-:W4:Y:S04]  /*11930*/  LDL.LU R0, [R1+0xb4] ;  /* 0x0000b40001007983 */ /* 0x000f280000300800 */
[----:B------:R-:W-:Y:S01]  /*11940*/  STL [R1+0x1450], R13 ;  /* 0x0014500d01007387 */ /* 0x000fe20000100800 */
[----:B------:R-:W-:-:S03]  /*11950*/  SEL R14, R57, R2, !P4 ;  /* 0x00000002390e7207 */ /* 0x000fc60006000000 */
[----:B------:R-:W4:Y:S04]  /*11960*/  LDL.LU R2, [R1+0xbc] ;  /* 0x0000bc0001027983 */ /* 0x000f280000300800 */
[----:B------:R-:W4:Y:S04]  /*11970*/  LDL.LU R4, [R1+0xa8] ;  /* 0x0000a80001047983 */ /* 0x000f280000300800 */
[----:B------:R-:W-:Y:S01]  /*11980*/  STL [R1+0x1454], R14 ;  /* 0x0014540e01007387 */ /* 0x000fe20000100800 */
[----:B------:R-:W-:-:S03]  /*11990*/  SEL R15, R57, R5, !P4 ;  /* 0x00000005390f7207 */ /* 0x000fc60006000000 */
[----:B------:R-:W4:Y:S04]  /*119a0*/  LDL.LU R5, [R1+0x48] ;  /* 0x0000480001057983 */ /* 0x000f280000300800 */
[----:B------:R-:W4:Y:S04]  /*119b0*/  LDL.LU R6, [R1+0x68] ;  /* 0x0000680001067983 */ /* 0x000f280000300800 */
[----:B------:R-:W-:Y:S04]  /*119c0*/  STL [R1+0x1458], R15 ;  /* 0x0014580f01007387 */ /* 0x000fe80000100800 */
[----:B0-----:R-:W4:Y:S04]  /*119d0*/  LDL.LU R7, [R1+0x70] ;  /* 0x0000700001077983 */ /* 0x001f280000300800 */
[----:B------:R-:W4:Y:S01]  /*119e0*/  LDL.LU R8, [R1+0x58] ;  /* 0x0000580001087983 */ /* 0x000f220000300800 */
[----:B------:R-:W-:-:S05]  /*119f0*/  SEL R16, R57, R3, !P4 ;  /* 0x0000000339107207 */ /* 0x000fca0006000000 */
[----:B------:R-:W-:Y:S04]  /*11a00*/  STL [R1+0x145c], R16 ;  /* 0x00145c1001007387 */ /* 0x000fe80000100800 */
[----:B------:R-:W4:Y:S01]  /*11a10*/  LDL.LU R3, [R1+0x3c] ;  /* 0x00003c0001037983 */ /* 0x000f220000300800 */
[----:B------:R-:W-:-:S03]  /*11a20*/  SEL R17, R57, R60, !P4 ;  /* 0x0000003c39117207 */ /* 0x000fc60006000000 */
[----:B------:R-:W4:Y:S04]  /*11a30*/  LDL.LU R60, [R1+0x38] ;  /* 0x00003800013c7983 */ /* 0x000f280000300800 */
[----:B------:R-:W-:Y:S01]  /*11a40*/  STL [R1+0x1460], R17 ;  /* 0x0014601101007387 */ /* 0x000fe20000100800 */
[C---:B------:R-:W-:Y:S02]  /*11a50*/  SEL R18, R57.reuse, R18, !P4 ;  /* 0x0000001239127207 */ /* 0x040fe40006000000 */
[----:B------:R-:W-:-:S03]  /*11a60*/  SEL R19, R57, R19, !P4 ;  /* 0x0000001339137207 */ /* 0x000fc60006000000 */
[----:B------:R-:W-:Y:S04]  /*11a70*/  STL [R1+0x1464], R18 ;  /* 0x0014641201007387 */ /* 0x000fe80000100800 */
[----:B------:R-:W-:Y:S01]  /*11a80*/  STL [R1+0x1468], R19 ;  /* 0x0014681301007387 */ /* 0x000fe20000100800 */
[C---:B--2---:R-:W-:Y:S02]  /*11a90*/  SEL R20, R57.reuse, R20, !P4 ;  /* 0x0000001439147207 */ /* 0x044fe40006000000 */
[----:B------:R-:W-:-:S03]  /*11aa0*/  SEL R21, R57, R21, !P4 ;  /* 0x0000001539157207 */ /* 0x000fc60006000000 */
[----:B------:R-:W-:Y:S04]  /*11ab0*/  STL [R1+0x146c], R20 ;  /* 0x00146c1401007387 */ /* 0x000fe80000100800 */
[----:B------:R-:W-:Y:S01]  /*11ac0*/  STL [R1+0x1470], R21 ;  /* 0x0014701501007387 */ /* 0x000fe20000100800 */
[C---:B---3--:R-:W-:Y:S02]  /*11ad0*/  SEL R22, R57.reuse, R22, !P4 ;  /* 0x0000001639167207 */ /* 0x048fe40006000000 */
[----:B------:R-:W-:-:S03]  /*11ae0*/  SEL R23, R57, R10, !P4 ;  /* 0x0000000a39177207 */ /* 0x000fc60006000000 */
[----:B------:R-:W-:Y:S04]  /*11af0*/  STL [R1+0x1474], R22 ;  /* 0x0014741601007387 */ /* 0x000fe80000100800 */
[----:B------:R-:W-:Y:S01]  /*11b00*/  STL [R1+0x1478], R23 ;  /* 0x0014781701007387 */ /* 0x000fe20000100800 */
[----:B----4-:R-:W-:-:S05]  /*11b10*/  SEL R24, R57, R9, !P4 ;  /* 0x0000000939187207 */ /* 0x010fca0006000000 */
[----:B------:R0:W-:Y:S01]  /*11b20*/  STL [R1+0x147c], R24 ;  /* 0x00147c1801007387 */ /* 0x0001e20000100800 */
[----:B------:R-:W-:-:S05]  /*11b30*/  SEL R0, R57, R0, !P4 ;  /* 0x0000000039007207 */ /* 0x000fca0006000000 */
[----:B------:R1:W-:Y:S01]  /*11b40*/  STL [R1+0x1480], R0 ;  /* 0x0014800001007387 */ /* 0x0003e20000100800 */
[C---:B------:R-:W-:Y:S02]  /*11b50*/  SEL R2, R57.reuse, R2, !P4 ;  /* 0x0000000239027207 */ /* 0x040fe40006000000 */
[----:B------:R-:W-:-:S03]  /*11b60*/  SEL R4, R57, R4, !P4 ;  /* 0x0000000439047207 */ /* 0x000fc60006000000 */
[----:B------:R-:W-:Y:S04]  /*11b70*/  STL [R1+0x1484], R2 ;  /* 0x0014840201007387 */ /* 0x000fe80000100800 */
[----:B------:R-:W-:Y:S01]  /*11b80*/  STL [R1+0x1488], R4 ;  /* 0x0014880401007387 */ /* 0x000fe20000100800 */
[C---:B------:R-:W-:Y:S02]  /*11b90*/  SEL R5, R57.reuse, R5, !P4 ;  /* 0x0000000539057207 */ /* 0x040fe40006000000 */
[----:B------:R-:W-:-:S03]  /*11ba0*/  SEL R6, R57, R6, !P4 ;  /* 0x0000000639067207 */ /* 0x000fc60006000000 */
[----:B------:R-:W-:Y:S01]  /*11bb0*/  STL [R1+0x148c], R5 ;  /* 0x00148c0501007387 */ /* 0x000fe20000100800 */
[----:B------:R-:W-:-:S03]  /*11bc0*/  SEL R7, R57, R7, !P4 ;  /* 0x0000000739077207 */ /* 0x000fc60006000000 */
[----:B------:R-:W-:Y:S01]  /*11bd0*/  STL [R1+0x1490], R6 ;  /* 0x0014900601007387 */ /* 0x000fe20000100800 */
[----:B------:R-:W-:-:S03]  /*11be0*/  SEL R8, R57, R8, !P4 ;  /* 0x0000000839087207 */ /* 0x000fc60006000000 */
[----:B------:R-:W-:Y:S04]  /*11bf0*/  STL [R1+0x1494], R7 ;  /* 0x0014940701007387 */ /* 0x000fe80000100800 */
[----:B------:R-:W-:Y:S01]  /*11c00*/  STL [R1+0x1498], R8 ;  /* 0x0014980801007387 */ /* 0x000fe20000100800 */
[----:B------:R-:W-:-:S05]  /*11c10*/  SEL R9, R57, R3, !P4 ;  /* 0x0000000339097207 */ /* 0x000fca0006000000 */
[----:B------:R-:W-:Y:S01]  /*11c20*/  STL [R1+0x149c], R9 ;  /* 0x00149c0901007387 */ /* 0x000fe20000100800 */
[----:B------:R-:W-:-:S05]  /*11c30*/  SEL R10, R57, R60, !P4 ;  /* 0x0000003c390a7207 */ /* 0x000fca0006000000 */
[----:B------:R-:W-:Y:S04]  /*11c40*/  STL [R1+0x14a0], R10 ;  /* 0x0014a00a01007387 */ /* 0x000fe80000100800 */
[----:B0-----:R-:W2:Y:S04]  /*11c50*/  LDL.LU R24, [R1+0x224] ;  /* 0x0002240001187983 */ /* 0x001ea80000300800 */
[----:B------:R-:W3:Y:S04]  /*11c60*/  LDL.LU R23, [R1+0x22c] ;  /* 0x00022c0001177983 */ /* 0x000ee80000300800 */
        /* <DEDUP_REMOVED lines=9> */
[----:B------:R-:W2:Y:S04]  /*11d00*/  LDL.LU R19, [R1+0x254] ;  /* 0x0002540001137983 */ /* 0x000ea80000300800 */
        /* <DEDUP_REMOVED lines=10> */
[----:B------:R-:W4:Y:S01]  /*11db0*/  LDL.LU R41, [R1+0x280] ;  /* 0x0002800001297983 */ /* 0x000f220000300800 */
[----:B------:R-:W-:-:S05]  /*11dc0*/  IMAD R27, R42, UR10, RZ ;  /* 0x0000000a2a1b7c24 */ /* 0x000fca000f8e02ff */
[----:B------:R-:W-:-:S05]  /*11dd0*/  LEA R3, P2, R27, UR12, 0x1 ;  /* 0x0000000c1b037c11 */ /* 0x000fca000f8408ff */
[----:B------:R-:W-:Y:S04]  /*11de0*/  STL [R1+0x9e0], R3 ;  /* 0x0009e00301007387 */ /* 0x000fe80000100800 */
[----:B------:R2:W-:Y:S04]  /*11df0*/  STL [R1+0x13fc], R3 ;  /* 0x0013fc0301007387 */ /* 0x0005e80000100800 */
[----:B------:R-:W4:Y:S01]  /*11e00*/  LDL.LU R59, [R1+0x284] ;  /* 0x00028400013b7983 */ /* 0x000f220000300800 */
[----:B------:R-:W-:Y:S02]  /*11e10*/  IMAD R26, R55, UR10, RZ ;  /* 0x0000000a371a7c24 */ /* 0x000fe4000f8e02ff */
[----:B------:R-:W-:-:S03]  /*11e20*/  @!P1 IMAD.MOV R29, RZ, RZ, -R29 ;  /* 0x000000ffff1d9224 */ /* 0x000fc600078e0a1d */
[C---:B------:R-:W-:Y:S01]  /*11e30*/  LEA R60, P1, R26.reuse, UR12, 0x1 ;  /* 0x0000000c1a3c7c11 */ /* 0x040fe2000f8208ff */
[----:B------:R-:W-:Y:S01]  /*11e40*/  IMAD R25, R61, UR5, RZ ;  /* 0x000000053d197c24 */ /* 0x000fe2000f8e02ff */
[----:B-1----:R-:W-:Y:S02]  /*11e50*/  LEA.HI.X.SX32 R0, R27, UR13, 0x1, P2 ;  /* 0x0000000d1b007c11 */ /* 0x002fe400090f0eff */
[----:B------:R-:W-:-:S03]  /*11e60*/  LEA.HI.X.SX32 R61, R26, UR13, 0x1, P1 ;  /* 0x0000000d1a3d7c11 */ /* 0x000fc600088f0eff */
[----:B------:R3:W-:Y:S04]  /*11e70*/  STL [R1+0x9dc], R0 ;  /* 0x0009dc0001007387 */ /* 0x0007e80000100800 */
[----:B------:R-:W-:Y:S04]  /*11e80*/  STL.64 [R1+0x968], R60 ;  /* 0x0009683c01007387 */ /* 0x000fe80000100a00 */
[----:B------:R-:W-:Y:S04]  /*11e90*/  STL [R1+0x1404], R60 ;  /* 0x0014043c01007387 */ /* 0x000fe80000100800 */
[----:B------:R-:W-:Y:S01]  /*11ea0*/  STL [R1+0x1400], R61 ;  /* 0x0014003d01007387 */ /* 0x000fe20000100800 */
[----:B--2---:R-:W-:-:S02]  /*11eb0*/  IMAD R3, R19, UR6, RZ ;  /* 0x0000000613037c24 */ /* 0x004fc4000f8e02ff */
[----:B---3--:R-:W-:-:S03]  /*11ec0*/  IMAD R0, R18, UR6, RZ ;  /* 0x0000000612007c24 */ /* 0x008fc6000f8e02ff */
[----:B------:R0:W-:Y:S01]  /*11ed0*/  STL [R1+0x34], R3 ;  /* 0x0000340301007387 */ /* 0x0001e20000100800 */
[----:B----4-:R-:W-:-:S03]  /*11ee0*/  IMAD R2, R17, UR6, RZ ;  /* 0x0000000611027c24 */ /* 0x010fc6000f8e02ff */
[----:B------:R1:W-:Y:S01]  /*11ef0*/  STL [R1+0x38], R0 ;  /* 0x0000380001007387 */ /* 0x0003e20000100800 */
[----:B0-----:R-:W-:-:S03]  /*11f00*/  IMAD R3, R16, UR6, RZ ;  /* 0x0000000610037c24 */ /* 0x001fc6000f8e02ff */
[----:B------:R0:W-:Y:S01]  /*11f10*/  STL [R1+0x3c], R2 ;  /* 0x00003c0201007387 */ /* 0x0001e20000100800 */
[----:B-1----:R-:W-:-:S03]  /*11f20*/  IMAD R0, R15, UR6, RZ ;  /* 0x000000060f007c24 */ /* 0x002fc6000f8e02ff */
[----:B------:R1:W-:Y:S01]  /*11f30*/  STL [R1+0x40], R3 ;  /* 0x0000400301007387 */ /* 0x0003e20000100800 */
[----:B0-----:R-:W-:-:S03]  /*11f40*/  IMAD R2, R14, UR6, RZ ;  /* 0x000000060e027c24 */ /* 0x001fc6000f8e02ff */
[----:B------:R0:W-:Y:S01]  /*11f50*/  STL [R1+0x48], R0 ;  /* 0x0000480001007387 */ /* 0x0001e20000100800 */
[----:B-1----:R-:W-:-:S03]  /*11f60*/  IMAD R3, R13, UR6, RZ ;  /* 0x000000060d037c24 */ /* 0x002fc6000f8e02ff */
[----:B------:R1:W-:Y:S04]  /*11f70*/  STL [R1+0x58], R2 ;  /* 0x0000580201007387 */ /* 0x0003e80000100800 */
[----:B------:R2:W-:Y:S01]  /*11f80*/  STL [R1+0x68], R3 ;  /* 0x0000680301007387 */ /* 0x0005e20000100800 */
[----:B0-----:R-:W-:Y:S02]  /*11f90*/  IMAD R0, R12, UR6, RZ ;  /* 0x000000060c007c24 */ /* 0x001fe4000f8e02ff */
[----:B-1----:R-:W-:-:S03]  /*11fa0*/  IMAD R2, R11, UR6, RZ ;  /* 0x000000060b027c24 */ /* 0x002fc6000f8e02ff */
[----:B------:R-:W-:Y:S01]  /*11fb0*/  STL [R1+0x70], R0 ;  /* 0x0000700001007387 */ /* 0x000fe20000100800 */
[----:B--2---:R-:W-:-:S03]  /*11fc0*/  IMAD R3, R56, UR6, RZ ;  /* 0x0000000638037c24 */ /* 0x004fc6000f8e02ff */
[----:B------:R0:W-:Y:S04]  /*11fd0*/  STL [R1+0x94], R2 ;  /* 0x0000940201007387 */ /* 0x0001e80000100800 */
[----:B------:R-:W-:Y:S01]  /*11fe0*/  STL [R1+0xa8], R3 ;  /* 0x0000a80301007387 */ /* 0x000fe20000100800 */
[----:B0-----:R-:W-:-:S03]  /*11ff0*/  IMAD R2, R41, UR6, RZ ;  /* 0x0000000629027c24 */ /* 0x001fc6000f8e02ff */
[----:B------:R-:W2:Y:S01]  /*12000*/  LDL.LU R41, [R1+0x288] ;  /* 0x0002880001297983 */ /* 0x000ea20000300800 */
[----:B------:R-:W-:-:S05]  /*12010*/  IMAD R0, R58, UR6, RZ ;  /* 0x000000063a007c24 */ /* 0x000fca000f8e02ff */
[----:B------:R0:W-:Y:S04]  /*12020*/  STL [R1+0xac], R0 ;  /* 0x0000ac0001007387 */ /* 0x0001e80000100800 */
[----:B------:R1:W-:Y:S04]  /*12030*/  STL [R1+0xb0], R2 ;  /* 0x0000b00201007387 */ /* 0x0003e80000100800 */
[----:B------:R-:W3:Y:S01]  /*12040*/  LDL.LU R61, [R1+0x28c] ;  /* 0x00028c00013d7983 */ /* 0x000ee20000300800 */
[----:B0-----:R-:W-:-:S03]  /*12050*/  IMAD R0, R59, UR6, RZ ;  /* 0x000000063b007c24 */ /* 0x001fc6000f8e02ff */
[----:B------:R-:W4:Y:S04]  /*12060*/  LDL.LU R60, [R1+0x290] ;  /* 0x00029000013c7983 */ /* 0x000f280000300800 */
[----:B------:R0:W-:Y:S04]  /*12070*/  STL [R1+0xb4], R0 ;  /* 0x0000b40001007387 */ /* 0x0001e80000100800 */
[----:B------:R-:W4:Y:S04]  /*12080*/  LDL.LU R3, [R1+0x294] ;  /* 0x0002940001037983 */ /* 0x000f280000300800 */
[----:B------:R-:W4:Y:S04]  /*12090*/  LDL.LU R10, [R1+0x298] ;  /* 0x00029800010a7983 */ /* 0x000f280000300800 */
[----:B------:R-:W4:Y:S04]  /*120a0*/  LDL.LU R9, [R1+0x29c] ;  /* 0x00029c0001097983 */ /* 0x000f280000300800 */
[----:B------:R-:W4:Y:S04]  /*120b0*/  LDL.LU R8, [R1+0x2a0] ;  /* 0x0002a00001087983 */ /* 0x000f280000300800 */
[----:B------:R-:W4:Y:S04]  /*120c0*/  LDL.LU R7, [R1+0x2a4] ;  /* 0x0002a40001077983 */ /* 0x000f280000300800 */
[----:B------:R-:W4:Y:S04]  /*120d0*/  LDL.LU R6, [R1+0x2a8] ;  /* 0x0002a80001067983 */ /* 0x000f280000300800 */
[----:B------:R-:W4:Y:S01]  /*120e0*/  LDL.LU R5, [R1+0x2ac] ;  /* 0x0002ac0001057983 */ /* 0x000f220000300800 */
[----:B------:R-:W-:-:S03]  /*120f0*/  IMAD R26, R24, UR6, RZ ;  /* 0x00000006181a7c24 */ /* 0x000fc6000f8e02ff */
[----:B------:R-:W4:Y:S04]  /*12100*/  LDL.LU R4, [R1+0x2b0] ;  /* 0x0002b00001047983 */ /* 0x000f280000300800 */
[----:B-1----:R-:W4:Y:S04]  /*12110*/  LDL.LU R2, [R1+0x2b4] ;  /* 0x0002b40001027983 */ /* 0x002f280000300800 */
[----:B0-----:R-:W4:Y:S01]  /*12120*/  LDL.LU R0, [R1+0x2b8] ;  /* 0x0002b80001007983 */ /* 0x001f220000300800 */
[----:B------:R-:W-:-:S03]  /*12130*/  @!P5 IMAD.MOV R47, RZ, RZ, -R47 ;  /* 0x000000ffff2fd224 */ /* 0x000fc600078e0a2f */
[----:B------:R-:W4:Y:S01]  /*12140*/  LDL.LU R24, [R1+0x2c0] ;  /* 0x0002c00001187983 */ /* 0x000f220000300800 */
[----:B------:R-:W-:Y:S02]  /*12150*/  @!P3 IMAD.MOV R46, RZ, RZ, -R46 ;  /* 0x000000ffff2eb224 */ /* 0x000fe400078e0a2e */
[----:B------:R-:W-:Y:S02]  /*12160*/  @!P6 IMAD.MOV R28, RZ, RZ, -R28 ;  /* 0x000000ffff1ce224 */ /* 0x000fe400078e0a1c */
[----:B------:R-:W-:Y:S02]  /*12170*/  IMAD R27, R23, UR6, RZ ;  /* 0x00000006171b7c24 */ /* 0x000fe4000f8e02ff */
[----:B------:R-:W-:Y:S01]  /*12180*/  IMAD R42, R22, UR6, RZ ;  /* 0x00000006162a7c24 */ /* 0x000fe2000f8e02ff */
[----:B------:R-:W4:Y:S01]  /*12190*/  LDL.LU R23, [R1+0x2c4] ;  /* 0x0002c40001177983 */ /* 0x000f220000300800 */
[----:B------:R-:W-:-:S03]  /*121a0*/  IMAD R55, R21, UR6, RZ ;  /* 0x0000000615377c24 */ /* 0x000fc6000f8e02ff */
[----:B------:R-:W4:Y:S01]  /*121b0*/  LDL.LU R22, [R1+0x2c8] ;  /* 0x0002c80001167983 */ /* 0x000f220000300800 */
[C---:B------:R-:W-:Y:S02]  /*121c0*/  SEL R50, R57.reuse, R50, !P4 ;  /* 0x0000003239327207 */ /* 0x040fe40006000000 */
[C---:B------:R-:W-:Y:S01]  /*121d0*/  SEL R51, R57.reuse, R51, !P4 ;  /* 0x0000003339337207 */ /* 0x040fe20006000000 */
[----:B------:R-:W4:Y:S01]  /*121e0*/  LDL.LU R21, [R1+0x2cc] ;  /* 0x0002cc0001157983 */ /* 0x000f220000300800 */
[C---:B------:R-:W-:Y:S02]  /*121f0*/  SEL R52, R57.reuse, R52, !P4 ;  /* 0x0000003439347207 */ /* 0x040fe40006000000 */
        /* <DEDUP_REMOVED lines=15> */
[----:B------:R-:W-:Y:S01]  /*122f0*/  SEL R29, R57, R29, !P4 ;  /* 0x0000001d391d7207 */ /* 0x000fe20006000000 */
[----:B------:R-:W-:Y:S02]  /*12300*/  IMAD R57, R20, UR6, RZ ;  /* 0x0000000614397c24 */ /* 0x000fe4000f8e02ff */
        /* <DEDUP_REMOVED lines=13> */
[----:B--2---:R-:W-:-:S05]  /*123e0*/  IMAD R41, R41, UR6, RZ ;  /* 0x0000000629297c24 */ /* 0x004fca000f8e02ff */
[----:B------:R0:W-:Y:S04]  /*123f0*/  STL [R1+0xbc], R41 ;  /* 0x0000bc2901007387 */ /* 0x0001e80000100800 */
[----:B0-----:R-:W2:Y:S01]  /*12400*/  LDL.LU R41, [R1+0x308] ;  /* 0x0003080001297983 */ /* 0x001ea20000300800 */
[----:B---3--:R-:W-:Y:S02]  /*12410*/  IMAD R61, R61, UR6, RZ ;  /* 0x000000063d3d7c24 */ /* 0x008fe4000f8e02ff */
[----:B----4-:R-:W-:-:S03]  /*12420*/  IMAD R60, R60, UR6, RZ ;  /* 0x000000063c3c7c24 */ /* 0x010fc6000f8e02ff */
[----:B------:R-:W-:Y:S01]  /*12430*/  STL [R1+0xd4], R61 ;  /* 0x0000d43d01007387 */ /* 0x000fe20000100800 */
[----:B------:R-:W-:-:S03]  /*12440*/  IMAD R3, R3, UR6, RZ ;  /* 0x0000000603037c24 */ /* 0x000fc6000f8e02ff */
[----:B------:R-:W-:Y:S01]  /*12450*/  STL [R1+0xe0], R60 ;  /* 0x0000e03c01007387 */ /* 0x000fe20000100800 */
[----:B------:R-:W-:-:S03]  /*12460*/  IMAD R10, R10, UR6, RZ ;  /* 0x000000060a0a7c24 */ /* 0x000fc6000f8e02ff */
[----:B------:R0:W-:Y:S01]  /*12470*/  STL [R1+0x108], R3 ;  /* 0x0001080301007387 */ /* 0x0001e20000100800 */
[----:B------:R-:W-:-:S03]  /*12480*/  IMAD R9, R9, UR6, RZ ;  /* 0x0000000609097c24 */ /* 0x000fc6000f8e02ff */
[----:B------:R-:W-:Y:S01]  /*12490*/  STL [R1+0x10c], R10 ;  /* 0x00010c0a01007387 */ /* 0x000fe20000100800 */
[----:B0-----:R-:W-:-:S03]  /*124a0*/  IMAD R3, R8, UR6, RZ ;  /* 0x0000000608037c24 */ /* 0x001fc6000f8e02ff */
[----:B------:R-:W-:Y:S01]  /*124b0*/  STL [R1+0x110], R9 ;  /* 0x0001100901007387 */ /* 0x000fe20000100800 */
[----:B------:R-:W-:Y:S02]  /*124c0*/  IMAD R7, R7, UR6, RZ ;  /* 0x0000000607077c24 */ /* 0x000fe4000f8e02ff */
[----:B------:R-:W-:Y:S01]  /*124d0*/  IMAD R6, R6, UR6, RZ ;  /* 0x0000000606067c24 */ /* 0x000fe2000f8e02ff */
[----:B------:R0:W-:Y:S04]  /*124e0*/  STL [R1+0x114], R3 ;  /* 0x0001140301007387 */ /* 0x0001e80000100800 */
[----:B------:R-:W-:Y:S01]  /*124f0*/  STL [R1+0x118], R7 ;  /* 0x0001180701007387 */ /* 0x000fe20000100800 */
[----:B0-----:R-:W-:-:S03]  /*12500*/  IMAD R3, R5, UR6, RZ ;  /* 0x0000000605037c24 */ /* 0x001fc6000f8e02ff */
[----:B------:R-:W-:Y:S01]  /*12510*/  STL [R1+0x134], R6 ;  /* 0x0001340601007387 */ /* 0x000fe20000100800 */
[----:B------:R-:W-:Y:S02]  /*12520*/  IMAD R4, R4, UR6, RZ ;  /* 0x0000000604047c24 */ /* 0x000fe4000f8e02ff */
[----:B------:R-:W-:Y:S01]  /*12530*/  IMAD R2, R2, UR6, RZ ;  /* 0x0000000602027c24 */ /* 0x000fe2000f8e02ff */
[----:B------:R0:W-:Y:S04]  /*12540*/  STL [R1+0x13c], R3 ;  /* 0x00013c0301007387 */ /* 0x0001e80000100800 */
[----:B------:R-:W-:Y:S01]  /*12550*/  STL [R1+0x15c], R4 ;  /* 0x00015c0401007387 */ /* 0x000fe20000100800 */
[----:B0-----:R-:W-:Y:S02]  /*12560*/  IMAD R3, R0, UR6, RZ ;  /* 0x0000000600037c24 */ /* 0x001fe4000f8e02ff */
[----:B------:R-:W-:Y:S01]  /*12570*/  IMAD R0, R24, UR6, RZ ;  /* 0x0000000618007c24 */ /* 0x000fe2000f8e02ff */
[----:B------:R0:W-:Y:S04]  /*12580*/  STL [R1+0x160], R2 ;  /* 0x0001600201007387 */ /* 0x0001e80000100800 */
[----:B------:R1:W-:Y:S04]  /*12590*/  STL [R1+0x170], R3 ;  /* 0x0001700301007387 */ /* 0x0003e80000100800 */
[----:B------:R3:W-:Y:S01]  /*125a0*/  STL [R1+0x198], R0 ;  /* 0x0001980001007387 */ /* 0x0007e20000100800 */
[----:B0-----:R-:W-:-:S02]  /*125b0*/  IMAD R2, R23, UR6, RZ ;  /* 0x0000000617027c24 */ /* 0x001fc4000f8e02ff */
[----:B-1----:R-:W-:-:S03]  /*125c0*/  IMAD R3, R22, UR6, RZ ;  /* 0x0000000616037c24 */ /* 0x002fc6000f8e02ff */
[----:B------:R0:W-:Y:S01]  /*125d0*/  STL [R1+0x19c], R2 ;  /* 0x00019c0201007387 */ /* 0x0001e20000100800 */
[----:B---3--:R-:W-:-:S03]  /*125e0*/  IMAD R0, R21, UR6, RZ ;  /* 0x0000000615007c24 */ /* 0x008fc6000f8e02ff */
[----:B------:R1:W-:Y:S04]  /*125f0*/  STL [R1+0x1a8], R3 ;  /* 0x0001a80301007387 */ /* 0x0003e80000100800 */
[----:B------:R3:W-:Y:S01]  /*12600*/  STL [R1+0x1b0], R0 ;  /* 0x0001b00001007387 */ /* 0x0007e20000100800 */
[----:B0-----:R-:W-:Y:S02]  /*12610*/  IMAD R2, R20, UR6, RZ ;  /* 0x0000000614027c24 */ /* 0x001fe4000f8e02ff */
        /* <DEDUP_REMOVED lines=21> */
[----:B------:R-:W-:Y:S01]  /*12770*/  STL [R1+0x208], R3 ;  /* 0x0002080301007387 */ /* 0x000fe20000100800 */
[----:B0-----:R-:W-:-:S03]  /*12780*/  IMAD R2, R59, UR6, RZ ;  /* 0x000000063b027c24 */ /* 0x001fc6000f8e02ff */
[----:B------:R-:W3:Y:S04]  /*12790*/  LDL.LU R59, [R1+0x30c] ;  /* 0x00030c00013b7983 */ /* 0x000ee80000300800 */
[----:B------:R2:W-:Y:S04]  /*127a0*/  STL [R1+0x210], R0 ;  /* 0x0002100001007387 */ /* 0x0005e80000100800 */
[----:B------:R0:W-:Y:S04]  /*127b0*/  STL [R1+0x214], R2 ;  /* 0x0002140201007387 */ /* 0x0001e80000100800 */
[----:B------:R-:W4:Y:S04]  /*127c0*/  LDL.LU R61, [R1+0x310] ;  /* 0x00031000013d7983 */ /* 0x000f280000300800 */
[----:B------:R-:W4:Y:S01]  /*127d0*/  LDL.LU R60, [R1+0x314] ;  /* 0x00031400013c7983 */ /* 0x000f220000300800 */
[----:B--2---:R-:W-:-:S05]  /*127e0*/  IMAD R0, R41, UR6, RZ ;  /* 0x0000000629007c24 */ /* 0x004fca000f8e02ff */
[----:B------:R1:W-:Y:S04]  /*127f0*/  STL [R1+0x21c], R0 ;  /* 0x00021c0001007387 */ /* 0x0003e80000100800 */
[----:B------:R-:W2:Y:S04]  /*12800*/  LDL.LU R3, [R1+0x318] ;  /* 0x0003180001037983 */ /* 0x000ea80000300800 */
[----:B------:R-:W2:Y:S04]  /*12810*/  LDL.LU R10, [R1+0x31c] ;  /* 0x00031c00010a7983 */ /* 0x000ea80000300800 */
[----:B------:R-:W2:Y:S04]  /*12820*/  LDL.LU R9, [R1+0x324] ;  /* 0x0003240001097983 */ /* 0x000ea80000300800 */
[----:B------:R-:W2:Y:S04]  /*12830*/  LDL.LU R8, [R1+0x32c] ;  /* 0x00032c0001087983 */ /* 0x000ea80000300800 */
[----:B------:R-:W2:Y:S04]  /*12840*/  LDL.LU R7, [R1+0x338] ;  /* 0x0003380001077983 */ /* 0x000ea80000300800 */
[----:B------:R-:W2:Y:S04]  /*12850*/  LDL.LU R6, [R1+0x340] ;  /* 0x0003400001067983 */ /* 0x000ea80000300800 */
[----:B------:R-:W2:Y:S04]  /*12860*/  LDL.LU R5, [R1+0x344] ;  /* 0x0003440001057983 */ /* 0x000ea80000300800 */
[----:B------:R-:W2:Y:S04]  /*12870*/  LDL.LU R4, [R1+0x34c] ;  /* 0x00034c0001047983 */ /* 0x000ea80000300800 */
[----:B0-----:R-:W2:Y:S04]  /*12880*/  LDL.LU R2, [R1+0x350] ;  /* 0x0003500001027983 */ /* 0x001ea80000300800 */
[----:B-1----:R-:W2:Y:S04]  /*12890*/  LDL.LU R0, [R1+0x358] ;  /* 0x0003580001007983 */ /* 0x002ea80000300800 */
        /* <DEDUP_REMOVED lines=16> */
[----:B------:R-:W2:Y:S01]  /*129a0*/  LDL.LU R41, [R1+0x3c4] ;  /* 0x0003c40001297983 */ /* 0x000ea20000300800 */
[----:B---3--:R-:W-:-:S05]  /*129b0*/  IMAD R59, R59, UR6, RZ ;  /* 0x000000063b3b7c24 */ /* 0x008fca000f8e02ff */
[----:B------:R0:W-:Y:S01]  /*129c0*/  STL [R1+0x220], R59 ;  /* 0x0002203b01007387 */ /* 0x0001e20000100800 */
[----:B----4-:R-:W-:-:S03]  /*129d0*/  IMAD R61, R61, UR6, RZ ;  /* 0x000000063d3d7c24 */ /* 0x010fc6000f8e02ff */
[----:B0-----:R-:W3:Y:S01]  /*129e0*/  LDL.LU R59, [R1+0x3c0] ;  /* 0x0003c000013b7983 */ /* 0x001ee20000300800 */
[----:B------:R-:W-:-:S03]  /*129f0*/  IMAD R60, R60, UR6, RZ ;  /* 0x000000063c3c7c24 */ /* 0x000fc6000f8e02ff */
[----:B------:R-:W-:Y:S04]  /*12a00*/  STL [R1+0x224], R61 ;  /* 0x0002243d01007387 */ /* 0x000fe80000100800 */
[----:B------:R-:W-:Y:S01]  /*12a10*/  STL [R1+0x22c], R60 ;  /* 0x00022c3c01007387 */ /* 0x000fe20000100800 */
[----:B--2---:R-:W-:Y:S02]  /*12a20*/  IMAD R3, R3, UR6, RZ ;  /* 0x0000000603037c24 */ /* 0x004fe4000f8e02ff */
        /* <DEDUP_REMOVED lines=17> */
[----:B------:R0:W-:Y:S01]  /*12b40*/  STL [R1+0x250], R2 ;  /* 0x0002500201007387 */ /* 0x0001e20000100800 */
[----:B------:R-:W-:-:S03]  /*12b50*/  IMAD R0, R24, UR6, RZ ;  /* 0x0000000618007c24 */ /* 0x000fc6000f8e02ff */
        /* <DEDUP_REMOVED lines=8> */
[----:B------:R0:W-:Y:S01]  /*12be0*/  STL [R1+0x264], R0 ;  /* 0x0002640001007387 */ /* 0x0001e20000100800 */
[----:B--2---:R-:W-:-:S03]  /*12bf0*/  IMAD R3, R19, UR6, RZ ;  /* 0x0000000613037c24 */ /* 0x004fc6000f8e02ff */
        /* <DEDUP_REMOVED lines=25> */
[----:B------:R-:W4:Y:S04]  /*12d90*/  LDL.LU R61, [R1+0x3b8] ;  /* 0x0003b800013d7983 */ /* 0x000f280000300800 */
[----:B------:R-:W4:Y:S01]  /*12da0*/  LDL.LU R60, [R1+0x3b4] ;  /* 0x0003b400013c7983 */ /* 0x000f220000300800 */
[----:B---3--:R-:W-:-:S05]  /*12db0*/  IMAD R0, R59, UR6, RZ ;  /* 0x000000063b007c24 */ /* 0x008fca000f8e02ff */
        /* <DEDUP_REMOVED lines=9> */
[----:B0-----:R-:W3:Y:S04]  /*12e50*/  LDL.LU R2, [R1+0x390] ;  /* 0x0003900001027983 */ /* 0x001ee80000300800 */
[----:B-1----:R-:W3:Y:S04]  /*12e60*/  LDL.LU R0, [R1+0x38c] ;  /* 0x00038c0001007983 */ /* 0x002ee80000300800 */
        /* <DEDUP_REMOVED lines=16> */
[----:B------:R-:W3:Y:S01]  /*12f70*/  LDL.LU R59, [R1+0x320] ;  /* 0x00032000013b7983 */ /* 0x000ee20000300800 */
[----:B--2---:R-:W-:-:S05]  /*12f80*/  IMAD R41, R41, UR6, RZ ;  /* 0x0000000629297c24 */ /* 0x004fca000f8e02ff */
[----:B------:R0:W-:Y:S04]  /*12f90*/  STL [R1+0x2a0], R41 ;  /* 0x0002a02901007387 */ /* 0x0001e80000100800 */
[----:B0-----:R-:W2:Y:S01]  /*12fa0*/  LDL.LU R41, [R1+0x2fc] ;  /* 0x0002fc0001297983 */ /* 0x001ea20000300800 */
[----:B----4-:R-:W-:Y:S02]  /*12fb0*/  IMAD R61, R61, UR6, RZ ;  /* 0x000000063d3d7c24 */ /* 0x010fe4000f8e02ff */
[----:B------:R-:W-:-:S03]  /*12fc0*/  IMAD R60, R60, UR6, RZ ;  /* 0x000000063c3c7c24 */ /* 0x000fc6000f8e02ff */
[----:B------:R-:W-:Y:S04]  /*12fd0*/  STL [R1+0x2a4], R61 ;  /* 0x0002a43d01007387 */ /* 0x000fe80000100800 */
[----:B------:R-:W-:Y:S01]  /*12fe0*/  STL [R1+0x2a8], R60 ;  /* 0x0002a83c01007387 */ /* 0x000fe20000100800 */
[----:B---3--:R-:W-:Y:S02]  /*12ff0*/  IMAD R3, R3, UR6, RZ ;  /* 0x0000000603037c24 */ /* 0x008fe4000f8e02ff */
        /* <DEDUP_REMOVED lines=196> */
[----:B------:R-:W-:Y:S02]  /*13c40*/  IMAD R4, R4, UR6, RZ ;  /* 0x0000000604047c24 */ /* 0x000fe4000f8e02ff */
[----:B0-----:R-:W-:Y:S01]  /*13c50*/  IMAD R3, R5, UR6, RZ ;  /* 0x0000000605037c24 */ /* 0x001fe2000f8e02ff */
[----:B------:R-:W-:Y:S01]  /*13c60*/  STL [R1+0x12c], R6 ;  /* 0x00012c0601007387 */ /* 0x000fe20000100800 */
[----:B------:R-:W-:-:S03]  /*13c70*/  IMAD R2, R2, UR6, RZ ;  /* 0x0000000602027c24 */ /* 0x000fc6000f8e02ff */
        /* <DEDUP_REMOVED lines=37> */
[----:B0-----:R-:W3:Y:S04]  /*13ed0*/  LDL.LU R3, [R1+0xa0] ;  /* 0x0000a00001037983 */ /* 0x001ee80000300800 */
        /* <DEDUP_REMOVED lines=38> */
[----:B------:R0:W-:Y:S04]  /*14140*/  STL [R1+0x9c], R10 ;  /* 0x00009c0a01007387 */ /* 0x0001e80000100800 */
[----:B0-----:R-:W4:Y:S04]  /*14150*/  LDL.LU R10, [R1+0x14a0] ;  /* 0x0014a000010a7983 */ /* 0x001f280000300800 */
[----:B------:R0:W-:Y:S04]  /*14160*/  STL [R1+0x98], R9 ;  /* 0x0000980901007387 */ /* 0x0001e80000100800 */
[----:B0-----:R-:W4:Y:S01]  /*14170*/  LDL.LU R9, [R1+0x149c] ;  /* 0x00149c0001097983 */ /* 0x001f220000300800 */
[----:B--2---:R-:W-:-:S02]  /*14180*/  IMAD R8, R8, UR6, RZ ;  /* 0x0000000608087c24 */ /* 0x004fc4000f8e02ff */
[----:B------:R-:W-:-:S03]  /*14190*/  IMAD R7, R7, UR6, RZ ;  /* 0x0000000607077c24 */ /* 0x000fc6000f8e02ff */
[----:B------:R0:W-:Y:S01]  /*141a0*/  STL [R1+0x90], R8 ;  /* 0x0000900801007387 */ /* 0x0001e20000100800 */
[----:B------:R-:W-:Y:S02]  /*141b0*/  IMAD R6, R6, UR6, RZ ;  /* 0x0000000606067c24 */ /* 0x000fe4000f8e02ff */
[----:B------:R-:W-:Y:S01]  /*141c0*/  IMAD R5, R5, UR6, RZ ;  /* 0x0000000605057c24 */ /* 0x000fe2000f8e02ff */
[----:B0-----:R-:W2:Y:S01]  /*141d0*/  LDL.LU R8, [R1+0x1498] ;  /* 0x0014980001087983 */ /* 0x001ea20000300800 */
[----:B------:R-:W-:-:S03]  /*141e0*/  IMAD R4, R4, UR6, RZ ;  /* 0x0000000604047c24 */ /* 0x000fc6000f8e02ff */
[----:B------:R0:W-:Y:S01]  /*141f0*/  STL [R1+0x8c], R7 ;  /* 0x00008c0701007387 */ /* 0x0001e20000100800 */
[----:B------:R-:W-:Y:S02]  /*14200*/  IMAD R2, R2, UR6, RZ ;  /* 0x0000000602027c24 */ /* 0x000fe4000f8e02ff */
[----:B------:R-:W-:Y:S01]  /*14210*/  IMAD R0, R0, UR6, RZ ;  /* 0x0000000600007c24 */ /* 0x000fe2000f8e02ff */
[----:B0-----:R-:W4:Y:S04]  /*14220*/  LDL.LU R7, [R1+0x1494] ;  /* 0x0014940001077983 */ /* 0x001f280000300800 */
[----:B------:R0:W-:Y:S01]  /*14230*/  STL [R1+0x88], R6 ;  /* 0x0000880601007387 */ /* 0x0001e20000100800 */
[----:B------:R-:W-:Y:S02]  /*14240*/  IMAD R24, R24, UR6, RZ ;  /* 0x0000000618187c24 */ /* 0x000fe4000f8e02ff */
[----:B------:R-:W-:Y:S01]  /*14250*/  IMAD R23, R23, UR6, RZ ;  /* 0x0000000617177c24 */ /* 0x000fe2000f8e02ff */
[----:B0-----:R-:W2:Y:S04]  /*14260*/  LDL.LU R6, [R1+0x1490] ;  /* 0x0014900001067983 */ /* 0x001ea80000300800 */
[----:B------:R0:W-:Y:S01]  /*14270*/  STL [R1+0x84], R5 ;  /* 0x0000840501007387 */ /* 0x0001e20000100800 */
[----:B------:R-:W-:-:S03]  /*14280*/  IMAD R22, R22, UR6, RZ ;  /* 0x0000000616167c24 */ /* 0x000fc6000f8e02ff */
[----:B0-----:R-:W4:Y:S04]  /*14290*/  LDL.LU R5, [R1+0x148c] ;  /* 0x00148c0001057983 */ /* 0x001f280000300800 */
[----:B------:R0:W-:Y:S01]  /*142a0*/  STL [R1+0x80], R4 ;  /* 0x0000800401007387 */ /* 0x0001e20000100800 */
[----:B------:R-:W-:-:S03]  /*142b0*/  IMAD R21, R21, UR6, RZ ;  /* 0x0000000615157c24 */ /* 0x000fc6000f8e02ff */
        /* <DEDUP_REMOVED lines=43> */
[----:B------:R0:W-:Y:S04]  /*14570*/  STL [R1+0x24], R12 ;  /* 0x0000240c01007387 */ /* 0x0001e80000100800 */
[----:B0-----:R-:W4:Y:S04]  /*14580*/  LDL.LU R12, [R1+0x144c] ;  /* 0x00144c00010c7983 */ /* 0x001f280000300800 */
[----:B------:R0:W-:Y:S04]  /*14590*/  STL [R1+0x20], R11 ;  /* 0x0000200b01007387 */ /* 0x0001e80000100800 */
        /* <DEDUP_REMOVED lines=8> */
[----:B0-----:R-:W2:Y:S01]  /*14620*/  LDL.LU R41, [R1+0x1438] ;  /* 0x0014380001297983 */ /* 0x001ea20000300800 */
[----:B------:R-:W-:-:S02]  /*14630*/  IMAD R60, R60, UR6, RZ ;  /* 0x000000063c3c7c24 */ /* 0x000fc4000f8e02ff */
[----:B------:R-:W-:-:S03]  /*14640*/  IMAD R61, R61, UR6, RZ ;  /* 0x000000063d3d7c24 */ /* 0x000fc6000f8e02ff */
[----:B------:R-:W-:Y:S04]  /*14650*/  STL [R1+0x1408], R60 ;  /* 0x0014083c01007387 */ /* 0x000fe80000100800 */
[----:B------:R3:W-:Y:S02]  /*14660*/  STL [R1+0xc], R61 ;  /* 0x00000c3d01007387 */ /* 0x0007e40000100800 */
[----:B---3--:R-:W-:-:S05]  /*14670*/  IMAD R61, R3, UR6, RZ ;  /* 0x00000006033d7c24 */ /* 0x008fca000f8e02ff */
[----:B------:R-:W-:Y:S01]  /*14680*/  STL [R1+0x140c], R61 ;  /* 0x00140c3d01007387 */ /* 0x000fe20000100800 */
[----:B--2---:R-:W-:-:S03]  /*14690*/  IMAD R3, R41, UR6, RZ ;  /* 0x0000000629037c24 */ /* 0x004fc6000f8e02ff */
[----:B------:R-:W2:Y:S01]  /*146a0*/  LDL.LU R41, [R1+0x1434] ;  /* 0x0014340001297983 */ /* 0x000ea20000300800 */
[----:B----4-:R-:W-:Y:S02]  /*146b0*/  IMAD R59, R59, UR6, RZ ;  /* 0x000000063b3b7c24 */ /* 0x010fe4000f8e02ff */
[----:B------:R-:W-:Y:S02]  /*146c0*/  IMAD R58, R58, UR6, RZ ;  /* 0x000000063a3a7c24 */ /* 0x000fe4000f8e02ff */
[----:B------:R-:W-:Y:S01]  /*146d0*/  IMAD R56, R56, UR6, RZ ;  /* 0x0000000638387c24 */ /* 0x000fe2000f8e02ff */
[----:B------:R-:W-:Y:S01]  /*146e0*/  STL [R1+0x1410], R3 ;  /* 0x0014100301007387 */ /* 0x000fe20000100800 */
[----:B------:R-:W-:Y:S02]  /*146f0*/  IMAD R11, R11, UR6, RZ ;  /* 0x000000060b0b7c24 */ /* 0x000fe4000f8e02ff */
[----:B------:R-:W-:Y:S01]  /*14700*/  IMAD R12, R12, UR6, RZ ;  /* 0x000000060c0c7c24 */ /* 0x000fe2000f8e02ff */
[----:B------:R-:W-:Y:S04]  /*14710*/  STL [R1+0x1414], R59 ;  /* 0x0014143b01007387 */ /* 0x000fe80000100800 */
[----:B------:R-:W-:Y:S04]  /*14720*/  STL [R1+0x1418], R58 ;  /* 0x0014183a01007387 */ /* 0x000fe80000100800 */
[----:B------:R-:W-:Y:S04]  /*14730*/  STL [R1+0x141c], R56 ;  /* 0x00141c3801007387 */ /* 0x000fe80000100800 */
[----:B------:R0:W-:Y:S01]  /*14740*/  STL [R1+0x1420], R11 ;  /* 0x0014200b01007387 */ /* 0x0001e20000100800 */
[----:B------:R-:W-:-:S02]  /*14750*/  IMAD R13, R13, UR6, RZ ;  /* 0x000000060d0d7c24 */ /* 0x000fc4000f8e02ff */
[----:B------:R-:W-:Y:S01]  /*14760*/  IMAD R14, R14, UR6, RZ ;  /* 0x000000060e0e7c24 */ /* 0x000fe2000f8e02ff */
[----:B0-----:R-:W3:Y:S04]  /*14770*/  LDL.LU R11, [R1+0x38] ;  /* 0x00003800010b7983 */ /* 0x001ee80000300800 */
[----:B------:R0:W-:Y:S01]  /*14780*/  STL [R1+0x1424], R12 ;  /* 0x0014240c01007387 */ /* 0x0001e20000100800 */
[----:B------:R-:W-:-:S03]  /*14790*/  IMAD R15, R15, UR6, RZ ;  /* 0x000000060f0f7c24 */ /* 0x000fc6000f8e02ff */
[----:B0-----:R-:W4:Y:S01]  /*147a0*/  LDL.LU R12, [R1+0x34] ;  /* 0x00003400010c7983 */ /* 0x001f220000300800 */
[----:B------:R-:W-:-:S03]  /*147b0*/  IMAD R30, R30, UR6, RZ ;  /* 0x000000061e1e7c24 */ /* 0x000fc6000f8e02ff */
[----:B------:R0:W-:Y:S04]  /*147c0*/  STL [R1+0x1428], R13 ;  /* 0x0014280d01007387 */ /* 0x0001e80000100800 */
[----:B------:R-:W-:Y:S04]  /*147d0*/  STL [R1+0x142c], R14 ;  /* 0x00142c0e01007387 */ /* 0x000fe80000100800 */
[----:B------:R-:W-:Y:S04]  /*147e0*/  STL [R1+0x1430], R15 ;  /* 0x0014300f01007387 */ /* 0x000fe80000100800 */
[----:B------:R-:W3:Y:S01]  /*147f0*/  LDL.LU R56, [R1+0x3c] ;  /* 0x00003c0001387983 */ /* 0x000ee20000300800 */
[----:B------:R-:W-:-:S02]  /*14800*/  IMAD R31, R31, UR6, RZ ;  /* 0x000000061f1f7c24 */ /* 0x000fc4000f8e02ff */
[----:B------:R-:W-:Y:S01]  /*14810*/  IMAD R32, R32, UR6, RZ ;  /* 0x0000000620207c24 */ /* 0x000fe2000f8e02ff */
[----:B------:R-:W-:Y:S01]  /*14820*/  LEA.HI.X.SX32 R25, R25, UR7, 0x1, P0 ;  /* 0x0000000719197c11 */ /* 0x000fe200080f0eff */
[----:B------:R-:W-:Y:S02]  /*14830*/  IMAD R33, R33, UR6, RZ ;  /* 0x0000000621217c24 */ /* 0x000fe4000f8e02ff */
[----:B------:R-:W-:Y:S02]  /*14840*/  IMAD R34, R34, UR6, RZ ;  /* 0x0000000622227c24 */ /* 0x000fe4000f8e02ff */
[----:B------:R-:W-:Y:S01]  /*14850*/  IMAD R35, R35, UR6, RZ ;  /* 0x0000000623237c24 */ /* 0x000fe2000f8e02ff */
[-C--:B--2---:R-:W-:Y:S02]  /*14860*/  LEA R3, P2, R26, R41.reuse, 0x1 ;  /* 0x000000291a037211 */ /* 0x084fe400078408ff */
[----:B0-----:R-:W-:-:S03]  /*14870*/  LEA R13, P6, R27, R41, 0x1 ;  /* 0x000000291b0d7211 */ /* 0x001fc600078c08ff */
[----:B------:R0:W-:Y:S04]  /*14880*/  STL [R1+0x13bc], R3 ;  /* 0x0013bc0301007387 */ /* 0x0001e80000100800 */
[----:B------:R-:W2:Y:S01]  /*14890*/  LDL.LU R58, [R1+0x40] ;  /* 0x00004000013a7983 */ /* 0x000ea20000300800 */
[----:B0-----:R-:W-:-:S03]  /*148a0*/  LEA R3, P1, R30, R41, 0x1 ;  /* 0x000000291e037211 */ /* 0x001fc600078208ff */
[----:B------:R0:W-:Y:S04]  /*148b0*/  STL [R1+0x13c0], R13 ;  /* 0x0013c00d01007387 */ /* 0x0001e80000100800 */
[----:B------:R1:W-:Y:S04]  /*148c0*/  STL [R1+0x13c4], R3 ;  /* 0x0013c40301007387 */ /* 0x0003e80000100800 */
[----:B------:R-:W2:Y:S01]  /*148d0*/  LDL.LU R59, [R1+0x48] ;  /* 0x00004800013b7983 */ /* 0x000ea20000300800 */
[-C--:B0-----:R-:W-:Y:S02]  /*148e0*/  LEA R13, P0, R31, R41.reuse, 0x1 ;  /* 0x000000291f0d7211 */ /* 0x081fe400078008ff */
[----:B-1----:R-:W-:-:S03]  /*148f0*/  LEA R3, P5, R32, R41, 0x1 ;  /* 0x0000002920037211 */ /* 0x002fc600078a08ff */
[----:B------:R-:W-:Y:S04]  /*14900*/  STL [R1+0x13c8], R13 ;  /* 0x0013c80d01007387 */ /* 0x000fe80000100800 */
[----:B------:R0:W-:Y:S01]  /*14910*/  STL [R1+0x13cc], R3 ;  /* 0x0013cc0301007387 */ /* 0x0001e20000100800 */
[----:B------:R-:W-:-:S03]  /*14920*/  LEA R14, P4, R33, R41, 0x1 ;  /* 0x00000029210e7211 */ /* 0x000fc600078808ff */
[----:B0-----:R-:W2:Y:S01]  /*14930*/  LDL.LU R3, [R1+0x58] ;  /* 0x0000580001037983 */ /* 0x001ea20000300800 */
[----:B------:R-:W-:-:S03]  /*14940*/  LEA.HI.X.SX32 R13, R26, R25, 0x1, P2 ;  /* 0x000000191a0d7211 */ /* 0x000fc600010f0eff */
[----:B------:R0:W-:Y:S04]  /*14950*/  STL [R1+0x13d0], R14 ;  /* 0x0013d00e01007387 */ /* 0x0001e80000100800 */
[----:B------:R1:W-:Y:S04]  /*14960*/  STL [R1+0x13b4], R13 ;  /* 0x0013b40d01007387 */ /* 0x0003e80000100800 */
[----:B------:R-:W2:Y:S01]  /*14970*/  LDL.LU R61, [R1+0x68] ;  /* 0x00006800013d7983 */ /* 0x000ea20000300800 */
[----:B0-----:R-:W-:Y:S02]  /*14980*/  LEA R14, P3, R34, R41, 0x1 ;  /* 0x00000029220e7211 */ /* 0x001fe400078608ff */
[----:B-1----:R-:W-:-:S03]  /*14990*/  LEA.HI.X.SX32 R13, R27, R25, 0x1, P6 ;  /* 0x000000191b0d7211 */ /* 0x002fc600030f0eff */
[----:B------:R0:W-:Y:S04]  /*149a0*/  STL [R1+0x13b8], R14 ;  /* 0x0013b80e01007387 */ /* 0x0001e80000100800 */
[----:B------:R1:W-:Y:S04]  /*149b0*/  STL [R1+0x13ac], R13 ;  /* 0x0013ac0d01007387 */ /* 0x0003e80000100800 */
[----:B------:R-:W2:Y:S01]  /*149c0*/  LDL.LU R60, [R1+0x70] ;  /* 0x00007000013c7983 */ /* 0x000ea20000300800 */
[----:B0-----:R-:W-:Y:S02]  /*149d0*/  LEA R14, P2, R35, R41, 0x1 ;  /* 0x00000029230e7211 */ /* 0x001fe400078408ff */
[----:B-1----:R-:W-:-:S03]  /*149e0*/  LEA.HI.X.SX32 R13, R30, R25, 0x1, P1 ;  /* 0x000000191e0d7211 */ /* 0x002fc600008f0eff */
[----:B------:R-:W-:Y:S04]  /*149f0*/  STL [R1+0x13b0], R14 ;  /* 0x0013b00e01007387 */ /* 0x000fe80000100800 */
[----:B------:R0:W-:Y:S02]  /*14a00*/  STL [R1+0x13a4], R13 ;  /* 0x0013a40d01007387 */ /* 0x0001e40000100800 */
[----:B0-----:R-:W-:Y:S02]  /*14a10*/  LEA.HI.X.SX32 R13, R31, R25, 0x1, P0 ;  /* 0x000000191f0d7211 */ /* 0x001fe400000f0eff */
[----:B------:R-:W2:Y:S01]  /*14a20*/  LDL.LU R31, [R1+0x94] ;  /* 0x00009400011f7983 */ /* 0x000ea20000300800 */
[----:B------:R-:W-:-:S05]  /*14a30*/  LEA R14, P1, R42, R41, 0x1 ;  /* 0x000000292a0e7211 */ /* 0x000fca00078208ff */
[----:B------:R-:W-:Y:S04]  /*14a40*/  STL [R1+0x13a8], R14 ;  /* 0x0013a80e01007387 */ /* 0x000fe80000100800 */
[----:B------:R0:W-:Y:S02]  /*14a50*/  STL [R1+0x139c], R13 ;  /* 0x00139c0d01007387 */ /* 0x0001e40000100800 */
[----:B0-----:R-:W-:Y:S02]  /*14a60*/  LEA.HI.X.SX32 R13, R32, R25, 0x1, P5 ;  /* 0x00000019200d7211 */ /* 0x001fe400028f0eff */
[----:B------:R-:W2:Y:S01]  /*14a70*/  LDL.LU R32, [R1+0xa8] ;  /* 0x0000a80001207983 */ /* 0x000ea20000300800 */
[----:B------:R-:W-:-:S05]  /*14a80*/  LEA R14, P0, R55, R41, 0x1 ;  /* 0x00000029370e7211 */ /* 0x000fca00078008ff */
        /* <DEDUP_REMOVED lines=8> */
[----:B----4-:R-:W-:Y:S02]  /*14b10*/  LEA R14, P4, R12, R41, 0x1 ;  /* 0x000000290c0e7211 */ /* 0x010fe400078808ff */
[----:B0-----:R-:W-:-:S03]  /*14b20*/  LEA.HI.X.SX32 R13, R34, R25, 0x1, P3 ;  /* 0x00000019220d7211 */ /* 0x001fc600018f0eff */
[----:B------:R3:W-:Y:S04]  /*14b30*/  STL [R1+0x1390], R14 ;  /* 0x0013900e01007387 */ /* 0x0007e80000100800 */
[----:B------:R0:W-:Y:S04]  /*14b40*/  STL [R1+0x1384], R13 ;  /* 0x0013840d01007387 */ /* 0x0001e80000100800 */
[----:B------:R-:W4:Y:S01]  /*14b50*/  LDL.LU R26, [R1+0xb4] ;  /* 0x0000b400011a7983 */ /* 0x000f220000300800 */
[----:B---3--:R-:W-:Y:S02]  /*14b60*/  LEA R14, P3, R11, R41, 0x1 ;  /* 0x000000290b0e7211 */ /* 0x008fe400078608ff */
[----:B0-----:R-:W-:-:S03]  /*14b70*/  LEA.HI.X.SX32 R13, R35, R25, 0x1, P2 ;  /* 0x00000019230d7211 */ /* 0x001fc600010f0eff */
[----:B------:R0:W-:Y:S04]  /*14b80*/  STL [R1+0x1388], R14 ;  /* 0x0013880e01007387 */ /* 0x0001e80000100800 */
[----:B------:R1:W-:Y:S04]  /*14b90*/  STL [R1+0x137c], R13 ;  /* 0x00137c0d01007387 */ /* 0x0003e80000100800 */
[----:B------:R-:W3:Y:S01]  /*14ba0*/  LDL.LU R15, [R1+0xbc] ;  /* 0x0000bc00010f7983 */ /* 0x000ee20000300800 */
[----:B0-----:R-:W-:Y:S02]  /*14bb0*/  LEA R14, P2, R56, R41, 0x1 ;  /* 0x00000029380e7211 */ /* 0x001fe400078408ff */
[----:B-1----:R-:W-:-:S03]  /*14bc0*/  LEA.HI.X.SX32 R13, R42, R25, 0x1, P1 ;  /* 0x000000192a0d7211 */ /* 0x002fc600008f0eff */
[----:B------:R0:W-:Y:S04]  /*14bd0*/  STL [R1+0x1380], R14 ;  /* 0x0013800e01007387 */ /* 0x0001e80000100800 */
[----:B------:R1:W-:Y:S04]  /*14be0*/  STL [R1+0x1374], R13 ;  /* 0x0013740d01007387 */ /* 0x0003e80000100800 */
[----:B0-----:R-:W3:Y:S01]  /*14bf0*/  LDL.LU R14, [R1+0xd4] ;  /* 0x0000d400010e7983 */ /* 0x001ee20000300800 */
[----:B-1----:R-:W-:Y:S02]  /*14c00*/  LEA.HI.X.SX32 R13, R55, R25, 0x1, P0 ;  /* 0x00000019370d7211 */ /* 0x002fe400000f0eff */
[----:B--2---:R-:W-:-:S05]  /*14c10*/  LEA R33, P1, R58, R41, 0x1 ;  /* 0x000000293a217211 */ /* 0x004fca00078208ff */
[----:B------:R0:W-:Y:S04]  /*14c20*/  STL [R1+0x1378], R33 ;  /* 0x0013782101007387 */ /* 0x0001e80000100800 */
[----:B------:R1:W-:Y:S01]  /*14c30*/  STL [R1+0xbf0], R13 ;  /* 0x000bf00d01007387 */ /* 0x0003e20000100800 */
[----:B------:R-:W-:Y:S02]  /*14c40*/  LEA R34, P0, R59, R41, 0x1 ;  /* 0x000000293b227211 */ /* 0x000fe400078008ff */
[-C--:B0-----:R-:W-:Y:S01]  /*14c50*/  LEA.HI.X.SX32 R33, R57, R25.reuse, 0x1, P5 ;  /* 0x0000001939217211 */ /* 0x081fe200028f0eff */
[----:B-1----:R-:W2:Y:S04]  /*14c60*/  LDL.LU R13, [R1+0xe0] ;  /* 0x0000e000010d7983 */ /* 0x002ea80000300800 */
[----:B------:R-:W-:Y:S04]  /*14c70*/  STL [R1+0xc0c], R34 ;  /* 0x000c0c2201007387 */ /* 0x000fe80000100800 */
[----:B------:R0:W-:Y:S02]  /*14c80*/  STL [R1+0xbf4], R33 ;  /* 0x000bf42101007387 */ /* 0x0001e40000100800 */
[----:B0-----:R-:W-:-:S02]  /*14c90*/  LEA.HI.X.SX32 R33, R12, R25, 0x1, P4 ;  /* 0x000000190c217211 */ /* 0x001fc400020f0eff */
        /* <DEDUP_REMOVED lines=8> */
[----:B------:R1:W-:Y:S01]  /*14d20*/  STL [R1+0xbfc], R33 ;  /* 0x000bfc2101007387 */ /* 0x0003e20000100800 */
[----:B0-----:R-:W-:Y:S02]  /*14d30*/  LEA R34, P3, R60, R41, 0x1 ;  /* 0x000000293c227211 */ /* 0x001fe400078608ff */
[----:B-1----:R-:W-:Y:S02]  /*14d40*/  LEA.HI.X.SX32 R33, R56, R25, 0x1, P2 ;  /* 0x0000001938217211 */ /* 0x002fe400010f0eff */
[----:B------:R-:W2:Y:S04]  /*14d50*/  LDL.LU R56, [R1+0x110] ;  /* 0x0001100001387983 */ /* 0x000ea80000300800 */
[----:B------:R0:W-:Y:S04]  /*14d60*/  STL [R1+0xc24], R34 ;  /* 0x000c242201007387 */ /* 0x0001e80000100800 */
[----:B------:R1:W-:Y:S01]  /*14d70*/  STL [R1+0xc00], R33 ;  /* 0x000c002101007387 */ /* 0x0003e20000100800 */
[----:B0-----:R-:W-:-:S02]  /*14d80*/  LEA R34, P2, R31, R41, 0x1 ;  /* 0x000000291f227211 */ /* 0x001fc400078408ff */
[-C--:B-1----:R-:W-:Y:S02]  /*14d90*/  LEA.HI.X.SX32 R33, R58, R25.reuse, 0x1, P1 ;  /* 0x000000193a217211 */ /* 0x082fe400008f0eff */
[----:B------:R-:W2:Y:S04]  /*14da0*/  LDL.LU R58, [R1+0x114] ;  /* 0x00011400013a7983 */ /* 0x000ea80000300800 */
        /* <DEDUP_REMOVED lines=17> */
[----:B----4-:R-:W-:Y:S02]  /*14ec0*/  LEA R34, P4, R26, R41, 0x1 ;  /* 0x000000291a227211 */ /* 0x010fe400078808ff */
[----:B0-----:R-:W-:Y:S02]  /*14ed0*/  LEA.HI.X.SX32 R33, R60, R25, 0x1, P3 ;  /* 0x000000193c217211 */ /* 0x001fe400018f0eff */
[----:B------:R-:W4:Y:S04]  /*14ee0*/  LDL.LU R60, [R1+0x15c] ;  /* 0x00015c00013c7983 */ /* 0x000f280000300800 */
[----:B------:R3:W-:Y:S04]  /*14ef0*/  STL [R1+0xc4c], R34 ;  /* 0x000c4c2201007387 */ /* 0x0007e80000100800 */
[----:B------:R0:W-:Y:S01]  /*14f00*/  STL [R1+0xc20], R33 ;  /* 0x000c202101007387 */ /* 0x0001e20000100800 */
[----:B---3--:R-:W-:-:S02]  /*14f10*/  LEA R34, P3, R15, R41, 0x1 ;  /* 0x000000290f227211 */ /* 0x008fc400078608ff */
[----:B0-----:R-:W-:Y:S02]  /*14f20*/  LEA.HI.X.SX32 R33, R31, R25, 0x1, P2 ;  /* 0x000000191f217211 */ /* 0x001fe400010f0eff */
[----:B------:R-:W3:Y:S04]  /*14f30*/  LDL.LU R31, [R1+0x160] ;  /* 0x00016000011f7983 */ /* 0x000ee80000300800 */
[----:B------:R0:W-:Y:S04]  /*14f40*/  STL [R1+0xc54], R34 ;  /* 0x000c542201007387 */ /* 0x0001e80000100800 */
[----:B------:R1:W-:Y:S01]  /*14f50*/  STL [R1+0xc28], R33 ;  /* 0x000c282101007387 */ /* 0x0003e20000100800 */
[----:B0-----:R-:W-:-:S02]  /*14f60*/  LEA R34, P2, R14, R41, 0x1 ;  /* 0x000000290e227211 */ /* 0x001fc400078408ff */
[-C--:B-1----:R-:W-:Y:S02]  /*14f70*/  LEA.HI.X.SX32 R33, R32, R25.reuse, 0x1, P1 ;  /* 0x0000001920217211 */ /* 0x082fe400008f0eff */
[----:B------:R-:W3:Y:S04]  /*14f80*/  LDL.LU R32, [R1+0x170] ;  /* 0x0001700001207983 */ /* 0x000ee80000300800 */
[----:B------:R-:W-:Y:S04]  /*14f90*/  STL [R1+0xc5c], R34 ;  /* 0x000c5c2201007387 */ /* 0x000fe80000100800 */
[----:B------:R0:W-:Y:S02]  /*14fa0*/  STL [R1+0xc30], R33 ;  /* 0x000c302101007387 */ /* 0x0001e40000100800 */
[----:B0-----:R-:W-:-:S02]  /*14fb0*/  LEA.HI.X.SX32 R33, R30, R25, 0x1, P0 ;  /* 0x000000191e217211 */ /* 0x001fc400000f0eff */
[----:B------:R-:W3:Y:S01]  /*14fc0*/  LDL.LU R30, [R1+0x198] ;  /* 0x00019800011e7983 */ /* 0x000ee20000300800 */
[----:B--2---:R-:W-:-:S05]  /*14fd0*/  LEA R34, P1, R13, R41, 0x1 ;  /* 0x000000290d227211 */ /* 0x004fca00078208ff */
[----:B------:R-:W-:Y:S04]  /*14fe0*/  STL [R1+0xc64], R34 ;  /* 0x000c642201007387 */ /* 0x000fe80000100800 */
[----:B------:R0:W-:Y:S02]  /*14ff0*/  STL [R1+0xc38], R33 ;  /* 0x000c382101007387 */ /* 0x0001e40000100800 */
[----:B0-----:R-:W-:Y:S02]  /*15000*/  LEA.HI.X.SX32 R33, R27, R25, 0x1, P5 ;  /* 0x000000191b217211 */ /* 0x001fe400028f0eff */
[----:B------:R-:W-:Y:S01]  /*15010*/  LEA R34, P0, R12, R41, 0x1 ;  /* 0x000000290c227211 */ /* 0x000fe200078008ff */
        /* <DEDUP_REMOVED lines=35> */
[----:B----4-:R-:W-:-:S05]  /*15250*/  LEA R34, P5, R60, R41, 0x1 ;  /* 0x000000293c227211 */ /* 0x010fca00078a08ff */
[----:B------:R3:W-:Y:S04]  /*15260*/  STL [R1+0xca4], R34 ;  /* 0x000ca42201007387 */ /* 0x0007e80000100800 */
[----:B------:R0:W-:Y:S01]  /*15270*/  STL [R1+0xc78], R33 ;  /* 0x000c782101007387 */ /* 0x0001e20000100800 */
[----:B---3--:R-:W-:Y:S02]  /*15280*/  LEA R34, P4, R31, R41, 0x1 ;  /* 0x000000291f227211 */ /* 0x008fe400078808ff */
[----:B0-----:R-:W-:Y:S02]  /*15290*/  LEA.HI.X.SX32 R33, R58, R25, 0x1, P3 ;  /* 0x000000193a217211 */ /* 0x001fe400018f0eff */
[----:B------:R-:W3:Y:S04]  /*152a0*/  LDL.LU R58, [R1+0x1e0] ;  /* 0x0001e000013a7983 */ /* 0x000ee80000300800 */
[----:B------:R0:W-:Y:S04]  /*152b0*/  STL [R1+0xcac], R34 ;  /* 0x000cac2201007387 */ /* 0x0001e80000100800 */
[----:B------:R1:W-:Y:S01]  /*152c0*/  STL [R1+0xc80], R33 ;  /* 0x000c802101007387 */ /* 0x0003e20000100800 */
[----:B0-----:R-:W-:-:S02]  /*152d0*/  LEA R34, P3, R32, R41, 0x1 ;  /* 0x0000002920227211 */ /* 0x001fc400078608ff */
[----:B-1----:R-:W-:Y:S02]  /*152e0*/  LEA.HI.X.SX32 R33, R59, R25, 0x1, P2 ;  /* 0x000000193b217211 */ /* 0x002fe400010f0eff */
[----:B------:R-:W4:Y:S04]  /*152f0*/  LDL.LU R59, [R1+0x1e4] ;  /* 0x0001e400013b7983 */ /* 0x000f280000300800 */
[----:B------:R0:W-:Y:S04]  /*15300*/  STL [R1+0xcb4], R34 ;  /* 0x000cb42201007387 */ /* 0x0001e80000100800 */
[----:B------:R1:W-:Y:S01]  /*15310*/  STL [R1+0xc88], R33 ;  /* 0x000c882101007387 */ /* 0x0003e20000100800 */
[----:B0-----:R-:W-:-:S02]  /*15320*/  LEA R34, P2, R30, R41, 0x1 ;  /* 0x000000291e227211 */ /* 0x001fc400078408ff */
[-C--:B-1----:R-:W-:Y:S02]  /*15330*/  LEA.HI.X.SX32 R33, R3, R25.reuse, 0x1, P1 ;  /* 0x0000001903217211 */ /* 0x082fe400008f0eff */
[----:B------:R-:W4:Y:S04]  /*15340*/  LDL.LU R3, [R1+0x1e8] ;  /* 0x0001e80001037983 */ /* 0x000f280000300800 */
[----:B------:R-:W-:Y:S04]  /*15350*/  STL [R1+0xcbc], R34 ;  /* 0x000cbc2201007387 */ /* 0x000fe80000100800 */
[----:B------:R0:W-:Y:S02]  /*15360*/  STL [R1+0xc90], R33 ;  /* 0x000c902101007387 */ /* 0x0001e40000100800 */
[----:B0-----:R-:W-:-:S02]  /*15370*/  LEA.HI.X.SX32 R33, R61, R25, 0x1, P0 ;  /* 0x000000193d217211 */ /* 0x001fc400000f0eff */
[----:B------:R-:W4:Y:S01]  /*15380*/  LDL.LU R61, [R1+0x1f4] ;  /* 0x0001f400013d7983 */ /* 0x000f220000300800 */
        /* <DEDUP_REMOVED lines=40> */
[----:B---3--:R-:W-:-:S05]  /*15610*/  LEA R34, P5, R58, R41, 0x1 ;  /* 0x000000293a227211 */ /* 0x008fca00078a08ff */
[----:B------:R4:W-:Y:S04]  /*15620*/  STL [R1+0xd04], R34 ;  /* 0x000d042201007387 */ /* 0x0009e80000100800 */
[----:B------:R0:W-:Y:S01]  /*15630*/  STL [R1+0xcd8], R33 ;  /* 0x000cd82101007387 */ /* 0x0001e20000100800 */
[----:B----4-:R-:W-:Y:S02]  /*15640*/  LEA R34, P4, R59, R41, 0x1 ;  /* 0x000000293b227211 */ /* 0x010fe400078808ff */
        /* <DEDUP_REMOVED lines=117> */
[----:B------:R-:W-:Y:S04]  /*15da0*/  STL [R1+0xdc4], R34 ;  /* 0x000dc42201007387 */ /* 0x000fe80000100800 */
[----:B------:R0:W-:Y:S02]  /*15db0*/  STL [R1+0xd98], R33 ;  /* 0x000d982101007387 */ /* 0x0001e40000100800 */
[----:B0-----:R-:W-:Y:S02]  /*15dc0*/  LEA.HI.X.SX32 R33, R60, R25, 0x1, P3 ;  /* 0x000000193c217211 */ /* 0x001fe400018f0eff */
[-C--:B----4-:R-:W-:Y:S01]  /*15dd0*/  LEA R34, P4, R26, R41.reuse, 0x1 ;  /* 0x000000291a227211 */ /* 0x090fe200078808ff */
        /* <DEDUP_REMOVED lines=59> */
[----:B------:R-:W3:Y:S01]  /*16190*/  LDL.LU R58, [R1+0x2c4] ;  /* 0x0002c400013a7983 */ /* 0x000ee20000300800 */
[----:B----4-:R-:W-:-:S05]  /*161a0*/  LEA R34, P4, R31, R41, 0x1 ;  /* 0x000000291f227211 */ /* 0x010fca00078808ff */
[----:B------:R-:W-:Y:S04]  /*161b0*/  STL [R1+0xe2c], R34 ;  /* 0x000e2c2201007387 */ /* 0x000fe80000100800 */
[----:B------:R0:W-:Y:S02]  /*161c0*/  STL [R1+0xe00], R33 ;  /* 0x000e002101007387 */ /* 0x0001e40000100800 */
[----:B0-----:R-:W-:Y:S02]  /*161d0*/  LEA.HI.X.SX32 R33, R59, R25, 0x1, P2 ;  /* 0x000000193b217211 */ /* 0x001fe400010f0eff */
[-C--:B------:R-:W-:Y:S01]  /*161e0*/  LEA R34, P3, R32, R41.reuse, 0x1 ;  /* 0x0000002920227211 */ /* 0x080fe200078608ff */
        /* <DEDUP_REMOVED lines=59> */
[----:B------:R-:W4:Y:S01]  /*165a0*/  LDL.LU R12, [R1+0x2f8] ;  /* 0x0002f800010c7983 */ /* 0x000f220000300800 */
[----:B------:R-:W-:-:S05]  /*165b0*/  LEA R34, P3, R3, R41, 0x1 ;  /* 0x0000002903227211 */ /* 0x000fca00078608ff */
[----:B------:R-:W-:Y:S04]  /*165c0*/  STL [R1+0xe94], R34 ;  /* 0x000e942201007387 */ /* 0x000fe80000100800 */
[----:B------:R0:W-:Y:S02]  /*165d0*/  STL [R1+0xe68], R33 ;  /* 0x000e682101007387 */ /* 0x0001e40000100800 */
[----:B0-----:R-:W-:Y:S02]  /*165e0*/  LEA.HI.X.SX32 R33, R11, R25, 0x1, P1 ;  /* 0x000000190b217211 */ /* 0x001fe400008f0eff */
[----:B------:R-:W-:Y:S01]  /*165f0*/  LEA R34, P2, R61, R41, 0x1 ;  /* 0x000000293d227211 */ /* 0x000fe200078408ff */
        /* <DEDUP_REMOVED lines=109> */
[----:B----4-:R-:W-:Y:S01]  /*16cd0*/  LEA R34, P4, R26, R41, 0x1 ;  /* 0x000000291a227211 */ /* 0x010fe200078808ff */
[----:B------:R-:W3:Y:S04]  /*16ce0*/  LDL.LU R60, [R1+0x1bc] ;  /* 0x0001bc00013c7983 */ /* 0x000ee80000300800 */
[----:B------:R-:W-:Y:S04]  /*16cf0*/  STL [R1+0xf4c], R34 ;  /* 0x000f4c2201007387 */ /* 0x000fe80000100800 */
[----:B------:R0:W-:Y:S02]  /*16d00*/  STL [R1+0xf20], R33 ;  /* 0x000f202101007387 */ /* 0x0001e40000100800 */
[----:B0-----:R-:W-:-:S02]  /*16d10*/  LEA.HI.X.SX32 R33, R31, R25, 0x1, P2 ;  /* 0x000000191f217211 */ /* 0x001fc400010f0eff */
        /* <DEDUP_REMOVED lines=71> */
[----:B------:R-:W-:Y:S02]  /*17190*/  LEA.HI.X.SX32 R32, R32, R25, 0x1, P3 ;  /* 0x0000001920207211 */ /* 0x000fe400018f0eff */
        /* <DEDUP_REMOVED lines=12> */
[----:B------:R0:W-:Y:S04]  /*17260*/  STL [R1+0xfa8], R33 ;  /* 0x000fa82101007387 */ /* 0x0001e80000100800 */
[----:B0-----:R-:W2:Y:S01]  /*17270*/  LDL.LU R33, [R1+0x154] ;  /* 0x0001540001217983 */ /* 0x001ea20000300800 */
        /* <DEDUP_REMOVED lines=12> */
[----:B------:R0:W-:Y:S01]  /*17340*/  STL [R1+0xfc0], R32 ;  /* 0x000fc02001007387 */ /* 0x0001e20000100800 */
[----:B------:R-:W-:-:S03]  /*17350*/  LEA.HI.X.SX32 R26, R26, R25, 0x1, P0 ;  /* 0x000000191a1a7211 */ /* 0x000fc600000f0eff */
[----:B0-----:R-:W2:Y:S01]  /*17360*/  LDL.LU R32, [R1+0x148] ;  /* 0x0001480001207983 */ /* 0x001ea20000300800 */
[----:B------:R-:W-:-:S05]  /*17370*/  LEA R34, P1, R11, R41, 0x1 ;  /* 0x000000290b227211 */ /* 0x000fca00078208ff */
[----:B------:R-:W-:Y:S04]  /*17380*/  STL [R1+0xff4], R34 ;  /* 0x000ff42201007387 */ /* 0x000fe80000100800 */
[----:B------:R0:W-:Y:S01]  /*17390*/  STL [R1+0xfc8], R26 ;  /* 0x000fc81a01007387 */ /* 0x0001e20000100800 */
[----:B------:R-:W-:-:S03]  /*173a0*/  LEA.HI.X.SX32 R15, R15, R25, 0x1, P5 ;  /* 0x000000190f0f7211 */ /* 0x000fc600028f0eff */
[----:B0-----:R-:W2:Y:S01]  /*173b0*/  LDL.LU R26, [R1+0x144] ;  /* 0x00014400011a7983 */ /* 0x001ea20000300800 */
[----:B------:R-:W-:-:S05]  /*173c0*/  LEA R34, P0, R56, R41, 0x1 ;  /* 0x0000002938227211 */ /* 0x000fca00078008ff */
[----:B------:R-:W-:Y:S04]  /*173d0*/  STL [R1+0xffc], R34 ;  /* 0x000ffc2201007387 */ /* 0x000fe80000100800 */
[----:B------:R0:W-:Y:S04]  /*173e0*/  STL [R1+0xfd0], R15 ;  /* 0x000fd00f01007387 */ /* 0x0001e80000100800 */
[----:B0-----:R-:W2:Y:S01]  /*173f0*/  LDL.LU R15, [R1+0x140] ;  /* 0x00014000010f7983 */ /* 0x001ea20000300800 */
[----:B------:R-:W-:Y:S02]  /*17400*/  LEA.HI.X.SX32 R14, R14, R25, 0x1, P4 ;  /* 0x000000190e0e7211 */ /* 0x000fe400020f0eff */
[----:B---3--:R-:W-:-:S02]  /*17410*/  LEA R34, P5, R58, R41, 0x1 ;  /* 0x000000293a227211 */ /* 0x008fc400078a08ff */
[----:B------:R-:W-:-:S03]  /*17420*/  LEA.HI.X.SX32 R13, R13, R25, 0x1, P3 ;  /* 0x000000190d0d7211 */ /* 0x000fc600018f0eff */
[----:B------:R-:W-:Y:S04]  /*17430*/  STL [R1+0x1004], R34 ;  /* 0x0010042201007387 */ /* 0x000fe80000100800 */
[----:B------:R0:W-:Y:S01]  /*17440*/  STL [R1+0xfd8], R14 ;  /* 0x000fd80e01007387 */ /* 0x0001e20000100800 */
[----:B------:R-:W-:-:S03]  /*17450*/  LEA.HI.X.SX32 R12, R12, R25, 0x1, P2 ;  /* 0x000000190c0c7211 */ /* 0x000fc600010f0eff */
[----:B0-----:R-:W3:Y:S01]  /*17460*/  LDL.LU R14, [R1+0x138] ;  /* 0x00013800010e7983 */ /* 0x001ee20000300800 */
[----:B----4-:R-:W-:-:S05]  /*17470*/  LEA R34, P4, R59, R41, 0x1 ;  /* 0x000000293b227211 */ /* 0x010fca00078808ff */
[----:B------:R-:W-:Y:S04]  /*17480*/  STL [R1+0x100c], R34 ;  /* 0x00100c2201007387 */ /* 0x000fe80000100800 */
[----:B------:R0:W-:Y:S01]  /*17490*/  STL [R1+0xfe0], R13 ;  /* 0x000fe00d01007387 */ /* 0x0001e20000100800 */
[----:B------:R-:W-:-:S03]  /*174a0*/  LEA.HI.X.SX32 R11, R11, R25, 0x1, P1 ;  /* 0x000000190b0b7211 */ /* 0x000fc600008f0eff */
[----:B0-----:R-:W4:Y:S01]  /*174b0*/  LDL.LU R13, [R1+0x130] ;  /* 0x00013000010d7983 */ /* 0x001f220000300800 */
[----:B------:R-:W-:-:S05]  /*174c0*/  LEA R34, P3, R3, R41, 0x1 ;  /* 0x0000002903227211 */ /* 0x000fca00078608ff */
[----:B------:R-:W-:Y:S04]  /*174d0*/  STL [R1+0x1014], R34 ;  /* 0x0010142201007387 */ /* 0x000fe80000100800 */
[----:B------:R0:W-:Y:S01]  /*174e0*/  STL [R1+0xfe8], R12 ;  /* 0x000fe80c01007387 */ /* 0x0001e20000100800 */
[----:B------:R-:W-:-:S03]  /*174f0*/  LEA.HI.X.SX32 R35, R56, R25, 0x1, P0 ;  /* 0x0000001938237211 */ /* 0x000fc600000f0eff */
[----:B0-----:R-:W4:Y:S01]  /*17500*/  LDL.LU R12, [R1+0x12c] ;  /* 0x00012c00010c7983 */ /* 0x001f220000300800 */
[----:B------:R-:W-:-:S05]  /*17510*/  LEA R34, P2, R61, R41, 0x1 ;  /* 0x000000293d227211 */ /* 0x000fca00078408ff */
[----:B------:R-:W-:Y:S04]  /*17520*/  STL [R1+0x101c], R34 ;  /* 0x00101c2201007387 */ /* 0x000fe80000100800 */
[----:B------:R0:W-:Y:S04]  /*17530*/  STL [R1+0xff0], R11 ;  /* 0x000ff00b01007387 */ /* 0x0001e80000100800 */
[----:B0-----:R-:W4:Y:S01]  /*17540*/  LDL.LU R11, [R1+0x128] ;  /* 0x00012800010b7983 */ /* 0x001f220000300800 */
[----:B--2---:R-:W-:-:S05]  /*17550*/  LEA R34, P1, R60, R41, 0x1 ;  /* 0x000000293c227211 */ /* 0x004fca00078208ff */
[----:B------:R-:W-:Y:S04]  /*17560*/  STL [R1+0x1024], R34 ;  /* 0x0010242201007387 */ /* 0x000fe80000100800 */
[----:B------:R0:W-:Y:S04]  /*17570*/  STL [R1+0xff8], R35 ;  /* 0x000ff82301007387 */ /* 0x0001e80000100800 */
[----:B------:R-:W2:Y:S01]  /*17580*/  LDL.LU R56, [R1+0x124] ;  /* 0x0001240001387983 */ /* 0x000ea20000300800 */
[----:B0-----:R-:W-:Y:S02]  /*17590*/  LEA.HI.X.SX32 R35, R58, R25, 0x1, P5 ;  /* 0x000000193a237211 */ /* 0x001fe400028f0eff */
        /* <DEDUP_REMOVED lines=11> */
[----:B------:R0:W-:Y:S04]  /*17650*/  STL [R1+0x103c], R34 ;  /* 0x00103c2201007387 */ /* 0x0001e80000100800 */
[----:B------:R-:W2:Y:S04]  /*17660*/  LDL.LU R3, [R1+0x104] ;  /* 0x0001040001037983 */ /* 0x000ea80000300800 */
[----:B------:R1:W-:Y:S01]  /*17670*/  STL [R1+0x1010], R35 ;  /* 0x0010102301007387 */ /* 0x0003e20000100800 */
        /* <DEDUP_REMOVED lines=18> */
[----:B------:R-:W-:Y:S01]  /*177a0*/  STL [R1+0x1030], R35 ;  /* 0x0010302301007387 */ /* 0x000fe20000100800 */
[----:B0-----:R-:W-:-:S03]  /*177b0*/  LEA.HI.X.SX32 R34, R30, R25, 0x1, P4 ;  /* 0x000000191e227211 */ /* 0x001fc600020f0eff */
[----:B------:R-:W2:Y:S01]  /*177c0*/  LDL.LU R30, [R1+0xf4] ;  /* 0x0000f400011e7983 */ /* 0x000ea20000300800 */
[----:B---3--:R-:W-:-:S05]  /*177d0*/  LEA R33, P5, R14, R41, 0x1 ;  /* 0x000000290e217211 */ /* 0x008fca00078a08ff */
[----:B------:R4:W-:Y:S04]  /*177e0*/  STL [R1+0x1064], R33 ;  /* 0x0010642101007387 */ /* 0x0009e80000100800 */
[----:B------:R0:W-:Y:S01]  /*177f0*/  STL [R1+0x1038], R34 ;  /* 0x0010382201007387 */ /* 0x0001e20000100800 */
[----:B------:R-:W-:Y:S02]  /*17800*/  LEA.HI.X.SX32 R32, R32, R25, 0x1, P2 ;  /* 0x0000001920207211 */ /* 0x000fe400010f0eff */
[----:B----4-:R-:W-:Y:S02]  /*17810*/  LEA R33, P4, R13, R41, 0x1 ;  /* 0x000000290d217211 */ /* 0x010fe400078808ff */
[----:B0-----:R-:W-:Y:S02]  /*17820*/  LEA.HI.X.SX32 R34, R27, R25, 0x1, P3 ;  /* 0x000000191b227211 */ /* 0x001fe400018f0eff */
[----:B------:R-:W3:Y:S04]  /*17830*/  LDL.LU R27, [R1+0xf0] ;  /* 0x0000f000011b7983 */ /* 0x000ee80000300800 */
[----:B------:R-:W-:Y:S04]  /*17840*/  STL [R1+0x106c], R33 ;  /* 0x00106c2101007387 */ /* 0x000fe80000100800 */
[----:B------:R0:W-:Y:S04]  /*17850*/  STL [R1+0x1040], R34 ;  /* 0x0010402201007387 */ /* 0x0001e80000100800 */
[----:B0-----:R-:W4:Y:S01]  /*17860*/  LDL.LU R34, [R1+0xec] ;  /* 0x0000ec0001227983 */ /* 0x001f220000300800 */
[----:B------:R-:W-:-:S05]  /*17870*/  LEA R33, P3, R12, R41, 0x1 ;  /* 0x000000290c217211 */ /* 0x000fca00078608ff */
[----:B------:R0:W-:Y:S04]  /*17880*/  STL [R1+0x1074], R33 ;  /* 0x0010742101007387 */ /* 0x0001e80000100800 */
[----:B------:R1:W-:Y:S01]  /*17890*/  STL [R1+0x1048], R32 ;  /* 0x0010482001007387 */ /* 0x0003e20000100800 */
[----:B0-----:R-:W-:Y:S02]  /*178a0*/  LEA R33, P2, R11, R41, 0x1 ;  /* 0x000000290b217211 */ /* 0x001fe400078408ff */
[-C--:B-1----:R-:W-:Y:S02]  /*178b0*/  LEA.HI.X.SX32 R32, R26, R25.reuse, 0x1, P1 ;  /* 0x000000191a207211 */ /* 0x082fe400008f0eff */
[----:B------:R-:W4:Y:S04]  /*178c0*/  LDL.LU R26, [R1+0xe8] ;  /* 0x0000e800011a7983 */ /* 0x000f280000300800 */
[----:B------:R-:W-:Y:S04]  /*178d0*/  STL [R1+0x107c], R33 ;  /* 0x00107c2101007387 */ /* 0x000fe80000100800 */
[----:B------:R0:W-:Y:S02]  /*178e0*/  STL [R1+0x1050], R32 ;  /* 0x0010502001007387 */ /* 0x0001e40000100800 */
[----:B0-----:R-:W-:-:S02]  /*178f0*/  LEA.HI.X.SX32 R32, R15, R25, 0x1, P0 ;  /* 0x000000190f207211 */ /* 0x001fc400000f0eff */
[----:B------:R-:W4:Y:S01]  /*17900*/  LDL.LU R15, [R1+0xe4] ;  /* 0x0000e400010f7983 */ /* 0x000f220000300800 */
[----:B--2---:R-:W-:-:S05]  /*17910*/  LEA R33, P1, R56, R41, 0x1 ;  /* 0x0000002938217211 */ /* 0x004fca00078208ff */
[----:B------:R0:W-:Y:S04]  /*17920*/  STL [R1+0x1084], R33 ;  /* 0x0010842101007387 */ /* 0x0001e80000100800 */
[----:B------:R1:W-:Y:S01]  /*17930*/  STL [R1+0x1058], R32 ;  /* 0x0010582001007387 */ /* 0x0003e20000100800 */
[----:B0-----:R-:W-:Y:S02]  /*17940*/  LEA R33, P0, R58, R41, 0x1 ;  /* 0x000000293a217211 */ /* 0x001fe400078008ff */
[----:B-1----:R-:W-:-:S03]  /*17950*/  LEA.HI.X.SX32 R32, R14, R25, 0x1, P5 ;  /* 0x000000190e207211 */ /* 0x002fc600028f0eff */
[----:B------:R0:W-:Y:S04]  /*17960*/  STL [R1+0x108c], R33 ;  /* 0x00108c2101007387 */ /* 0x0001e80000100800 */
[----:B0-----:R-:W2:Y:S01]  /*17970*/  LDL.LU R33, [R1+0xdc] ;  /* 0x0000dc0001217983 */ /* 0x001ea20000300800 */
[----:B------:R-:W-:-:S03]  /*17980*/  LEA R14, P5, R59, R41, 0x1 ;  /* 0x000000293b0e7211 */ /* 0x000fc600078a08ff */
[----:B------:R-:W-:Y:S04]  /*17990*/  STL [R1+0x1060], R32 ;  /* 0x0010602001007387 */ /* 0x000fe80000100800 */
[----:B------:R0:W-:Y:S04]  /*179a0*/  STL [R1+0x1094], R14 ;  /* 0x0010940e01007387 */ /* 0x0001e80000100800 */
[----:B0-----:R-:W2:Y:S01]  /*179b0*/  LDL.LU R14, [R1+0xd8] ;  /* 0x0000d800010e7983 */ /* 0x001ea20000300800 */
[----:B------:R-:W-:Y:S02]  /*179c0*/  LEA.HI.X.SX32 R32, R13, R25, 0x1, P4 ;  /* 0x000000190d207211 */ /* 0x000fe400020f0eff */
[----:B------:R-:W-:-:S03]  /*179d0*/  LEA R13, P4, R3, R41, 0x1 ;  /* 0x00000029030d7211 */ /* 0x000fc600078808ff */
[----:B------:R0:W-:Y:S04]  /*179e0*/  STL [R1+0x1068], R32 ;  /* 0x0010682001007387 */ /* 0x0001e80000100800 */
[----:B------:R1:W-:Y:S01]  /*179f0*/  STL [R1+0x109c], R13 ;  /* 0x00109c0d01007387 */ /* 0x0003e20000100800 */
[----:B0-----:R-:W-:-:S03]  /*17a00*/  LEA.HI.X.SX32 R32, R12, R25, 0x1, P3 ;  /* 0x000000190c207211 */ /* 0x001fc600018f0eff */
[----:B-1----:R-:W2:Y:S04]  /*17a10*/  LDL.LU R13, [R1+0xd0] ;  /* 0x0000d000010d7983 */ /* 0x002ea80000300800 */
[----:B------:R0:W-:Y:S01]  /*17a20*/  STL [R1+0x1070], R32 ;  /* 0x0010702001007387 */ /* 0x0001e20000100800 */
[----:B------:R-:W-:Y:S02]  /*17a30*/  LEA R12, P3, R61, R41, 0x1 ;  /* 0x000000293d0c7211 */ /* 0x000fe400078608ff */
[----:B0-----:R-:W-:-:S03]  /*17a40*/  LEA.HI.X.SX32 R32, R11, R25, 0x1, P2 ;  /* 0x000000190b207211 */ /* 0x001fc600010f0eff */
[----:B------:R0:W-:Y:S04]  /*17a50*/  STL [R1+0x10a4], R12 ;  /* 0x0010a40c01007387 */ /* 0x0001e80000100800 */
[----:B0-----:R-:W2:Y:S01]  /*17a60*/  LDL.LU R12, [R1+0xcc] ;  /* 0x0000cc00010c7983 */ /* 0x001ea20000300800 */
[----:B------:R-:W-:-:S03]  /*17a70*/  LEA R11, P2, R60, R41, 0x1 ;  /* 0x000000293c0b7211 */ /* 0x000fc600078408ff */
[----:B------:R-:W-:Y:S04]  /*17a80*/  STL [R1+0x1078], R32 ;  /* 0x0010782001007387 */ /* 0x000fe80000100800 */
[----:B------:R0:W-:Y:S01]  /*17a90*/  STL [R1+0x10ac], R11 ;  /* 0x0010ac0b01007387 */ /* 0x0001e20000100800 */
[----:B------:R-:W-:-:S03]  /*17aa0*/  LEA.HI.X.SX32 R35, R56, R25, 0x1, P1 ;  /* 0x0000001938237211 */ /* 0x000fc600008f0eff */
[----:B0-----:R-:W2:Y:S01]  /*17ab0*/  LDL.LU R11, [R1+0xc8] ;  /* 0x0000c800010b7983 */ /* 0x001ea20000300800 */
[----:B------:R-:W-:-:S03]  /*17ac0*/  LEA R32, P1, R31, R41, 0x1 ;  /* 0x000000291f207211 */ /* 0x000fc600078208ff */
[----:B------:R0:W-:Y:S04]  /*17ad0*/  STL [R1+0x1080], R35 ;  /* 0x0010802301007387 */ /* 0x0001e80000100800 */
[----:B------:R-:W-:Y:S04]  /*17ae0*/  STL [R1+0x10b4], R32 ;  /* 0x0010b42001007387 */ /* 0x000fe80000100800 */
[----:B------:R-:W2:Y:S01]  /*17af0*/  LDL.LU R56, [R1+0xc4] ;  /* 0x0000c40001387983 */ /* 0x000ea20000300800 */
[----:B0-----:R-:W-:-:S05]  /*17b00*/  LEA.HI.X.SX32 R35, R58, R25, 0x1, P0 ;  /* 0x000000193a237211 */ /* 0x001fca00000f0eff */
[----:B------:R0:W-:Y:S04]  /*17b10*/  STL [R1+0x1088], R35 ;  /* 0x0010882301007387 */ /* 0x0001e80000100800 */
[----:B------:R-:W2:Y:S01]  /*17b20*/  LDL.LU R58, [R1+0xc0] ;  /* 0x0000c000013a7983 */ /* 0x000ea20000300800 */
[----:B0-----:R-:W-:Y:S02]  /*17b30*/  LEA.HI.X.SX32 R35, R59, R25, 0x1, P5 ;  /* 0x000000193b237211 */ /* 0x001fe400028f0eff */
[----:B------:R-:W-:-:S05]  /*17b40*/  LEA R32, P0, R30, R41, 0x1 ;  /* 0x000000291e207211 */ /* 0x000fca00078008ff */
[----:B------:R-:W-:Y:S04]  /*17b50*/  STL [R1+0x10bc], R32 ;  /* 0x0010bc2001007387 */ /* 0x000fe80000100800 */
[----:B------:R0:W-:Y:S04]  /*17b60*/  STL [R1+0x1090], R35 ;  /* 0x0010902301007387 */ /* 0x0001e80000100800 */
[----:B------:R-:W2:Y:S01]  /*17b70*/  LDL.LU R59, [R1+0xb8] ;  /* 0x0000b800013b7983 */ /* 0x000ea20000300800 */
[-C--:B------:R-:W-:Y:S02]  /*17b80*/  LEA.HI.X.SX32 R3, R3, R25.reuse, 0x1, P4 ;  /* 0x0000001903037211 */ /* 0x080fe400020f0eff */
[----:B0-----:R-:W-:-:S02]  /*17b90*/  LEA.HI.X.SX32 R35, R61, R25, 0x1, P3 ;  /* 0x000000193d237211 */ /* 0x001fc400018f0eff */
[----:B---3--:R-:W-:-:S05]  /*17ba0*/  LEA R32, P5, R27, R41, 0x1 ;  /* 0x000000291b207211 */ /* 0x008fca00078a08ff */
[----:B------:R4:W-:Y:S04]  /*17bb0*/  STL [R1+0x10c4], R32 ;  /* 0x0010c42001007387 */ /* 0x0009e80000100800 */
[----:B------:R0:W-:Y:S01]  /*17bc0*/  STL [R1+0x1098], R3 ;  /* 0x0010980301007387 */ /* 0x0001e20000100800 */
[----:B----4-:R-:W-:-:S03]  /*17bd0*/  LEA R32, P4, R34, R41, 0x1 ;  /* 0x0000002922207211 */ /* 0x010fc600078808ff */
[----:B0-----:R-:W3:Y:S04]  /*17be0*/  LDL.LU R3, [R1+0xa4] ;  /* 0x0000a40001037983 */ /* 0x001ee80000300800 */
[----:B------:R0:W-:Y:S04]  /*17bf0*/  STL [R1+0x10cc], R32 ;  /* 0x0010cc2001007387 */ /* 0x0001e80000100800 */
[----:B------:R-:W4:Y:S04]  /*17c00*/  LDL.LU R61, [R1+0xa0] ;  /* 0x0000a000013d7983 */ /* 0x000f280000300800 */
[----:B------:R1:W-:Y:S01]  /*17c10*/  STL [R1+0x10a0], R35 ;  /* 0x0010a02301007387 */ /* 0x0003e20000100800 */
[----:B------:R-:W-:-:S02]  /*17c20*/  LEA.HI.X.SX32 R31, R31, R25, 0x1, P1 ;  /* 0x000000191f1f7211 */ /* 0x000fc400008f0eff */
[----:B0-----:R-:W-:Y:S02]  /*17c30*/  LEA R32, P3, R26, R41, 0x1 ;  /* 0x000000291a207211 */ /* 0x001fe400078608ff */
[----:B-1----:R-:W-:-:S03]  /*17c40*/  LEA.HI.X.SX32 R35, R60, R25, 0x1, P2 ;  /* 0x000000193c237211 */ /* 0x002fc600010f0eff */
[----:B------:R0:W-:Y:S04]  /*17c50*/  STL [R1+0x10d4], R32 ;  /* 0x0010d42001007387 */ /* 0x0001e80000100800 */
[----:B------:R-:W4:Y:S04]  /*17c60*/  LDL.LU R60, [R1+0x9c] ;  /* 0x00009c00013c7983 */ /* 0x000f280000300800 */
[----:B------:R-:W-:Y:S01]  /*17c70*/  STL [R1+0x10a8], R35 ;  /* 0x0010a82301007387 */ /* 0x000fe20000100800 */
[----:B0-----:R-:W-:-:S05]  /*17c80*/  LEA R32, P2, R15, R41, 0x1 ;  /* 0x000000290f207211 */ /* 0x001fca00078408ff */
[----:B------:R0:W-:Y:S01]  /*17c90*/  STL [R1+0x10dc], R32 ;  /* 0x0010dc2001007387 */ /* 0x0001e20000100800 */
[----:B------:R-:W-:-:S03]  /*17ca0*/  LEA.HI.X.SX32 R30, R30, R25, 0x1, P0 ;  /* 0x000000191e1e7211 */ /* 0x000fc600000f0eff */
[----:B0-----:R-:W4:Y:S04]  /*17cb0*/  LDL.LU R32, [R1+0x98] ;  /* 0x0000980001207983 */ /* 0x001f280000300800 */
[----:B------:R0:W-:Y:S01]  /*17cc0*/  STL [R1+0x10b0], R31 ;  /* 0x0010b01f01007387 */ /* 0x0001e20000100800 */
[----:B------:R-:W-:-:S03]  /*17cd0*/  LEA.HI.X.SX32 R27, R27, R25, 0x1, P5 ;  /* 0x000000191b1b7211 */ /* 0x000fc600028f0eff */
[----:B0-----:R-:W4:Y:S01]  /*17ce0*/  LDL.LU R31, [R1+0x90] ;  /* 0x00009000011f7983 */ /* 0x001f220000300800 */
[-C--:B------:R-:W-:Y:S02]  /*17cf0*/  LEA.HI.X.SX32 R42, R34, R25.reuse, 0x1, P4 ;  /* 0x00000019222a7211 */ /* 0x080fe400020f0eff */
[----:B------:R-:W-:Y:S02]  /*17d00*/  LEA.HI.X.SX32 R34, R26, R25, 0x1, P3 ;  /* 0x000000191a227211 */ /* 0x000fe400018f0eff */
[----:B--2---:R-:W-:-:S05]  /*17d10*/  LEA R35, P1, R33, R41, 0x1 ;  /* 0x0000002921237211 */ /* 0x004fca00078208ff */
[----:B------:R-:W-:Y:S04]  /*17d20*/  STL [R1+0x10e4], R35 ;  /* 0x0010e42301007387 */ /* 0x000fe80000100800 */
[----:B------:R0:W-:Y:S04]  /*17d30*/  STL [R1+0x10b8], R30 ;  /* 0x0010b81e01007387 */ /* 0x0001e80000100800 */
[----:B0-----:R-:W2:Y:S01]  /*17d40*/  LDL.LU R30, [R1+0x8c] ;  /* 0x00008c00011e7983 */ /* 0x001ea20000300800 */
[----:B------:R-:W-:-:S05]  /*17d50*/  LEA R35, P0, R14, R41, 0x1 ;  /* 0x000000290e237211 */ /* 0x000fca00078008ff */
[----:B------:R-:W-:Y:S04]  /*17d60*/  STL [R1+0x10ec], R35 ;  /* 0x0010ec2301007387 */ /* 0x000fe80000100800 */
[----:B------:R0:W-:Y:S04]  /*17d70*/  STL [R1+0x10c0], R27 ;  /* 0x0010c01b01007387 */ /* 0x0001e80000100800 */
[----:B0-----:R-:W2:Y:S01]  /*17d80*/  LDL.LU R27, [R1+0x88] ;  /* 0x00008800011b7983 */ /* 0x001ea20000300800 */
[----:B------:R-:W-:-:S05]  /*17d90*/  LEA R35, P5, R13, R41, 0x1 ;  /* 0x000000290d237211 */ /* 0x000fca00078a08ff */
[----:B------:R0:W-:Y:S04]  /*17da0*/  STL [R1+0x10f4], R35 ;  /* 0x0010f42301007387 */ /* 0x0001e80000100800 */
[----:B------:R1:W-:Y:S04]  /*17db0*/  STL [R1+0x10c8], R42 ;  /* 0x0010c82a01007387 */ /* 0x0003e80000100800 */
[----:B------:R-:W2:Y:S01]  /*17dc0*/  LDL.LU R26, [R1+0x84] ;  /* 0x00008400011a7983 */ /* 0x000ea20000300800 */
[----:B0-----:R-:W-:-:S05]  /*17dd0*/  LEA R35, P4, R12, R41, 0x1 ;  /* 0x000000290c237211 */ /* 0x001fca00078808ff */
[----:B------:R0:W-:Y:S04]  /*17de0*/  STL [R1+0x10fc], R35 ;  /* 0x0010fc2301007387 */ /* 0x0001e80000100800 */
[----:B------:R0:W-:Y:S01]  /*17df0*/  STL [R1+0x10d0], R34 ;  /* 0x0010d02201007387 */ /* 0x0001e20000100800 */
[----:B-1----:R-:W-:Y:S02]  /*17e00*/  LEA R42, P3, R11, R41, 0x1 ;  /* 0x000000290b2a7211 */ /* 0x002fe400078608ff */
[----:B0-----:R-:W-:-:S03]  /*17e10*/  LEA.HI.X.SX32 R35, R15, R25, 0x1, P2 ;  /* 0x000000190f237211 */ /* 0x001fc600010f0eff */
[----:B------:R-:W-:Y:S04]  /*17e20*/  STL [R1+0x1104], R42 ;  /* 0x0011042a01007387 */ /* 0x000fe80000100800 */
[----:B------:R-:W2:Y:S04]  /*17e30*/  LDL.LU R15, [R1+0x80] ;  /* 0x00008000010f7983 */ /* 0x000ea80000300800 */
[----:B------:R0:W-:Y:S01]  /*17e40*/  STL [R1+0x10d8], R35 ;  /* 0x0010d82301007387 */ /* 0x0001e20000100800 */
[----:B------:R-:W-:-:S05]  /*17e50*/  LEA R34, P2, R56, R41, 0x1 ;  /* 0x0000002938227211 */ /* 0x000fca00078408ff */
[----:B------:R1:W-:Y:S01]  /*17e60*/  STL [R1+0x110c], R34 ;  /* 0x00110c2201007387 */ /* 0x0003e20000100800 */
[-C--:B0-----:R-:W-:Y:S02]  /*17e70*/  LEA.HI.X.SX32 R35, R33, R25.reuse, 0x1, P1 ;  /* 0x0000001921237211 */ /* 0x081fe400008f0eff */
[----:B------:R-:W-:-:S03]  /*17e80*/  LEA.HI.X.SX32 R33, R14, R25, 0x1, P0 ;  /* 0x000000190e217211 */ /* 0x000fc600000f0eff */
[----:B------:R0:W-:Y:S04]  /*17e90*/  STL [R1+0x10e0], R35 ;  /* 0x0010e02301007387 */ /* 0x0001e80000100800 */
[----:B------:R-:W2:Y:S01]  /*17ea0*/  LDL.LU R14, [R1+0x7c] ;  /* 0x00007c00010e7983 */ /* 0x000ea20000300800 */
[----:B-1----:R-:W-:-:S05]  /*17eb0*/  LEA R34, P1, R58, R41, 0x1 ;  /* 0x000000293a227211 */ /* 0x002fca00078208ff */
[----:B------:R1:W-:Y:S04]  /*17ec0*/  STL [R1+0x1114], R34 ;  /* 0x0011142201007387 */ /* 0x0003e80000100800 */
[----:B------:R-:W-:Y:S01]  /*17ed0*/  STL [R1+0x10e8], R33 ;  /* 0x0010e82101007387 */ /* 0x000fe20000100800 */
[----:B0-----:R-:W-:Y:S02]  /*17ee0*/  LEA R35, P0, R59, R41, 0x1 ;  /* 0x000000293b237211 */ /* 0x001fe400078008ff */
[----:B-1----:R-:W-:-:S03]  /*17ef0*/  LEA.HI.X.SX32 R34, R13, R25, 0x1, P5 ;  /* 0x000000190d227211 */ /* 0x002fc600028f0eff */
[----:B------:R0:W-:Y:S04]  /*17f00*/  STL [R1+0x111c], R35 ;  /* 0x00111c2301007387 */ /* 0x0001e80000100800 */
[----:B------:R-:W2:Y:S01]  /*17f10*/  LDL.LU R13, [R1+0x78] ;  /* 0x00007800010d7983 */ /* 0x000ea20000300800 */
[----:B------:R-:W-:-:S03]  /*17f20*/  LEA.HI.X.SX32 R12, R12, R25, 0x1, P4 ;  /* 0x000000190c0c7211 */ /* 0x000fc600020f0eff */
[----:B------:R4:W-:Y:S01]  /*17f30*/  STL [R1+0x10f0], R34 ;  /* 0x0010f02201007387 */ /* 0x0009e20000100800 */
[----:B0-----:R-:W-:Y:S02]  /*17f40*/  LEA.HI.X.SX32 R35, R58, R25, 0x1, P1 ;  /* 0x000000193a237211 */ /* 0x001fe400008f0eff */
[----:B---3--:R-:W-:-:S05]  /*17f50*/  LEA R33, P5, R3, R41, 0x1 ;  /* 0x0000002903217211 */ /* 0x008fca00078a08ff */
[----:B------:R0:W-:Y:S01]  /*17f60*/  STL [R1+0x1124], R33 ;  /* 0x0011242101007387 */ /* 0x0001e20000100800 */
[----:B----4-:R-:W-:-:S03]  /*17f70*/  LEA R34, P4, R61, R41, 0x1 ;  /* 0x000000293d227211 */ /* 0x010fc600078808ff */
[----:B------:R1:W-:Y:S01]  /*17f80*/  STL [R1+0x10f8], R12 ;  /* 0x0010f80c01007387 */ /* 0x0003e20000100800 */
[----:B0-----:R-:W-:-:S03]  /*17f90*/  LEA.HI.X.SX32 R33, R11, R25, 0x1, P3 ;  /* 0x000000190b217211 */ /* 0x001fc600018f0eff */
[----:B-1----:R-:W3:Y:S04]  /*17fa0*/  LDL.LU R12, [R1+0x74] ;  /* 0x00007400010c7983 */ /* 0x002ee80000300800 */
[----:B------:R0:W-:Y:S04]  /*17fb0*/  STL [R1+0x112c], R34 ;  /* 0x00112c2201007387 */ /* 0x0001e80000100800 */
[----:B------:R-:W-:Y:S01]  /*17fc0*/  STL [R1+0x1100], R33 ;  /* 0x0011002101007387 */ /* 0x000fe20000100800 */
[----:B0-----:R-:W-:Y:S02]  /*17fd0*/  LEA.HI.X.SX32 R34, R56, R25, 0x1, P2 ;  /* 0x0000001938227211 */ /* 0x001fe400010f0eff */
[----:B------:R-:W-:-:S05]  /*17fe0*/  LEA R11, P3, R60, R41, 0x1 ;  /* 0x000000293c0b7211 */ /* 0x000fca00078608ff */
[----:B------:R0:W-:Y:S04]  /*17ff0*/  STL [R1+0x1134], R11 ;  /* 0x0011340b01007387 */ /* 0x0001e80000100800 */
[----:B0-----:R-:W4:Y:S04]  /*18000*/  LDL.LU R11, [R1+0x6c] ;  /* 0x00006c00010b7983 */ /* 0x001f280000300800 */
[----:B------:R0:W-:Y:S01]  /*18010*/  STL [R1+0x1108], R34 ;  /* 0x0011082201007387 */ /* 0x0001e20000100800 */
[----:B------:R-:W-:-:S05]  /*18020*/  LEA R33, P2, R32, R41, 0x1 ;  /* 0x0000002920217211 */ /* 0x000fca00078408ff */
[----:B------:R1:W-:Y:S04]  /*18030*/  STL [R1+0x113c], R33 ;  /* 0x00113c2101007387 */ /* 0x0003e80000100800 */
[----:B------:R-:W-:Y:S04]  /*18040*/  STL [R1+0x1110], R35 ;  /* 0x0011102301007387 */ /* 0x000fe80000100800 */
[----:B------:R-:W4:Y:S01]  /*18050*/  LDL.LU R56, [R1+0x64] ;  /* 0x0000640001387983 */ /* 0x000f220000300800 */
[----:B0-----:R-:W-:Y:S02]  /*18060*/  LEA R34, P1, R31, R41, 0x1 ;  /* 0x000000291f227211 */ /* 0x001fe400078208ff */
[----:B-1----:R-:W-:-:S03]  /*18070*/  LEA.HI.X.SX32 R33, R59, R25, 0x1, P0 ;  /* 0x000000193b217211 */ /* 0x002fc600000f0eff */
[----:B------:R2:W-:Y:S01]  /*18080*/  STL [R1+0x1144], R34 ;  /* 0x0011442201007387 */ /* 0x0005e20000100800 */
[----:B------:R-:W-:-:S03]  /*18090*/  LEA.HI.X.SX32 R3, R3, R25, 0x1, P5 ;  /* 0x0000001903037211 */ /* 0x000fc600028f0eff */
[----:B------:R0:W-:Y:S01]  /*180a0*/  STL [R1+0x1118], R33 ;  /* 0x0011182101007387 */ /* 0x0001e20000100800 */
[----:B------:R-:W-:Y:S02]  /*180b0*/  LEA.HI.X.SX32 R31, R31, R25, 0x1, P1 ;  /* 0x000000191f1f7211 */ /* 0x000fe400008f0eff */
[----:B--2---:R-:W-:-:S05]  /*180c0*/  LEA R34, P0, R30, R41, 0x1 ;  /* 0x000000291e227211 */ /* 0x004fca00078008ff */
[----:B------:R-:W-:Y:S04]  /*180d0*/  STL [R1+0x114c], R34 ;  /* 0x00114c2201007387 */ /* 0x000fe80000100800 */
[----:B------:R-:W2:Y:S04]  /*180e0*/  LDL.LU R58, [R1+0x60] ;  /* 0x00006000013a7983 */ /* 0x000ea80000300800 */
[----:B------:R1:W-:Y:S01]  /*180f0*/  STL [R1+0x1120], R3 ;  /* 0x0011200301007387 */ /* 0x0003e20000100800 */
[----:B0-----:R-:W-:-:S05]  /*18100*/  LEA R33, P5, R27, R41, 0x1 ;  /* 0x000000291b217211 */ /* 0x001fca00078a08ff */
[----:B------:R-:W-:Y:S01]  /*18110*/  STL [R1+0x1154], R33 ;  /* 0x0011542101007387 */ /* 0x000fe20000100800 */
[----:B-1----:R-:W-:-:S03]  /*18120*/  LEA.HI.X.SX32 R3, R61, R25, 0x1, P4 ;  /* 0x000000193d037211 */ /* 0x002fc600020f0eff */
[----:B------:R-:W2:Y:S04]  /*18130*/  LDL.LU R59, [R1+0x5c] ;  /* 0x00005c00013b7983 */ /* 0x000ea80000300800 */
[----:B------:R0:W-:Y:S01]  /*18140*/  STL [R1+0x1128], R3 ;  /* 0x0011280301007387 */ /* 0x0001e20000100800 */
[----:B------:R-:W-:-:S03]  /*18150*/  LEA R34, P4, R26, R41, 0x1 ;  /* 0x000000291a227211 */ /* 0x000fc600078808ff */
[----:B0-----:R-:W2:Y:S01]  /*18160*/  LDL.LU R3, [R1+0x54] ;  /* 0x0000540001037983 */ /* 0x001ea20000300800 */
[----:B------:R-:W-:-:S03]  /*18170*/  LEA.HI.X.SX32 R33, R60, R25, 0x1, P3 ;  /* 0x000000193c217211 */ /* 0x000fc600018f0eff */
[----:B------:R0:W-:Y:S04]  /*18180*/  STL [R1+0x115c], R34 ;  /* 0x00115c2201007387 */ /* 0x0001e80000100800 */
[----:B------:R-:W2:Y:S04]  /*18190*/  LDL.LU R61, [R1+0x50] ;  /* 0x00005000013d7983 */ /* 0x000ea80000300800 */
[----:B------:R1:W-:Y:S04]  /*181a0*/  STL [R1+0x1130], R33 ;  /* 0x0011302101007387 */ /* 0x0003e80000100800 */
[----:B------:R-:W2:Y:S01]  /*181b0*/  LDL.LU R60, [R1+0x4c] ;  /* 0x00004c00013c7983 */ /* 0x000ea20000300800 */
[----:B0-----:R-:W-:-:S02]  /*181c0*/  LEA R34, P3, R15, R41, 0x1 ;  /* 0x000000290f227211 */ /* 0x001fc400078608ff */
[----:B-1----:R-:W-:-:S03]  /*181d0*/  LEA.HI.X.SX32 R33, R32, R25, 0x1, P2 ;  /* 0x0000001920217211 */ /* 0x002fc600010f0eff */
[----:B------:R-:W-:Y:S04]  /*181e0*/  STL [R1+0x1164], R34 ;  /* 0x0011642201007387 */ /* 0x000fe80000100800 */
[----:B------:R-:W2:Y:S04]  /*181f0*/  LDL.LU R57, [R1+0x44] ;  /* 0x0000440001397983 */ /* 0x000ea80000300800 */
[----:B------:R-:W-:Y:S04]  /*18200*/  STL [R1+0x1138], R33 ;  /* 0x0011382101007387 */ /* 0x000fe80000100800 */
[----:B------:R-:W2:Y:S01]  /*18210*/  LDL.LU R55, [R1+0x30] ;  /* 0x0000300001377983 */ /* 0x000ea20000300800 */
[----:B------:R-:W-:-:S05]  /*18220*/  LEA R32, P2, R14, R41, 0x1 ;  /* 0x000000290e207211 */ /* 0x000fca00078408ff */
[----:B------:R0:W-:Y:S04]  /*18230*/  STL [R1+0x116c], R32 ;  /* 0x00116c2001007387 */ /* 0x0001e80000100800 */
[----:B------:R-:W2:Y:S04]  /*18240*/  LDL.LU R42, [R1+0x2c] ;  /* 0x00002c00012a7983 */ /* 0x000ea80000300800 */
[----:B------:R1:W-:Y:S04]  /*18250*/  STL [R1+0x1140], R31 ;  /* 0x0011401f01007387 */ /* 0x0003e80000100800 */
[----:B------:R-:W2:Y:S01]  /*18260*/  LDL.LU R35, [R1+0x28] ;  /* 0x0000280001237983 */ /* 0x000ea20000300800 */
[----:B0-----:R-:W-:-:S02]  /*18270*/  LEA R32, P1, R13, R41, 0x1 ;  /* 0x000000290d207211 */ /* 0x001fc400078208ff */
[----:B-1----:R-:W-:-:S03]  /*18280*/  LEA.HI.X.SX32 R31, R30, R25, 0x1, P0 ;  /* 0x000000191e1f7211 */ /* 0x002fc600000f0eff */
[----:B------:R0:W-:Y:S04]  /*18290*/  STL [R1+0x1174], R32 ;  /* 0x0011742001007387 */ /* 0x0001e80000100800 */
[----:B------:R-:W2:Y:S04]  /*182a0*/  LDL.LU R34, [R1+0x24] ;  /* 0x0000240001227983 */ /* 0x000ea80000300800 */
[----:B------:R1:W-:Y:S04]  /*182b0*/  STL [R1+0x1148], R31 ;  /* 0x0011481f01007387 */ /* 0x0003e80000100800 */
[----:B------:R-:W2:Y:S01]  /*182c0*/  LDL.LU R33, [R1+0x20] ;  /* 0x0000200001217983 */ /* 0x000ea20000300800 */
[----:B------:R-:W-:-:S02]  /*182d0*/  LEA.HI.X.SX32 R27, R27, R25, 0x1, P5 ;  /* 0x000000191b1b7211 */ /* 0x000fc400028f0eff */
[-C--:B------:R-:W-:Y:S02]  /*182e0*/  LEA.HI.X.SX32 R15, R15, R25.reuse, 0x1, P3 ;  /* 0x000000190f0f7211 */ /* 0x080fe400018f0eff */
[----:B------:R-:W-:Y:S02]  /*182f0*/  LEA.HI.X.SX32 R14, R14, R25, 0x1, P2 ;  /* 0x000000190e0e7211 */ /* 0x000fe400010f0eff */
[----:B---3--:R-:W-:-:S05]  /*18300*/  LEA R30, P0, R12, R41, 0x1 ;  /* 0x000000290c1e7211 */ /* 0x008fca00078008ff */
[----:B------:R-:W-:Y:S04]  /*18310*/  STL [R1+0x117c], R30 ;  /* 0x00117c1e01007387 */ /* 0x000fe80000100800 */
[----:B0-----:R-:W3:Y:S04]  /*18320*/  LDL.LU R32, [R1+0x1c] ;  /* 0x00001c0001207983 */ /* 0x001ee80000300800 */
[----:B------:R0:W-:Y:S04]  /*18330*/  STL [R1+0x1150], R27 ;  /* 0x0011501b01007387 */ /* 0x0001e80000100800 */
[----:B-1----:R-:W3:Y:S01]  /*18340*/  LDL.LU R31, [R1+0x18] ;  /* 0x00001800011f7983 */ /* 0x002ee20000300800 */
[----:B0-----:R-:W-:-:S02]  /*18350*/  LEA.HI.X.SX32 R27, R26, R25, 0x1, P4 ;  /* 0x000000191a1b7211 */ /* 0x001fc400020f0eff */
[----:B----4-:R-:W-:-:S05]  /*18360*/  LEA R30, P5, R11, R41, 0x1 ;  /* 0x000000290b1e7211 */ /* 0x010fca00078a08ff */
[----:B------:R0:W-:Y:S04]  /*18370*/  STL [R1+0x1184], R30 ;  /* 0x0011841e01007387 */ /* 0x0001e80000100800 */
[----:B0-----:R-:W4:Y:S04]  /*18380*/  LDL.LU R30, [R1+0x14] ;  /* 0x00001400011e7983 */ /* 0x001f280000300800 */
[----:B------:R0:W-:Y:S01]  /*18390*/  STL [R1+0x1158], R27 ;  /* 0x0011581b01007387 */ /* 0x0001e20000100800 */
[----:B------:R-:W-:-:S03]  /*183a0*/  LEA R26, P4, R56, R41, 0x1 ;  /* 0x00000029381a7211 */ /* 0x000fc600078808ff */
[----:B0-----:R-:W4:Y:S04]  /*183b0*/  LDL.LU R27, [R1+0x10] ;  /* 0x00001000011b7983 */ /* 0x001f280000300800 */
[----:B------:R0:W-:Y:S04]  /*183c0*/  STL [R1+0x118c], R26 ;  /* 0x00118c1a01007387 */ /* 0x0001e80000100800 */
[----:B0-----:R-:W4:Y:S04]  /*183d0*/  LDL.LU R26, [R1+0xc] ;  /* 0x00000c00011a7983 */ /* 0x001f280000300800 */
[----:B------:R2:W-:Y:S01]  /*183e0*/  STL [R1+0x1160], R15 ;  /* 0x0011600f01007387 */ /* 0x0005e20000100800 */
[----:B------:R-:W-:-:S02]  /*183f0*/  LEA.HI.X.SX32 R13, R13, R25, 0x1, P1 ;  /* 0x000000190d0d7211 */ /* 0x000fc400008f0eff */
[-C--:B------:R-:W-:Y:S02]  /*18400*/  LEA.HI.X.SX32 R12, R12, R25.reuse, 0x1, P0 ;  /* 0x000000190c0c7211 */ /* 0x080fe400000f0eff */
[-C--:B------:R-:W-:Y:S02]  /*18410*/  LEA.HI.X.SX32 R11, R11, R25.reuse, 0x1, P5 ;  /* 0x000000190b0b7211 */ /* 0x080fe400028f0eff */
[----:B------:R-:W-:Y:S02]  /*18420*/  LEA.HI.X.SX32 R56, R56, R25, 0x1, P4 ;  /* 0x0000001938387211 */ /* 0x000fe400020f0eff */
[----:B--2---:R-:W-:-:S05]  /*18430*/  LEA R15, P3, R58, R41, 0x1 ;  /* 0x000000293a0f7211 */ /* 0x004fca00078608ff */
[----:B------:R0:W-:Y:S04]  /*18440*/  STL [R1+0x1194], R15 ;  /* 0x0011940f01007387 */ /* 0x0001e80000100800 */
[----:B0-----:R-:W2:Y:S04]  /*18450*/  LDL.LU R15, [R1+0x1430] ;  /* 0x00143000010f7983 */ /* 0x001ea80000300800 */
[----:B------:R0:W-:Y:S02]  /*18460*/  STL [R1+0x1168], R14 ;  /* 0x0011680e01007387 */ /* 0x0001e40000100800 */
[----:B0-----:R-:W-:-:S05]  /*18470*/  LEA R14, P2, R59, R41, 0x1 ;  /* 0x000000293b0e7211 */ /* 0x001fca00078408ff */
        /* <DEDUP_REMOVED lines=12> */
[----:B------:R0:W-:Y:S01]  /*18540*/  STL [R1+0x11b4], R11 ;  /* 0x0011b40b01007387 */ /* 0x0001e20000100800 */
[----:B------:R-:W-:-:S03]  /*18550*/  LEA.HI.X.SX32 R58, R58, R25, 0x1, P3 ;  /* 0x000000193a3a7211 */ /* 0x000fc600018f0eff */
        /* <DEDUP_REMOVED lines=28> */
[----:B0-----:R-:W2:Y:S01]  /*18720*/  LDL.LU R60, [R1+0x1408] ;  /* 0x00140800013c7983 */ /* 0x001ea20000300800 */
[----:B------:R-:W-:-:S05]  /*18730*/  LEA.HI.X.SX32 R57, R57, R25, 0x1, P4 ;  /* 0x0000001939397211 */ /* 0x000fca00020f0eff */
[----:B------:R3:W-:Y:S02]  /*18740*/  STL [R1+0x11b8], R57 ;  /* 0x0011b83901007387 */ /* 0x0007e40000100800 */
[----:B---3--:R-:W-:-:S05]  /*18750*/  LEA R57, P4, R32, R41, 0x1 ;  /* 0x0000002920397211 */ /* 0x008fca00078808ff */
[----:B------:R0:W-:Y:S02]  /*18760*/  STL [R1+0x11ec], R57 ;  /* 0x0011ec3901007387 */ /* 0x0001e40000100800 */
[----:B0-----:R-:W-:Y:S02]  /*18770*/  LEA.HI.X.SX32 R57, R55, R25, 0x1, P3 ;  /* 0x0000001937397211 */ /* 0x001fe400018f0eff */
[----:B------:R-:W-:-:S03]  /*18780*/  LEA R55, P3, R31, R41, 0x1 ;  /* 0x000000291f377211 */ /* 0x000fc600078608ff */
[----:B------:R0:W-:Y:S04]  /*18790*/  STL [R1+0x11c0], R57 ;  /* 0x0011c03901007387 */ /* 0x0001e80000100800 */
[----:B------:R1:W-:Y:S01]  /*187a0*/  STL [R1+0x11f4], R55 ;  /* 0x0011f43701007387 */ /* 0x0003e20000100800 */
[----:B0-----:R-:W-:Y:S02]  /*187b0*/  LEA.HI.X.SX32 R57, R42, R25, 0x1, P2 ;  /* 0x000000192a397211 */ /* 0x001fe400010f0eff */
[----:B----4-:R-:W-:Y:S02]  /*187c0*/  LEA R42, P2, R30, R41, 0x1 ;  /* 0x000000291e2a7211 */ /* 0x010fe400078408ff */
[----:B-1----:R-:W-:Y:S01]  /*187d0*/  LEA.HI.X.SX32 R55, R35, R25, 0x1, P1 ;  /* 0x0000001923377211 */ /* 0x002fe200008f0eff */
[----:B------:R-:W-:Y:S01]  /*187e0*/  STL [R1+0x11c8], R57 ;  /* 0x0011c83901007387 */ /* 0x000fe20000100800 */
[----:B------:R-:W-:-:S03]  /*187f0*/  LEA R35, P1, R27, R41, 0x1 ;  /* 0x000000291b237211 */ /* 0x000fc600078208ff */
[----:B------:R0:W-:Y:S04]  /*18800*/  STL [R1+0x11fc], R42 ;  /* 0x0011fc2a01007387 */ /* 0x0001e80000100800 */
[----:B------:R-:W-:Y:S01]  /*18810*/  STL [R1+0x11d0], R55 ;  /* 0x0011d03701007387 */ /* 0x000fe20000100800 */
[----:B0-----:R-:W-:Y:S02]  /*18820*/  LEA.HI.X.SX32 R42, R34, R25, 0x1, P0 ;  /* 0x00000019222a7211 */ /* 0x001fe400000f0eff */
[----:B------:R-:W-:Y:S01]  /*18830*/  LEA R34, P0, R26, R41, 0x1 ;  /* 0x000000291a227211 */ /* 0x000fe200078008ff */
[----:B------:R0:W-:Y:S04]  /*18840*/  STL [R1+0x1204], R35 ;  /* 0x0012042301007387 */ /* 0x0001e80000100800 */
[----:B------:R-:W-:Y:S04]  /*18850*/  STL [R1+0x11d8], R42 ;  /* 0x0011d82a01007387 */ /* 0x000fe80000100800 */
[----:B------:R1:W-:Y:S01]  /*18860*/  STL [R1+0x120c], R34 ;  /* 0x00120c2201007387 */ /* 0x0003e20000100800 */
[----:B0-----:R-:W-:-:S05]  /*18870*/  LEA.HI.X.SX32 R35, R33, R25, 0x1, P5 ;  /* 0x0000001921237211 */ /* 0x001fca00028f0eff */
[----:B------:R-:W-:Y:S01]  /*18880*/  STL [R1+0x11e0], R35 ;  /* 0x0011e02301007387 */ /* 0x000fe20000100800 */
[----:B-1----:R-:W-:Y:S01]  /*18890*/  LEA.HI.X.SX32 R34, R32, R25, 0x1, P4 ;  /* 0x0000001920227211 */ /* 0x002fe200020f0eff */
[----:B------:R-:W-:Y:S02]  /*188a0*/  IMAD R16, R16, UR6, RZ ;  /* 0x0000000610107c24 */ /* 0x000fe4000f8e02ff */
[----:B------:R-:W-:Y:S02]  /*188b0*/  IMAD R17, R17, UR6, RZ ;  /* 0x0000000611117c24 */ /* 0x000fe4000f8e02ff */
[----:B------:R-:W-:Y:S02]  /*188c0*/  IMAD R18, R18, UR6, RZ ;  /* 0x0000000612127c24 */ /* 0x000fe4000f8e02ff */
[----:B------:R-:W-:Y:S02]  /*188d0*/  IMAD R19, R19, UR6, RZ ;  /* 0x0000000613137c24 */ /* 0x000fe4000f8e02ff */
[----:B------:R-:W-:-:S02]  /*188e0*/  IMAD R20, R20, UR6, RZ ;  /* 0x0000000614147c24 */ /* 0x000fc4000f8e02ff */
[----:B------:R-:W-:Y:S02]  /*188f0*/  IMAD R21, R21, UR6, RZ ;  /* 0x0000000615157c24 */ /* 0x000fe4000f8e02ff */
        /* <DEDUP_REMOVED lines=18> */
[----:B------:R-:W-:Y:S01]  /*18a20*/  IMAD R43, R43, UR6, RZ ;  /* 0x000000062b2b7c24 */ /* 0x000fe2000f8e02ff */
[-C--:B--2---:R-:W-:Y:S02]  /*18a30*/  LEA R32, P4, R61, R41.reuse, 0x1 ;  /* 0x000000293d207211 */ /* 0x084fe400078808ff */
[----:B------:R-:W-:-:S05]  /*18a40*/  LEA R33, P5, R60, R41, 0x1 ;  /* 0x000000293c217211 */ /* 0x000fca00078a08ff */
[----:B------:R0:W-:Y:S04]  /*18a50*/  STL [R1+0x1214], R33 ;  /* 0x0012142101007387 */ /* 0x0001e80000100800 */
[----:B------:R-:W-:Y:S04]  /*18a60*/  STL [R1+0x11e8], R34 ;  /* 0x0011e82201007387 */ /* 0x000fe80000100800 */
[----:B------:R1:W-:Y:S01]  /*18a70*/  STL [R1+0x121c], R32 ;  /* 0x00121c2001007387 */ /* 0x0003e20000100800 */
[----:B0-----:R-:W-:Y:S02]  /*18a80*/  LEA.HI.X.SX32 R33, R31, R25, 0x1, P3 ;  /* 0x000000191f217211 */ /* 0x001fe400018f0eff */
[----:B------:R-:W-:-:S03]  /*18a90*/  LEA R31, P3, R3, R41, 0x1 ;  /* 0x00000029031f7211 */ /* 0x000fc600078608ff */
[----:B------:R-:W-:Y:S01]  /*18aa0*/  STL [R1+0x11f0], R33 ;  /* 0x0011f02101007387 */ /* 0x000fe20000100800 */
[----:B-1----:R-:W-:Y:S02]  /*18ab0*/  LEA.HI.X.SX32 R32, R30, R25, 0x1, P2 ;  /* 0x000000191e207211 */ /* 0x002fe400010f0eff */
[----:B------:R-:W-:Y:S01]  /*18ac0*/  LEA R30, P2, R59, R41, 0x1 ;  /* 0x000000293b1e7211 */ /* 0x000fe200078408ff */
[----:B------:R0:W-:Y:S04]  /*18ad0*/  STL [R1+0x1224], R31 ;  /* 0x0012241f01007387 */ /* 0x0001e80000100800 */
[----:B------:R-:W-:Y:S04]  /*18ae0*/  STL [R1+0x11f8], R32 ;  /* 0x0011f82001007387 */ /* 0x000fe80000100800 */
[----:B------:R1:W-:Y:S01]  /*18af0*/  STL [R1+0x122c], R30 ;  /* 0x00122c1e01007387 */ /* 0x0003e20000100800 */
[----:B0-----:R-:W-:-:S02]  /*18b00*/  LEA.HI.X.SX32 R31, R27, R25, 0x1, P1 ;  /* 0x000000191b1f7211 */ /* 0x001fc400008f0eff */
[----:B------:R-:W-:-:S03]  /*18b10*/  LEA R27, P1, R58, R41, 0x1 ;  /* 0x000000293a1b7211 */ /* 0x000fc600078208ff */
[----:B------:R-:W-:Y:S01]  /*18b20*/  STL [R1+0x1200], R31 ;  /* 0x0012001f01007387 */ /* 0x000fe20000100800 */
[----:B-1----:R-:W-:Y:S02]  /*18b30*/  LEA.HI.X.SX32 R30, R26, R25, 0x1, P0 ;  /* 0x000000191a1e7211 */ /* 0x002fe400000f0eff */
[----:B------:R-:W-:Y:S01]  /*18b40*/  LEA R26, P0, R56, R41, 0x1 ;  /* 0x00000029381a7211 */ /* 0x000fe200078008ff */
[----:B------:R0:W-:Y:S04]  /*18b50*/  STL [R1+0x1234], R27 ;  /* 0x0012341b01007387 */ /* 0x0001e80000100800 */
[----:B------:R1:W-:Y:S01]  /*18b60*/  STL [R1+0x1208], R30 ;  /* 0x0012081e01007387 */ /* 0x0003e20000100800 */
[----:B0-----:R-:W-:-:S03]  /*18b70*/  LEA.HI.X.SX32 R27, R60, R25, 0x1, P5 ;  /* 0x000000193c1b7211 */ /* 0x001fc600028f0eff */
[----:B------:R-:W2:Y:S04]  /*18b80*/  LDL.LU R60, [R1+0x1404] ;  /* 0x00140400013c7983 */ /* 0x000ea80000300800 */
[----:B------:R0:W-:Y:S01]  /*18b90*/  STL [R1+0x123c], R26 ;  /* 0x00123c1a01007387 */ /* 0x0001e20000100800 */
[----:B-1----:R-:W-:-:S03]  /*18ba0*/  LEA.HI.X.SX32 R30, R61, R25, 0x1, P4 ;  /* 0x000000193d1e7211 */ /* 0x002fc600020f0eff */
[----:B------:R1:W-:Y:S04]  /*18bb0*/  STL [R1+0x1210], R27 ;  /* 0x0012101b01007387 */ /* 0x0003e80000100800 */
[----:B------:R-:W2:Y:S01]  /*18bc0*/  LDL.LU R61, [R1+0x1400] ;  /* 0x00140000013d7983 */ /* 0x000ea20000300800 */
[-C--:B0-----:R-:W-:Y:S02]  /*18bd0*/  LEA R26, P5, R11, R41.reuse, 0x1 ;  /* 0x000000290b1a7211 */ /* 0x081fe400078a08ff */
[----:B-1----:R-:W-:-:S03]  /*18be0*/  LEA R27, P4, R12, R41, 0x1 ;  /* 0x000000290c1b7211 */ /* 0x002fc600078808ff */
[----:B------:R0:W-:Y:S04]  /*18bf0*/  STL [R1+0x1244], R26 ;  /* 0x0012441a01007387 */ /* 0x0001e80000100800 */
[----:B------:R1:W-:Y:S01]  /*18c00*/  STL [R1+0x1218], R30 ;  /* 0x0012181e01007387 */ /* 0x0003e20000100800 */
[----:B0-----:R-:W-:-:S03]  /*18c10*/  LEA.HI.X.SX32 R26, R3, R25, 0x1, P3 ;  /* 0x00000019031a7211 */ /* 0x001fc600018f0eff */
[----:B------:R-:W3:Y:S01]  /*18c20*/  LDL.LU R3, [R1+0x13fc] ;  /* 0x0013fc0001037983 */ /* 0x000ee20000300800 */
[----:B-1----:R-:W-:-:S03]  /*18c30*/  LEA R30, P3, R13, R41, 0x1 ;  /* 0x000000290d1e7211 */ /* 0x002fc600078608ff */
[----:B------:R0:W-:Y:S04]  /*18c40*/  STL [R1+0x124c], R27 ;  /* 0x00124c1b01007387 */ /* 0x0001e80000100800 */
[----:B------:R1:W-:Y:S01]  /*18c50*/  STL [R1+0x1220], R26 ;  /* 0x0012201a01007387 */ /* 0x0003e20000100800 */
[----:B0-----:R-:W-:-:S03]  /*18c60*/  LEA.HI.X.SX32 R27, R59, R25, 0x1, P2 ;  /* 0x000000193b1b7211 */ /* 0x001fc600010f0eff */
[----:B------:R0:W-:Y:S01]  /*18c70*/  STL [R1+0x1254], R30 ;  /* 0x0012541e01007387 */ /* 0x0001e20000100800 */
[----:B-1----:R-:W-:-:S03]  /*18c80*/  LEA R26, P2, R14, R41, 0x1 ;  /* 0x000000290e1a7211 */ /* 0x002fc600078408ff */
[----:B------:R1:W-:Y:S04]  /*18c90*/  STL [R1+0x1228], R27 ;  /* 0x0012281b01007387 */ /* 0x0003e80000100800 */
[----:B------:R4:W-:Y:S01]  /*18ca0*/  STL [R1+0x125c], R26 ;  /* 0x00125c1a01007387 */ /* 0x0009e20000100800 */
[----:B0-----:R-:W-:Y:S02]  /*18cb0*/  LEA.HI.X.SX32 R30, R58, R25, 0x1, P1 ;  /* 0x000000193a1e7211 */ /* 0x001fe400008f0eff */
[----:B-1----:R-:W-:-:S03]  /*18cc0*/  LEA R27, P1, R15, R41, 0x1 ;  /* 0x000000290f1b7211 */ /* 0x002fc600078208ff */
[----:B------:R0:W-:Y:S01]  /*18cd0*/  STL [R1+0x1230], R30 ;  /* 0x0012301e01007387 */ /* 0x0001e20000100800 */
[----:B----4-:R-:W-:-:S03]  /*18ce0*/  LEA.HI.X.SX32 R26, R56, R25, 0x1, P0 ;  /* 0x00000019381a7211 */ /* 0x010fc600000f0eff */
[----:B------:R1:W-:Y:S04]  /*18cf0*/  STL [R1+0x1264], R27 ;  /* 0x0012641b01007387 */ /* 0x0003e80000100800 */
[----:B------:R4:W-:Y:S01]  /*18d00*/  STL [R1+0x1238], R26 ;  /* 0x0012381a01007387 */ /* 0x0009e20000100800 */
[----:B0-----:R-:W-:Y:S02]  /*18d10*/  LEA R30, P0, R16, R41, 0x1 ;  /* 0x00000029101e7211 */ /* 0x001fe400078008ff */
[-C--:B-1----:R-:W-:Y:S02]  /*18d20*/  LEA.HI.X.SX32 R27, R11, R25.reuse, 0x1, P5 ;  /* 0x000000190b1b7211 */ /* 0x082fe400028f0eff */
[----:B------:R-:W-:Y:S02]  /*18d30*/  LEA.HI.X.SX32 R11, R12, R25, 0x1, P4 ;  /* 0x000000190c0b7211 */ /* 0x000fe400020f0eff */
[-C--:B----4-:R-:W-:Y:S01]  /*18d40*/  LEA R26, P5, R17, R41.reuse, 0x1 ;  /* 0x00000029111a7211 */ /* 0x090fe200078a08ff */
[----:B------:R-:W-:Y:S01]  /*18d50*/  STL [R1+0x126c], R30 ;  /* 0x00126c1e01007387 */ /* 0x000fe20000100800 */
[----:B------:R-:W-:-:S03]  /*18d60*/  LEA R12, P4, R18, R41, 0x1 ;  /* 0x00000029120c7211 */ /* 0x000fc600078808ff */
[----:B------:R-:W-:Y:S01]  /*18d70*/  STL [R1+0x1240], R27 ;  /* 0x0012401b01007387 */ /* 0x000fe20000100800 */
[----:B------:R-:W-:-:S03]  /*18d80*/  LEA.HI.X.SX32 R13, R13, R25, 0x1, P3 ;  /* 0x000000190d0d7211 */ /* 0x000fc600018f0eff */
[----:B------:R0:W-:Y:S04]  /*18d90*/  STL [R1+0x1274], R26 ;  /* 0x0012741a01007387 */ /* 0x0001e80000100800 */
[----:B------:R1:W-:Y:S04]  /*18da0*/  STL [R1+0x1248], R11 ;  /* 0x0012480b01007387 */ /* 0x0003e80000100800 */
[----:B------:R4:W-:Y:S01]  /*18db0*/  STL [R1+0x127c], R12 ;  /* 0x00127c0c01007387 */ /* 0x0009e20000100800 */
[----:B------:R-:W-:Y:S01]  /*18dc0*/  IMAD R40, R40, UR6, RZ ;  /* 0x0000000628287c24 */ /* 0x000fe2000f8e02ff */
[----:B0-----:R-:W0:Y:S01]  /*18dd0*/  LDC R26, c[0x0][0x238] ;  /* 0x00008e00ff1a7b82 */ /* 0x001e220000000800 */
[----:B-1----:R-:W-:Y:S01]  /*18de0*/  LEA R11, P3, R19, R41, 0x1 ;  /* 0x00000029130b7211 */ /* 0x002fe200078608ff */
[----:B------:R1:W-:Y:S01]  /*18df0*/  STL [R1+0x1250], R13 ;  /* 0x0012500d01007387 */ /* 0x0003e20000100800 */
[----:B----4-:R-:W-:-:S03]  /*18e00*/  LEA.HI.X.SX32 R12, R14, R25, 0x1, P2 ;  /* 0x000000190e0c7211 */ /* 0x010fc600010f0eff */
[----:B------:R4:W-:Y:S04]  /*18e10*/  STL [R1+0x1284], R11 ;  /* 0x0012840b01007387 */ /* 0x0009e80000100800 */
[----:B------:R4:W-:Y:S01]  /*18e20*/  STL [R1+0x1258], R12 ;  /* 0x0012580c01007387 */ /* 0x0009e20000100800 */
[----:B-1----:R-:W-:Y:S02]  /*18e30*/  LEA R13, P2, R20, R41, 0x1 ;  /* 0x00000029140d7211 */ /* 0x002fe400078408ff */
[----:B----4-:R-:W-:-:S03]  /*18e40*/  LEA.HI.X.SX32 R11, R15, R25, 0x1, P1 ;  /* 0x000000190f0b7211 */ /* 0x010fc600008f0eff */
[----:B------:R1:W-:Y:S01]  /*18e50*/  STL [R1+0x128c], R13 ;  /* 0x00128c0d01007387 */ /* 0x0003e20000100800 */
[----:B------:R-:W-:-:S03]  /*18e60*/  LEA R12, P1, R21, R41, 0x1 ;  /* 0x00000029150c7211 */ /* 0x000fc600078208ff */
[----:B------:R4:W-:Y:S04]  /*18e70*/  STL [R1+0x1260], R11 ;  /* 0x0012600b01007387 */ /* 0x0009e80000100800 */
[----:B------:R4:W-:Y:S01]  /*18e80*/  STL [R1+0x1294], R12 ;  /* 0x0012940c01007387 */ /* 0x0009e20000100800 */
[----:B-1----:R-:W-:Y:S02]  /*18e90*/  LEA.HI.X.SX32 R13, R16, R25, 0x1, P0 ;  /* 0x00000019100d7211 */ /* 0x002fe400000f0eff */
[----:B----4-:R-:W-:-:S03]  /*18ea0*/  LEA R11, P0, R22, R41, 0x1 ;  /* 0x00000029160b7211 */ /* 0x010fc600078008ff */
[----:B------:R1:W-:Y:S01]  /*18eb0*/  STL [R1+0x1268], R13 ;  /* 0x0012680d01007387 */ /* 0x0003e20000100800 */
[----:B------:R-:W-:-:S03]  /*18ec0*/  LEA.HI.X.SX32 R12, R17, R25, 0x1, P5 ;  /* 0x00000019110c7211 */ /* 0x000fc600028f0eff */
[----:B------:R4:W-:Y:S04]  /*18ed0*/  STL [R1+0x129c], R11 ;  /* 0x00129c0b01007387 */ /* 0x0009e80000100800 */
[----:B------:R0:W-:Y:S01]  /*18ee0*/  STL [R1+0x1270], R12 ;  /* 0x0012700c01007387 */ /* 0x0001e20000100800 */
[----:B-1----:R-:W-:Y:S02]  /*18ef0*/  LEA R13, P5, R23, R41, 0x1 ;  /* 0x00000029170d7211 */ /* 0x002fe400078a08ff */
[----:B----4-:R-:W-:-:S03]  /*18f00*/  LEA.HI.X.SX32 R11, R18, R25, 0x1, P4 ;  /* 0x00000019120b7211 */ /* 0x010fc600020f0eff */
[----:B------:R1:W-:Y:S01]  /*18f10*/  STL [R1+0x12a4], R13 ;  /* 0x0012a40d01007387 */ /* 0x0003e20000100800 */
[----:B0-----:R-:W-:-:S03]  /*18f20*/  LEA R12, P4, R24, R41, 0x1 ;  /* 0x00000029180c7211 */ /* 0x001fc600078808ff */
[----:B------:R0:W-:Y:S04]  /*18f30*/  STL [R1+0x1278], R11 ;  /* 0x0012780b01007387 */ /* 0x0001e80000100800 */
[----:B------:R4:W-:Y:S01]  /*18f40*/  STL [R1+0x12ac], R12 ;  /* 0x0012ac0c01007387 */ /* 0x0009e20000100800 */
[----:B-1----:R-:W-:Y:S02]  /*18f50*/  LEA.HI.X.SX32 R13, R19, R25, 0x1, P3 ;  /* 0x00000019130d7211 */ /* 0x002fe400018f0eff */
[----:B0-----:R-:W-:-:S03]  /*18f60*/  LEA R11, P3, R0, R41, 0x1 ;  /* 0x00000029000b7211 */ /* 0x001fc600078608ff */
[----:B------:R0:W-:Y:S01]  /*18f70*/  STL [R1+0x1280], R13 ;  /* 0x0012800d01007387 */ /* 0x0001e20000100800 */
[----:B----4-:R-:W-:-:S03]  /*18f80*/  LEA.HI.X.SX32 R12, R20, R25, 0x1, P2 ;  /* 0x00000019140c7211 */ /* 0x010fc600010f0eff */
[----:B------:R1:W-:Y:S04]  /*18f90*/  STL [R1+0x12b4], R11 ;  /* 0x0012b40b01007387 */ /* 0x0003e80000100800 */
[----:B------:R4:W-:Y:S01]  /*18fa0*/  STL [R1+0x1288], R12 ;  /* 0x0012880c01007387 */ /* 0x0009e20000100800 */
[----:B0-----:R-:W-:Y:S02]  /*18fb0*/  LEA R13, P2, R2, R41, 0x1 ;  /* 0x00000029020d7211 */ /* 0x001fe400078408ff */
[----:B-1----:R-:W-:-:S03]  /*18fc0*/  LEA.HI.X.SX32 R11, R21, R25, 0x1, P1 ;  /* 0x00000019150b7211 */ /* 0x002fc600008f0eff */
[----:B------:R0:W-:Y:S01]  /*18fd0*/  STL [R1+0x12bc], R13 ;  /* 0x0012bc0d01007387 */ /* 0x0001e20000100800 */
[----:B----4-:R-:W-:-:S03]  /*18fe0*/  LEA R12, P1, R4, R41, 0x1 ;  /* 0x00000029040c7211 */ /* 0x010fc600078208ff */
[----:B------:R1:W-:Y:S04]  /*18ff0*/  STL [R1+0x1290], R11 ;  /* 0x0012900b01007387 */ /* 0x0003e80000100800 */
[----:B------:R4:W-:Y:S01]  /*19000*/  STL [R1+0x12c4], R12 ;  /* 0x0012c40c01007387 */ /* 0x0009e20000100800 */
[----:B0-----:R-:W-:Y:S02]  /*19010*/  LEA.HI.X.SX32 R13, R22, R25, 0x1, P0 ;  /* 0x00000019160d7211 */ /* 0x001fe400000f0eff */
[----:B-1----:R-:W-:-:S03]  /*19020*/  LEA R11, P0, R5, R41, 0x1 ;  /* 0x00000029050b7211 */ /* 0x002fc600078008ff */
[----:B------:R0:W-:Y:S01]  /*19030*/  STL [R1+0x1298], R13 ;  /* 0x0012980d01007387 */ /* 0x0001e20000100800 */
[----:B----4-:R-:W-:-:S03]  /*19040*/  LEA.HI.X.SX32 R12, R23, R25, 0x1, P5 ;  /* 0x00000019170c7211 */ /* 0x010fc600028f0eff */
[----:B------:R1:W-:Y:S01]  /*19050*/  STL [R1+0x12cc], R11 ;  /* 0x0012cc0b01007387 */ /* 0x0003e20000100800 */
[----:B------:R-:W-:-:S03]  /*19060*/  LEA.HI.X.SX32 R0, R0, R25, 0x1, P3 ;  /* 0x0000001900007211 */ /* 0x000fc600018f0eff */
[----:B------:R4:W-:Y:S01]  /*19070*/  STL [R1+0x12a0], R12 ;  /* 0x0012a00c01007387 */ /* 0x0009e20000100800 */
[----:B0-----:R-:W-:Y:S02]  /*19080*/  LEA R13, P5, R6, R41, 0x1 ;  /* 0x00000029060d7211 */ /* 0x001fe400078a08ff */
[----:B-1----:R-:W-:-:S03]  /*19090*/  LEA.HI.X.SX32 R11, R24, R25, 0x1, P4 ;  /* 0x00000019180b7211 */ /* 0x002fc600020f0eff */
[----:B------:R-:W-:Y:S01]  /*190a0*/  STL [R1+0x12d4], R13 ;  /* 0x0012d40d01007387 */ /* 0x000fe20000100800 */
[----:B----4-:R-:W-:-:S03]  /*190b0*/  LEA R12, P4, R7, R41, 0x1 ;  /* 0x00000029070c7211 */ /* 0x010fc600078808ff */
[----:B------:R0:W-:Y:S01]  /*190c0*/  STL [R1+0x12a8], R11 ;  /* 0x0012a80b01007387 */ /* 0x0001e20000100800 */
[----:B------:R-:W-:-:S03]  /*190d0*/  LEA.HI.X.SX32 R2, R2, R25, 0x1, P2 ;  /* 0x0000001902027211 */ /* 0x000fc600010f0eff */
[----:B------:R-:W-:Y:S01]  /*190e0*/  STL [R1+0x12dc], R12 ;  /* 0x0012dc0c01007387 */ /* 0x000fe20000100800 */
[----:B------:R-:W-:-:S03]  /*190f0*/  LEA.HI.X.SX32 R4, R4, R25, 0x1, P1 ;  /* 0x0000001904047211 */ /* 0x000fc600008f0eff */
[----:B------:R1:W-:Y:S01]  /*19100*/  STL [R1+0x12b0], R0 ;  /* 0x0012b00001007387 */ /* 0x0003e20000100800 */
[----:B0-----:R-:W-:-:S05]  /*19110*/  LEA R11, P3, R8, R41, 0x1 ;  /* 0x00000029080b7211 */ /* 0x001fca00078608ff */
[----:B------:R-:W-:Y:S01]  /*19120*/  STL [R1+0x12e4], R11 ;  /* 0x0012e40b01007387 */ /* 0x000fe20000100800 */
[----:B-1----:R-:W-:-:S03]  /*19130*/  LEA R0, P2, R9, R41, 0x1 ;  /* 0x0000002909007211 */ /* 0x002fc600078408ff */
[----:B------:R0:W-:Y:S04]  /*19140*/  STL [R1+0x12b8], R2 ;  /* 0x0012b80201007387 */ /* 0x0001e80000100800 */
        /* <DEDUP_REMOVED lines=31> */
[----:B------:R4:W-:Y:S04]  /*19340*/  STL [R1+0x132c], R4 ;  /* 0x00132c0401007387 */ /* 0x0009e80000100800 */
[----:B------:R-:W3:Y:S01]  /*19350*/  LDL R30, [R1+0x9dc] ;  /* 0x0009dc00011e7983 */ /* 0x000ee20000100800 */
[----:B0-----:R-:W-:Y:S01]  /*19360*/  LEA.HI.X.SX32 R2, R51, R25, 0x1, P5 ;  /* 0x0000001933027211 */ /* 0x001fe200028f0eff */
[----:B------:R-:W-:Y:S01]  /*19370*/  IMAD R39, R39, UR6, RZ ;  /* 0x0000000627277c24 */ /* 0x000fe2000f8e02ff */
[----:B-1----:R-:W-:Y:S01]  /*19380*/  LEA R0, P5, R40, R41, 0x1 ;  /* 0x0000002928007211 */ /* 0x002fe200078a08ff */
[----:B------:R-:W-:-:S02]  /*19390*/  IMAD R38, R38, UR6, RZ ;  /* 0x0000000626267c24 */ /* 0x000fc4000f8e02ff */
[----:B------:R0:W-:Y:S01]  /*193a0*/  STL [R1+0x1300], R2 ;  /* 0x0013000201007387 */ /* 0x0001e20000100800 */
[----:B----4-:R-:W-:-:S03]  /*193b0*/  LEA.HI.X.SX32 R4, R53, R25, 0x1, P3 ;  /* 0x0000001935047211 */ /* 0x010fc600018f0eff */
[----:B------:R1:W-:Y:S01]  /*193c0*/  STL [R1+0x1334], R0 ;  /* 0x0013340001007387 */ /* 0x0003e20000100800 */
[----:B------:R-:W-:Y:S01]  /*193d0*/  IMAD R37, R37, UR6, RZ ;  /* 0x0000000625257c24 */ /* 0x000fe2000f8e02ff */
[----:B0-----:R-:W-:Y:S02]  /*193e0*/  LEA.HI.X.SX32 R2, R52, R25, 0x1, P4 ;  /* 0x0000001934027211 */ /* 0x001fe400020f0eff */
[----:B-1----:R-:W-:-:S03]  /*193f0*/  LEA R0, P4, R39, R41, 0x1 ;  /* 0x0000002927007211 */ /* 0x002fc600078808ff */
[----:B------:R0:W-:Y:S01]  /*19400*/  STL [R1+0x1308], R2 ;  /* 0x0013080201007387 */ /* 0x0001e20000100800 */
[----:B------:R-:W-:-:S03]  /*19410*/  IMAD R36, R36, UR6, RZ ;  /* 0x0000000624247c24 */ /* 0x000fc6000f8e02ff */
[----:B------:R1:W-:Y:S04]  /*19420*/  STL [R1+0x133c], R0 ;  /* 0x00133c0001007387 */ /* 0x0003e80000100800 */
[----:B------:R4:W-:Y:S01]  /*19430*/  STL [R1+0x1310], R4 ;  /* 0x0013100401007387 */ /* 0x0009e20000100800 */
[----:B0-----:R-:W-:Y:S02]  /*19440*/  LEA R2, P3, R38, R41, 0x1 ;  /* 0x0000002926027211 */ /* 0x001fe400078608ff */
[----:B-1----:R-:W-:-:S03]  /*19450*/  LEA.HI.X.SX32 R0, R54, R25, 0x1, P2 ;  /* 0x0000001936007211 */ /* 0x002fc600010f0eff */
[----:B------:R0:W-:Y:S01]  /*19460*/  STL [R1+0x1344], R2 ;  /* 0x0013440201007387 */ /* 0x0001e20000100800 */
[----:B----4-:R-:W-:-:S03]  /*19470*/  LEA R4, P2, R37, R41, 0x1 ;  /* 0x0000002925047211 */ /* 0x010fc600078408ff */
[----:B------:R1:W-:Y:S01]  /*19480*/  STL [R1+0x1318], R0 ;  /* 0x0013180001007387 */ /* 0x0003e20000100800 */
[----:B------:R-:W-:-:S03]  /*19490*/  IMAD R49, R49, UR6, RZ ;  /* 0x0000000631317c24 */ /* 0x000fc6000f8e02ff */
[----:B------:R4:W-:Y:S01]  /*194a0*/  STL [R1+0x134c], R4 ;  /* 0x00134c0401007387 */ /* 0x0009e20000100800 */
[----:B0-----:R-:W-:Y:S01]  /*194b0*/  LEA.HI.X.SX32 R2, R44, R25, 0x1, P1 ;  /* 0x000000192c027211 */ /* 0x001fe200008f0eff */
[----:B------:R-:W-:Y:S01]  /*194c0*/  IMAD R48, R48, UR6, RZ ;  /* 0x0000000630307c24 */ /* 0x000fe2000f8e02ff */
[----:B-1----:R-:W-:-:S03]  /*194d0*/  LEA R0, P1, R36, R41, 0x1 ;  /* 0x0000002924007211 */ /* 0x002fc600078208ff */
[----:B------:R0:W-:Y:S01]  /*194e0*/  STL [R1+0x1320], R2 ;  /* 0x0013200201007387 */ /* 0x0001e20000100800 */
[----:B----4-:R-:W-:-:S03]  /*194f0*/  LEA.HI.X.SX32 R4, R43, R25, 0x1, P0 ;  /* 0x000000192b047211 */ /* 0x010fc600000f0eff */
[----:B------:R1:W-:Y:S01]  /*19500*/  STL [R1+0x1354], R0 ;  /* 0x0013540001007387 */ /* 0x0003e20000100800 */
[----:B------:R-:W-:-:S03]  /*19510*/  IMAD R47, R47, UR6, RZ ;  /* 0x000000062f2f7c24 */ /* 0x000fc6000f8e02ff */
        /* <DEDUP_REMOVED lines=14> */
[----:B------:R-:W-:Y:S02]  /*19600*/  IMAD R27, R26, 0x1f, RZ ;  /* 0x0000001f1a1b7824 */ /* 0x000fe400078e02ff */
[----:B------:R-:W4:Y:S01]  /*19610*/  LDC R26, c[0x0][0x238] ;  /* 0x00008e00ff1a7b82 */ /* 0x000f220000000800 */
[----:B------:R2:W-:Y:S01]  /*19620*/  STL [R1+0x1340], R4 ;  /* 0x0013400401007387 */ /* 0x0005e20000100800 */
[----:B0-----:R-:W-:Y:S01]  /*19630*/  LEA R2, P3, R46, R41, 0x1 ;  /* 0x000000292e027211 */ /* 0x001fe200078608ff */
[----:B------:R-:W-:Y:S01]  /*19640*/  IMAD R28, R28, UR6, RZ ;  /* 0x000000061c1c7c24 */ /* 0x000fe2000f8e02ff */
[----:B-1----:R-:W-:-:S03]  /*19650*/  LEA.HI.X.SX32 R0, R37, R25, 0x1, P2 ;  /* 0x0000001925007211 */ /* 0x002fc600010f0eff */
[----:B------:R0:W-:Y:S01]  /*19660*/  STL [R1+0x1368], R2 ;  /* 0x0013680201007387 */ /* 0x0001e20000100800 */
[----:B--2---:R-:W-:-:S03]  /*19670*/  LEA R4, P2, R45, R41, 0x1 ;  /* 0x000000292d047211 */ /* 0x004fc600078408ff */
[----:B------:R1:W-:Y:S01]  /*19680*/  STL [R1+0x1348], R0 ;  /* 0x0013480001007387 */ /* 0x0003e20000100800 */
[----:B------:R-:W-:-:S03]  /*19690*/  IMAD R29, R29, UR6, RZ ;  /* 0x000000061d1d7c24 */ /* 0x000fc6000f8e02ff */
[----:B------:R2:W-:Y:S01]  /*196a0*/  STL [R1+0x136c], R4 ;  /* 0x00136c0401007387 */ /* 0x0005e20000100800 */
[----:B0-----:R-:W-:Y:S02]  /*196b0*/  LEA.HI.X.SX32 R2, R36, R25, 0x1, P1 ;  /* 0x0000001924027211 */ /* 0x001fe400008f0eff */
[----:B-1----:R-:W-:-:S03]  /*196c0*/  LEA R0, P1, R28, R41, 0x1 ;  /* 0x000000291c007211 */ /* 0x002fc600078208ff */
[----:B------:R0:W-:Y:S01]  /*196d0*/  STL [R1+0x1350], R2 ;  /* 0x0013500201007387 */ /* 0x0001e20000100800 */
[----:B--2---:R-:W-:-:S03]  /*196e0*/  LEA.HI.X.SX32 R4, R49, R25, 0x1, P0 ;  /* 0x0000001931047211 */ /* 0x004fc600000f0eff */
[----:B------:R1:W-:Y:S04]  /*196f0*/  STL [R1+0x1370], R0 ;  /* 0x0013700001007387 */ /* 0x0003e80000100800 */
[----:B------:R2:W-:Y:S01]  /*19700*/  STL [R1+0x1358], R4 ;  /* 0x0013580401007387 */ /* 0x0005e20000100800 */
[----:B0-----:R-:W-:Y:S02]  /*19710*/  LEA R2, P0, R29, R41, 0x1 ;  /* 0x000000291d027211 */ /* 0x001fe400078008ff */
[----:B-1----:R-:W-:-:S03]  /*19720*/  LEA.HI.X.SX32 R0, R48, R25, 0x1, P5 ;  /* 0x0000001930007211 */ /* 0x002fc600028f0eff */
[----:B------:R-:W-:Y:S01]  /*19730*/  STL [R1+0xbe8], R2 ;  /* 0x000be80201007387 */ /* 0x000fe20000100800 */
[----:B--2---:R-:W-:-:S03]  /*19740*/  LEA.HI.X.SX32 R4, R47, R25, 0x1, P4 ;  /* 0x000000192f047211 */ /* 0x004fc600020f0eff */
[----:B------:R-:W-:Y:S04]  /*19750*/  STL [R1+0xbd8], R0 ;  /* 0x000bd80001007387 */ /* 0x000fe80000100800 */
[----:B------:R3:W-:Y:S01]  /*19760*/  STL [R1+0xbdc], R4 ;  /* 0x000bdc0401007387 */ /* 0x0007e20000100800 */
[----:B------:R-:W-:-:S04]  /*19770*/  IMAD.WIDE R6, R27, 0x2, R60 ;  /* 0x000000021b067825 */ /* 0x000fc800078e023c */
[----:B---3--:R-:W-:Y:S01]  /*19780*/  IMAD.MOV.U32 R4, RZ, RZ, R3 ;  /* 0x000000ffff047224 */ /* 0x008fe200078e0003 */
[-C--:B------:R-:W-:Y:S02]  /*19790*/  LEA.HI.X.SX32 R0, R46, R25.reuse, 0x1, P3 ;  /* 0x000000192e007211 */ /* 0x080fe400018f0eff */
[----:B------:R-:W-:-:S03]  /*197a0*/  LEA.HI.X.SX32 R2, R45, R25, 0x1, P2 ;  /* 0x000000192d027211 */ /* 0x000fc600010f0eff */
[----:B------:R0:W-:Y:S04]  /*197b0*/  STL [R1+0xbe0], R0 ;  /* 0x000be00001007387 */ /* 0x0001e80000100800 */
[----:B------:R-:W-:Y:S01]  /*197c0*/  STL [R1+0xbe4], R2 ;  /* 0x000be40201007387 */ /* 0x000fe20000100800 */
[----:B0-----:R-:W-:-:S05]  /*197d0*/  LEA.HI.X.SX32 R0, R28, R25, 0x1, P1 ;  /* 0x000000191c007211 */ /* 0x001fca00008f0eff */
[----:B------:R0:W-:Y:S04]  /*197e0*/  STL [R1+0xbec], R0 ;  /* 0x000bec0001007387 */ /* 0x0001e80000100800 */
[----:B------:R1:W5:Y:S01]  /*197f0*/  LDL.LU R3, [R1+0x13f8] ;  /* 0x0013f80001037983 */ /* 0x0003620000300800 */
[----:B0-----:R-:W-:-:S05]  /*19800*/  LEA.HI.X.SX32 R0, R29, R25, 0x1, P0 ;  /* 0x000000191d007211 */ /* 0x001fca00000f0eff */
[----:B------:R-:W-:Y:S04]  /*19810*/  STL [R1+0x9e4], R0 ;  /* 0x0009e40001007387 */ /* 0x000fe80000100800 */
[----:B------:R-:W-:Y:S04]  /*19820*/  STL [R1+0x9ec], R6 ;  /* 0x0009ec0601007387 */ /* 0x000fe80000100800 */
[----:B------:R0:W-:Y:S01]  /*19830*/  STL [R1+0x9e8], R7 ;  /* 0x0009e80701007387 */ /* 0x0001e20000100800 */
[----:B------:R-:W-:Y:S02]  /*19840*/  IMAD.MOV.U32 R5, RZ, RZ, R30 ;  /* 0x000000ffff057224 */ /* 0x000fe400078e001e */
[----:B------:R-:W-:-:S04]  /*19850*/  IMAD.WIDE R8, R27, 0x2, R4 ;  /* 0x000000021b087825 */ /* 0x000fc800078e0204 */
[----:B----4-:R-:W-:Y:S02]  /*19860*/  IMAD R27, R26, 0x1e, RZ ;  /* 0x0000001e1a1b7824 */ /* 0x010fe400078e02ff */
[----:B------:R-:W2:Y:S02]  /*19870*/  LDC R26, c[0x0][0x238] ;  /* 0x00008e00ff1a7b82 */ /* 0x000ea40000000800 */
[C---:B0-----:R-:W-:Y:S01]  /*19880*/  IMAD.WIDE R6, R27.reuse, 0x2, R60 ;  /* 0x000000021b067825 */ /* 0x041fe200078e023c */
[----:B------:R-:W-:Y:S04]  /*19890*/  STL [R1+0x9f4], R8 ;  /* 0x0009f40801007387 */ /* 0x000fe80000100800 */
[----:B------:R0:W-:Y:S04]  /*198a0*/  STL [R1+0x9f0], R9 ;  /* 0x0009f00901007387 */ /* 0x0001e80000100800 */
[----:B------:R-:W-:Y:S04]  /*198b0*/  STL [R1+0x9fc], R6 ;  /* 0x0009fc0601007387 */ /* 0x000fe80000100800 */
[----:B------:R3:W-:Y:S01]  /*198c0*/  STL [R1+0x9f8], R7 ;  /* 0x0009f80701007387 */ /* 0x0007e20000100800 */
[----:B0-----:R-:W-:-:S04]  /*198d0*/  IMAD.WIDE R8, R27, 0x2, R4 ;  /* 0x000000021b087825 */ /* 0x001fc800078e0204 */
[----:B--2---:R-:W-:Y:S01]  /*198e0*/  IMAD R10, R26, 0x1d, RZ ;  /* 0x0000001d1a0a7824 */ /* 0x004fe200078e02ff */
[----:B------:R-:W-:Y:S03]  /*198f0*/  STL [R1+0xa04], R8 ;  /* 0x000a040801007387 */ /* 0x000fe60000100800 */
[----:B---3--:R-:W-:Y:S01]  /*19900*/  IMAD.WIDE R6, R10, 0x2, R60 ;  /* 0x000000020a067825 */ /* 0x008fe200078e023c */
[----:B------:R0:W-:Y:S03]  /*19910*/  STL [R1+0xa00], R9 ;  /* 0x000a000901007387 */ /* 0x0001e60000100800 */
[----:B------:R-:W-:Y:S01]  /*19920*/  IMAD R0, R26, 0x1c, RZ ;  /* 0x0000001c1a007824 */ /* 0x000fe200078e02ff */
[----:B------:R-:W-:Y:S01]  /*19930*/  STL [R1+0xa0c], R6 ;  /* 0x000a0c0601007387 */ /* 0x000fe20000100800 */
[----:B------:R-:W-:-:S03]  /*19940*/  IMAD.WIDE R10, R10, 0x2, R4 ;  /* 0x000000020a0a7825 */ /* 0x000fc600078e0204 */
[----:B------:R2:W-:Y:S04]  /*19950*/  STL [R1+0xa08], R7 ;  /* 0x000a080701007387 */ /* 0x0005e80000100800 */
[----:B------:R3:W-:Y:S01]  /*19960*/  STL [R1+0xa14], R10 ;  /* 0x000a140a01007387 */ /* 0x0007e20000100800 */
[----:B0-----:R-:W-:-:S04]  /*19970*/  IMAD.WIDE R8, R0, 0x2, R4 ;  /* 0x0000000200087825 */ /* 0x001fc800078e0204 */
[----:B--2---:R-:W-:Y:S01]  /*19980*/  IMAD.WIDE R6, R0, 0x2, R60 ;  /* 0x0000000200067825 */ /* 0x004fe200078e023c */
[----:B------:R-:W-:Y:S03]  /*19990*/  STL [R1+0xa10], R11 ;  /* 0x000a100b01007387 */ /* 0x000fe60000100800 */
[C---:B---3--:R-:W-:Y:S01]  /*199a0*/  IMAD R10, R26.reuse, 0x1b, RZ ;  /* 0x0000001b1a0a7824 */ /* 0x048fe200078e02ff */
[----:B------:R-:W-:Y:S04]  /*199b0*/  STL [R1+0xa1c], R6 ;  /* 0x000a1c0601007387 */ /* 0x000fe80000100800 */
[----:B------:R0:W-:Y:S01]  /*199c0*/  STL [R1+0xa18], R7 ;  /* 0x000a180701007387 */ /* 0x0001e20000100800 */
[----:B------:R-:W-:-:S03]  /*199d0*/  IMAD R0, R26, 0x1a, RZ ;  /* 0x0000001a1a007824 */ /* 0x000fc600078e02ff */
[----:B------:R-:W-:Y:S01]  /*199e0*/  STL [R1+0xa24], R8 ;  /* 0x000a240801007387 */ /* 0x000fe20000100800 */
[----:B0-----:R-:W-:-:S03]  /*199f0*/  IMAD.WIDE R6, R10, 0x2, R60 ;  /* 0x000000020a067825 */ /* 0x001fc600078e023c */
[----:B------:R0:W-:Y:S01]  /*19a00*/  STL [R1+0xa20], R9 ;  /* 0x000a200901007387 */ /* 0x0001e20000100800 */
[----:B------:R-:W-:-:S03]  /*19a10*/  IMAD.WIDE R10, R10, 0x2, R4 ;  /* 0x000000020a0a7825 */ /* 0x000fc600078e0204 */
[----:B------:R-:W-:Y:S04]  /*19a20*/  STL [R1+0xa2c], R6 ;  /* 0x000a2c0601007387 */ /* 0x000fe80000100800 */
        /* <DEDUP_REMOVED lines=64> */
[----:B------:R-:W-:-:S03]  /*19e30*/  IMAD.SHL.U32 R0, R26, 0x10, RZ ;  /* 0x000000101a007824 */ /* 0x000fc600078e00ff */
        /* <DEDUP_REMOVED lines=104> */
[----:B------:R-:W-:Y:S01]  /*1a4c0*/  STL [R1+0xbb4], R10 ;  /* 0x000bb40a01007387 */ /* 0x000fe20000100800 */
[----:B0-----:R-:W-:-:S03]  /*1a4d0*/  IMAD.WIDE R8, R26, 0x2, R60 ;  /* 0x000000021a087825 */ /* 0x001fc600078e023c */
[----:B------:R0:W-:Y:S01]  /*1a4e0*/  STL [R1+0xbb0], R11 ;  /* 0x000bb00b01007387 */ /* 0x0001e20000100800 */
[----:B--2---:R-:W-:-:S03]  /*1a4f0*/  IMAD.WIDE R6, R0, 0x2, R60 ;  /* 0x0000000200067825 */ /* 0x004fc600078e023c */
[----:B------:R1:W5:Y:S01]  /*1a500*/  LDL.LU.64 R60, [R1+0x13f0] ;  /* 0x0013f000013c7983 */ /* 0x0003620000300a00 */
[----:B0-----:R-:W-:-:S03]  /*1a510*/  IMAD.WIDE R10, R0, 0x2, R4 ;  /* 0x00000002000a7825 */ /* 0x001fc600078e0204 */
[----:B------:R-:W-:Y:S01]  /*1a520*/  STL [R1+0xbbc], R6 ;  /* 0x000bbc0601007387 */ /* 0x000fe20000100800 */
[----:B------:R-:W-:-:S03]  /*1a530*/  IMAD.WIDE R4, R26, 0x2, R4 ;  /* 0x000000021a047825 */ /* 0x000fc600078e0204 */
[----:B------:R-:W-:Y:S04]  /*1a540*/  STL [R1+0xbb8], R7 ;  /* 0x000bb80701007387 */ /* 0x000fe80000100800 */
[----:B------:R-:W-:Y:S04]  /*1a550*/  STL [R1+0xbc4], R10 ;  /* 0x000bc40a01007387 */ /* 0x000fe80000100800 */
[----:B------:R-:W-:Y:S04]  /*1a560*/  STL [R1+0xbc0], R11 ;  /* 0x000bc00b01007387 */ /* 0x000fe80000100800 */
[----:B------:R-:W-:Y:S04]  /*1a570*/  STL [R1+0xbcc], R8 ;  /* 0x000bcc0801007387 */ /* 0x000fe80000100800 */
[----:B------:R-:W-:Y:S04]  /*1a580*/  STL [R1+0xbc8], R9 ;  /* 0x000bc80901007387 */ /* 0x000fe80000100800 */
[----:B------:R0:W-:Y:S04]  /*1a590*/  STL [R1+0xbd4], R4 ;  /* 0x000bd40401007387 */ /* 0x0001e80000100800 */
[----:B------:R2:W-:Y:S04]  /*1a5a0*/  STL [R1+0xbd0], R5 ;  /* 0x000bd00501007387 */ /* 0x0005e80000100800 */
[----:B------:R1:W-:Y:S04]  /*1a5b0*/  STL [R1+0x9d4], RZ ;  /* 0x0009d4ff01007387 */ /* 0x0003e80000100800 */
        /* <DEDUP_REMOVED lines=432> */
[----:B------:R1:W-:Y:S01]  /*1c0c0*/  STL [R1+0x850], RZ ;  /* 0x000850ff01007387 */ /* 0x0003e20000100800 */
[----:B------:R-:W3:Y:S03]  /*1c0d0*/  S2R R27, SR_TID.X ;  /* 0x00000000001b7919 */ /* 0x000ee60000002100 */
        /* <DEDUP_REMOVED lines=18> */
[----:B---3--:R-:W-:Y:S01]  /*1c200*/  LOP3.LUT R27, R27, 0x1f, RZ, 0xc0, !PT ;  /* 0x0000001f1b1b7812 */ /* 0x008fe200078ec0ff */
[----:B0-----:R-:W-:Y:S01]  /*1c210*/  IMAD.SHL.U32 R4, R26, 0x20, RZ ;  /* 0x000000201a047824 */ /* 0x001fe200078e00ff */
[----:B------:R-:W-:-:S03]  /*1c220*/  USHF.L.U32 UR5, UR5, 0x5, URZ ;  /* 0x0000000505057899 */ /* 0x000fc6000800063f */
[----:B------:R-:W-:Y:S01]  /*1c230*/  IMAD.SHL.U32 R0, R27, 0x2, RZ ;  /* 0x000000021b007824 */ /* 0x000fe200078e00ff */
[----:B------:R-:W-:Y:S01]  /*1c240*/  SHF.R.S32.HI R2, RZ, 0x1f, R4 ;  /* 0x0000001fff027819 */ /* 0x000fe20000011404 */
[----:B------:R-:W-:Y:S01]  /*1c250*/  USHF.R.S32.HI UR6, URZ, 0x1f, UR5 ;  /* 0x0000001f3f067899 */ /* 0x000fe20008011405 */
[----:B------:R-:W0:Y:S01]  /*1c260*/  LDC R27, c[0x0][0x230] ;  /* 0x00008c00ff1b7b82 */ /* 0x000e220000000800 */
[----:B------:R1:W-:Y:S01]  /*1c270*/  STL [R1+0x81c], RZ ;  /* 0x00081cff01007387 */ /* 0x0003e20000100800 */
[----:B------:R-:W-:Y:S01]  /*1c280*/  SHF.L.U64.HI R2, R4, 0x1, R2 ;  /* 0x0000000104027819 */ /* 0x000fe20000010202 */
[----:B------:R-:W-:Y:S01]  /*1c290*/  USHF.L.U32 UR7, UR5, 0x1, URZ ;  /* 0x0000000105077899 */ /* 0x000fe2000800063f */
[C---:B------:R-:W-:Y:S01]  /*1c2a0*/  LOP3.LUT R6, R0.reuse, 0x10, RZ, 0x3c, !PT ;  /* 0x0000001000067812 */ /* 0x040fe200078e3cff */
[----:B------:R1:W-:Y:S01]  /*1c2b0*/  STL [R1+0x800], RZ ;  /* 0x000800ff01007387 */ /* 0x0003e20000100800 */
[----:B------:R-:W-:Y:S01]  /*1c2c0*/  LOP3.LUT R4, R0, 0x30, RZ, 0x3c, !PT ;  /* 0x0000003000047812 */ /* 0x000fe200078e3cff */
[----:B------:R-:W-:-:S02]  /*1c2d0*/  USHF.L.U64.HI UR6, UR5, 0x1, UR6 ;  /* 0x0000000105067899 */ /* 0x000fc40008010206 */
[----:B------:R1:W-:Y:S04]  /*1c2e0*/  STL [R1+0x804], RZ ;  /* 0x000804ff01007387 */ /* 0x0003e80000100800 */
[----:B------:R1:W-:Y:S04]  /*1c2f0*/  STL [R1+0x808], RZ ;  /* 0x000808ff01007387 */ /* 0x0003e80000100800 */
[----:B------:R1:W-:Y:S04]  /*1c300*/  STL [R1+0x80c], RZ ;  /* 0x00080cff01007387 */ /* 0x0003e80000100800 */
[----:B------:R1:W-:Y:S01]  /*1c310*/  STL [R1+0x7f0], RZ ;  /* 0x0007f0ff01007387 */ /* 0x0003e20000100800 */
[----:B0-----:R-:W-:-:S03]  /*1c320*/  VIADD R27, R27, 0x1f ;  /* 0x0000001f1b1b7836 */ /* 0x001fc60000000000 */
[----:B------:R1:W-:Y:S04]  /*1c330*/  STL [R1+0x7f4], RZ ;  /* 0x0007f4ff01007387 */ /* 0x0003e80000100800 */
[----:B------:R1:W-:Y:S01]  /*1c340*/  STL [R1+0x7f8], RZ ;  /* 0x0007f8ff01007387 */ /* 0x0003e20000100800 */
[----:B------:R-:W-:-:S03]  /*1c350*/  SHF.R.S32.HI R26, RZ, 0x1f, R27 ;  /* 0x0000001fff1a7819 */ /* 0x000fc6000001141b */
[----:B------:R1:W-:Y:S01]  /*1c360*/  STL [R1+0x7fc], RZ ;  /* 0x0007fcff01007387 */ /* 0x0003e20000100800 */
[----:B------:R-:W-:-:S03]  /*1c370*/  LEA.HI R26, R26, R27, RZ, 0x5 ;  /* 0x0000001b1a1a7211 */ /* 0x000fc600078f28ff */
[----:B------:R1:W-:Y:S01]  /*1c380*/  STL [R1+0x7e0], RZ ;  /* 0x0007e0ff01007387 */ /* 0x0003e20000100800 */
[----:B--2---:R-:W-:Y:S02]  /*1c390*/  SHF.R.S32.HI R5, RZ, 0x5, R26 ;  /* 0x00000005ff057819 */ /* 0x004fe4000001141a */
[----:B------:R-:W-:Y:S01]  /*1c3a0*/  LOP3.LUT R5, R0, 0x20, RZ, 0x3c, !PT ;  /* 0x0000002000057812 */ /* 0x000fe200078e3cff */
        /* <DEDUP_REMOVED lines=21> */
[----:B------:R-:W0:Y:S03]  /*1c500*/  S2R R26, SR_TID.X ;  /* 0x00000000001a7919 */ /* 0x000e260000002100 */
        /* <DEDUP_REMOVED lines=8> */
[C---:B0-----:R-:W-:Y:S01]  /*1c590*/  LOP3.LUT R30, R26.reuse, 0x7, RZ, 0xc0, !PT ;  /* 0x000000071a1e7812 */ /* 0x041fe200078ec0ff */
[----:B------:R-:W-:-:S02]  /*1c5a0*/  IMAD.SHL.U32 R27, R26, 0x40, RZ ;  /* 0x000000401a1b7824 */ /* 0x000fc400078e00ff */
[----:B------:R1:W-:Y:S01]  /*1c5b0*/  STL [R1+0x778], RZ ;  /* 0x000778ff01007387 */ /* 0x0003e20000100800 */
[----:B------:R-:W-:Y:S02]  /*1c5c0*/  IMAD.SHL.U32 R26, R26, 0x2, RZ ;  /* 0x000000021a1a7824 */ /* 0x000fe400078e00ff */
[----:B------:R-:W-:Y:S01]  /*1c5d0*/  IMAD R30, R30, 0x90, RZ ;  /* 0x000000901e1e7824 */ /* 0x000fe200078e02ff */
[----:B------:R1:W-:Y:S04]  /*1c5e0*/  STL [R1+0x77c], RZ ;  /* 0x00077cff01007387 */ /* 0x0003e80000100800 */
[----:B------:R1:W-:Y:S01]  /*1c5f0*/  STL [R1+0x760], RZ ;  /* 0x000760ff01007387 */ /* 0x0003e20000100800 */
[----:B------:R-:W-:-:S03]  /*1c600*/  LOP3.LUT R26, R30, 0x10, R26, 0x78, !PT ;  /* 0x000000101e1a7812 */ /* 0x000fc600078e781a */
[----:B------:R1:W-:Y:S01]  /*1c610*/  STL [R1+0x764], RZ ;  /* 0x000764ff01007387 */ /* 0x0003e20000100800 */
[----:B------:R-:W-:-:S03]  /*1c620*/  LOP3.LUT R26, R26, 0x400, R27, 0xf8, !PT ;  /* 0x000004001a1a7812 */ /* 0x000fc600078ef81b */
[----:B------:R1:W-:Y:S01]  /*1c630*/  STL [R1+0x768], RZ ;  /* 0x000768ff01007387 */ /* 0x0003e20000100800 */
[C---:B------:R-:W-:Y:S02]  /*1c640*/  LOP3.LUT R6, R26.reuse, 0x20, RZ, 0x3c, !PT ;  /* 0x000000201a067812 */ /* 0x040fe400078e3cff */
[C---:B------:R-:W-:Y:S01]  /*1c650*/  LOP3.LUT R5, R26.reuse, 0x40, RZ, 0x3c, !PT ;  /* 0x000000401a057812 */ /* 0x040fe200078e3cff */
[----:B------:R1:W-:Y:S01]  /*1c660*/  STL [R1+0x76c], RZ ;  /* 0x00076cff01007387 */ /* 0x0003e20000100800 */
[----:B------:R-:W-:-:S03]  /*1c670*/  LOP3.LUT R4, R26, 0x60, RZ, 0x3c, !PT ;  /* 0x000000601a047812 */ /* 0x000fc600078e3cff */
        /* <DEDUP_REMOVED lines=15> */
[----:B------:R1:W-:Y:S02]  /*1c770*/  STL [R1+0x32c], RZ ;  /* 0x00032cff01007387 */ /* 0x0003e40000100800 */
.L_x_1:
[----:B-----5:R0:W-:Y:S01]  /*1c780*/  STL [R1+0x21b4], R25 ;  /* 0x0021b41901007387 */ /* 0x0201e20000100800 */
[----:B------:R-:W2:Y:S03]  /*1c790*/  LDC R4, c[0x0][0x230] ;  /* 0x00008c00ff047b82 */ /* 0x000ea60000000800 */
[----:B------:R-:W3:Y:S04]  /*1c7a0*/  LDL R7, [R1+0x9dc] ;  /* 0x0009dc0001077983 */ /* 0x000ee80000100800 */
[----:B------:R-:W3:Y:S04]  /*1c7b0*/  LDL R6, [R1+0x9e0] ;  /* 0x0009e00001067983 */ /* 0x000ee80000100800 */
[----:B0-----:R-:W2:Y:S04]  /*1c7c0*/  LDL R25, [R1+0x9d4] ;  /* 0x0009d40001197983 */ /* 0x001ea80000100800 */
[----:B------:R0:W-:Y:S04]  /*1c7d0*/  STL [R1+0x21b0], R36 ;  /* 0x0021b02401007387 */ /* 0x0001e80000100800 */
[----:B------:R-:W-:Y:S04]  /*1c7e0*/  STL [R1+0x21ac], R37 ;  /* 0x0021ac2501007387 */ /* 0x000fe80000100800 */
        /* <DEDUP_REMOVED lines=100> */
[----:B-----5:R-:W-:Y:S04]  /*1ce30*/  STL [R1+0x1e38], R60 ;  /* 0x001e383c01007387 */ /* 0x020fe80000100800 */
        /* <DEDUP_REMOVED lines=17> */
[----:B------:R-:W-:Y:S01]  /*1cf50*/  STL [R1+0x1f18], R60 ;  /* 0x001f183c01007387 */ /* 0x000fe20000100800 */
[----:B--2---:R-:W-:-:S03]  /*1cf60*/  IMAD R4, R25, -0x20, R4 ;  /* 0xffffffe019047824 */ /* 0x004fc600078e0204 */
[----:B------:R-:W-:Y:S04]  /*1cf70*/  STL [R1+0x1f20], R60 ;  /* 0x001f203c01007387 */ /* 0x000fe80000100800 */
[----:B------:R-:W-:Y:S04]  /*1cf80*/  STL [R1+0x1f28], R60 ;  /* 0x001f283c01007387 */ /* 0x000fe80000100800 */
[----:B------:R-:W-:Y:S04]  /*1cf90*/  STL [R1+0x1f30], R60 ;  /* 0x001f303c01007387 */ /* 0x000fe80000100800 */
[----:B------:R-:W-:Y:S04]  /*1cfa0*/  STL [R1+0x1f38], R60 ;  /* 0x001f383c01007387 */ /* 0x000fe80000100800 */
[----:B------:R-:W-:Y:S01]  /*1cfb0*/  STL [R1+0x1f40], R60 ;  /* 0x001f403c01007387 */ /* 0x000fe20000100800 */
[----:B------:R-:W-:-:S03]  /*1cfc0*/  ISETP.GT.AND P0, PT, R4, RZ, PT ;  /* 0x000000ff0400720c */ /* 0x000fc60003f04270 */
[----:B------:R-:W-:Y:S04]  /*1cfd0*/  STL [R1+0x1f48], R60 ;  /* 0x001f483c01007387 */ /* 0x000fe80000100800 */
[----:B------:R-:W-:Y:S04]  /*1cfe0*/  STL [R1+0x1f50], R60 ;  /* 0x001f503c01007387 */ /* 0x000fe80000100800 */
[----:B------:R-:W-:Y:S04]  /*1cff0*/  STL [R1+0x1f58], R60 ;  /* 0x001f583c01007387 */ /* 0x000fe80000100800 */
[----:B------:R-:W-:Y:S04]  /*1d000*/  STL [R1+0x1f60], R60 ;  /* 0x001f603c01007387 */ /* 0x000fe80000100800 */
[----:B------:R-:W-:Y:S04]  /*1d010*/  STL [R1+0x1f68], R60 ;  /* 0x001f683c01007387 */ /* 0x000fe80000100800 */
[----:B------:R-:W-:Y:S04]  /*1d020*/  STL [R1+0x1f70], R60 ;  /* 0x001f703c01007387 */ /* 0x000fe80000100800 */
[----:B------:R-:W-:Y:S01]  /*1d030*/  STL [R1+0x1f78], R60 ;  /* 0x001f783c01007387 */ /* 0x000fe20000100800 */
[----:B------:R-:W-:-:S03]  /*1d040*/  PRMT R28, RZ, 0x7610, R28 ;  /* 0x00007610ff1c7816 */ /* 0x000fc6000000001c */
        /* <DEDUP_REMOVED lines=9> */
[----:B------:R-:W2:Y:S04]  /*1d0e0*/  LDL.LU R25, [R1+0x21b4] ;  /* 0x0021b40001197983 */ /* 0x000ea80000300800 */
[----:B---3--:R-:W3:Y:S04]  /*1d0f0*/  @P0 LDG.E.U16 R28, desc[UR8][R6.64] ;  /* 0x00000008061c0981 */ /* 0x008ee8000c1e1500 */
[----:B------:R-:W4:Y:S01]  /*1d100*/  LDL.64 R6, [R1+0x968] ;  /* 0x0009680001067983 */ /* 0x000f220000100a00 */
[----:B------:R-:W-:-:S02]  /*1d110*/  PRMT R29, RZ, 0x7610, R29 ;  /* 0x00007610ff1d7816 */ /* 0x000fc4000000001d */
[----:B------:R-:W-:-:S04]  /*1d120*/  ISETP.GT.AND P1, PT, R4, 0x1, PT ;  /* 0x000000010400780c */ /* 0x000fc80003f24270 */
[----:B----4-:R4:W3:Y:S04]  /*1d130*/  @P0 LDG.E.U16 R29, desc[UR8][R6.64] ;  /* 0x00000008061d0981 */ /* 0x0108e8000c1e1500 */
[----:B------:R-:W4:Y:S04]  /*1d140*/  LDL R6, [R1+0xbd0] ;  /* 0x000bd00001067983 */ /* 0x000f280000100800 */
[----:B------:R-:W4:Y:S01]  /*1d150*/  LDL R7, [R1+0xbd4] ;  /* 0x000bd40001077983 */ /* 0x000f220000100800 */
[----:B------:R-:W-:Y:S02]  /*1d160*/  PRMT R38, RZ, 0x7610, R38 ;  /* 0x00007610ff267816 */ /* 0x000fe40000000026 */
[----:B----4-:R-:W-:-:S04]  /*1d170*/  @P1 LOP3.LUT R7, R7, R6, RZ, 0x3c, !PT ;  /* 0x0000000607071212 */ /* 0x010fc800078e3cff */
[----:B------:R-:W-:-:S04]  /*1d180*/  @P1 LOP3.LUT R6, R7, R6, RZ, 0x3c, !PT ;  /* 0x0000000607061212 */ /* 0x000fc800078e3cff */
[----:B------:R-:W-:-:S05]  /*1d190*/  @P1 LOP3.LUT R7, R7, R6, RZ, 0x3c, !PT ;  /* 0x0000000607071212 */ /* 0x000fca00078e3cff */
[----:B------:R4:W3:Y:S04]  /*1d1a0*/  @P1 LDG.E.U16 R38, desc[UR8][R6.64] ;  /* 0x0000000806261981 */ /* 0x0008e8000c1e1500 */
        /* <DEDUP_REMOVED lines=9> */
[----:B------:R-:W-:Y:S02]  /*1d240*/  ISETP.GT.AND P2, PT, R4, 0x2, PT ;  /* 0x000000020400780c */ /* 0x000fe40003f44270 */
[----:B0-----:R-:W-:-:S11]  /*1d250*/  PRMT R36, RZ, 0x7610, R36 ;  /* 0x00007610ff247816 */ /* 0x001fd60000000024 */
[----:B----4-:R-:W-:-:S04]  /*1d260*/  @P2 LOP3.LUT R7, R7, R6, RZ, 0x3c, !PT ;  /* 0x0000000607072212 */ /* 0x010fc800078e3cff */
[----:B------:R-:W-:-:S04]  /*1d270*/  @P2 LOP3.LUT R6, R7, R6, RZ, 0x3c, !PT ;  /* 0x0000000607062212 */ /* 0x000fc800078e3cff */
[----:B------:R-:W-:-:S05]  /*1d280*/  @P2 LOP3.LUT R7, R7, R6, RZ, 0x3c, !PT ;  /* 0x0000000607072212 */ /* 0x000fca00078e3cff */
[----:B------:R-:W4:Y:S04]  /*1d290*/  @P2 LDG.E.U16 R36, desc[UR8][R6.64] ;  /* 0x0000000806242981 */ /* 0x000f28000c1e1500 */
[----:B----4-:R0:W-:Y:S04]  /*1d2a0*/  STL [R1+0x934], R36 ;  /* 0x0009342401007387 */ /* 0x0101e80000100800 */
[----:B0-----:R-:W4:Y:S04]  /*1d2b0*/  LDL.LU R36, [R1+0x21b0] ;  /* 0x0021b00001247983 */ /* 0x001f280000300800 */
[----:B------:R-:W2:Y:S04]  /*1d2c0*/  LDL R6, [R1+0xbb8] ;  /* 0x000bb80001067983 */ /* 0x000ea80000100800 */
[----:B------:R-:W2:Y:S01]  /*1d2d0*/  LDL R7, [R1+0xbbc] ;  /* 0x000bbc0001077983 */ /* 0x000ea20000100800 */
[----:B------:R-:W-:-:S02]  /*1d2e0*/  PRMT R37, RZ, 0x7610, R37 ;  /* 0x00007610ff257816 */ /* 0x000fc40000000025 */
[----:B--2---:R-:W-:-:S04]  /*1d2f0*/  @P2 LOP3.LUT R7, R7, R6, RZ, 0x3c, !PT ;  /* 0x0000000607072212 */ /* 0x004fc800078e3cff */
[----:B------:R-:W-:-:S04]  /*1d300*/  @P2 LOP3.LUT R6, R7, R6, RZ, 0x3c, !PT ;  /* 0x0000000607062212 */ /* 0x000fc800078e3cff */
[----:B------:R-:W-:-:S05]  /*1d310*/  @P2 LOP3.LUT R7, R7, R6, RZ, 0x3c, !PT ;  /* 0x0000000607072212 */ /* 0x000fca00078e3cff */
[----:B------:R-:W2:Y:S01]  /*1d320*/  @P2 LDG.E.U16 R37, desc[UR8][R6.64] ;  /* 0x0000000806252981 */ /* 0x000ea2000c1e1500 */
[----:B------:R-:W-:-:S03]  /*1d330*/  ISETP.GT.AND P0, PT, R4, 0x3, PT ;  /* 0x000000030400780c */ /* 0x000fc60003f04270 */
[----:B--2---:R0:W-:Y:S04]  /*1d340*/  STL [R1+0x938], R37 ;  /* 0x0009382501007387 */ /* 0x0041e80000100800 */
[----:B0-----:R-:W2:Y:S04]  /*1d350*/  LDL.LU R37, [R1+0x21ac] ;  /* 0x0021ac0001257983 */ /* 0x001ea80000300800 */
[----:B------:R-:W3:Y:S04]  /*1d360*/  LDL R6, [R1+0xbb0] ;  /* 0x000bb00001067983 */ /* 0x000ee80000100800 */
[----:B------:R-:W3:Y:S01]  /*1d370*/  LDL R7, [R1+0xbb4] ;  /* 0x000bb40001077983 */ /* 0x000ee20000100800 */
[----:B------:R-:W-:-:S02]  /*1d380*/  PRMT R20, RZ, 0x7610, R20 ;  /* 0x00007610ff147816 */ /* 0x000fc40000000014 */
[----:B---3--:R-:W-:-:S04]  /*1d390*/  @P0 LOP3.LUT R7, R7, R6, RZ, 0x3c, !PT ;  /* 0x0000000607070212 */ /* 0x008fc800078e3cff */
[----:B------:R-:W-:-:S04]  /*1d3a0*/  @P0 LOP3.LUT R6, R7, R6, RZ, 0x3c, !PT ;  /* 0x0000000607060212 */ /* 0x000fc800078e3cff */
[----:B------:R-:W-:-:S05]  /*1d3b0*/  @P0 LOP3.LUT R7, R7, R6, RZ, 0x3c, !PT ;  /* 0x0000000607070212 */ /* 0x000fca00078e3cff */
[----:B------:R-:W3:Y:S04]  /*1d3c0*/  @P0 LDG.E.U16 R20, desc[UR8][R6.64] ;  /* 0x0000000806140981 */ /* 0x000ee8000c1e1500 */
[----:B---3--:R0:W-:Y:S04]  /*1d3d0*/  STL [R1+0x95c], R20 ;  /* 0x00095c1401007387 */ /* 0x0081e80000100800 */
[----:B0-----:R-:W3:Y:S04]  /*1d3e0*/  LDL.LU R20, [R1+0x21a8] ;  /* 0x0021a80001147983 */ /* 0x001ee80000300800 */
[----:B------:R-:W4:Y:S04]  /*1d3f0*/  LDL R6, [R1+0xba8] ;  /* 0x000ba80001067983 */ /* 0x000f280000100800 */
[----:B------:R-:W4:Y:S01]  /*1d400*/  LDL R7, [R1+0xbac] ;  /* 0x000bac0001077983 */ /* 0x000f220000100800 */
[----:B------:R-:W-:-:S02]  /*1d410*/  PRMT R21, RZ, 0x7610, R21 ;  /* 0x00007610ff157816 */ /* 0x000fc40000000015 */
[----:B----4-:R-:W-:-:S04]  /*1d420*/  @P0 LOP3.LUT R7, R7, R6, RZ, 0x3c, !PT ;  /* 0x0000000607070212 */ /* 0x010fc800078e3cff */
[----:B------:R-:W-:-:S04]  /*1d430*/  @P0 LOP3.LUT R6, R7, R6, RZ, 0x3c, !PT ;  /* 0x0000000607060212 */ /* 0x000fc800078e3cff */
[----:B------:R-:W-:-:S05]  /*1d440*/  @P0 LOP3.LUT R7, R7, R6, RZ, 0x3c, !PT ;  /* 0x0000000607070212 */ /* 0x000fca00078e3cff */
[----:B------:R-:W4:Y:S01]  /*1d450*/  @P0 LDG.E.U16 R21, desc[UR8][R6.64] ;  /* 0x0000000806150981 */ /* 0x000f22000c1e1500 */
[----:B------:R-:W-:-:S03]  /*1d460*/  ISETP.GT.AND P1, PT, R4, 0x4, PT ;  /* 0x000000040400780c */ /* 0x000fc60003f24270 */
        /* <DEDUP_REMOVED lines=8> */
[----:B------:R0:W2:Y:S04]  /*1d4f0*/  @P1 LDG.E.U16 R24, desc[UR8][R6.64] ;  /* 0x0000000806181981 */ /* 0x0000a8000c1e1500 */
[----:B------:R-:W0:Y:S04]  /*1d500*/  LDL R6, [R1+0xb98] ;  /* 0x000b980001067983 */ /* 0x000e280000100800 */
[----:B------:R-:W0:Y:S01]  /*1d510*/  LDL R7, [R1+0xb9c] ;  /* 0x000b9c0001077983 */ /* 0x000e220000100800 */
[----:B------:R-:W-:Y:S02]  /*1d520*/  PRMT R25, RZ, 0x7610, R25 ;  /* 0x00007610ff197816 */ /* 0x000fe40000000019 */
[----:B0-----:R-:W-:-:S04]  /*1d530*/  @P1 LOP3.LUT R7, R7, R6, RZ, 0x3c, !PT ;  /* 0x0000000607071212 */ /* 0x001fc800078e3cff */
[----:B------:R-:W-:-:S04]  /*1d540*/  @P1 LOP3.LUT R6, R7, R6, RZ, 0x3c, !PT ;  /* 0x0000000607061212 */ /* 0x000fc800078e3cff */
[----:B------:R-:W-:-:S05]  /*1d550*/  @P1 LOP3.LUT R7, R7, R6, RZ, 0x3c, !PT ;  /* 0x0000000607071212 */ /* 0x000fca00078e3cff */
[----:B------:R0:W2:Y:S04]  /*1d560*/  @P1 LDG.E.U16 R25, desc[UR8][R6.64] ;  /* 0x0000000806191981 */ /* 0x0000a8000c1e1500 */
[----:B------:R-:W0:Y:S04]  /*1d570*/  LDL R6, [R1+0xb90] ;  /* 0x000b900001067983 */ /* 0x000e280000100800 */
[----:B------:R-:W0:Y:S01]  /*1d580*/  LDL R7, [R1+0xb94] ;  /* 0x000b940001077983 */ /* 0x000e220000100800 */
[----:B------:R-:W-:Y:S02]  /*1d590*/  ISETP.GT.AND P2, PT, R4, 0x5, PT ;  /* 0x000000050400780c */ /* 0x000fe40003f44270 */
[----:B------:R-:W-:-:S11]  /*1d5a0*/  PRMT R36, RZ, 0x7610, R36 ;  /* 0x00007610ff247816 */ /* 0x000fd60000000024 */
[----:B0-----:R-:W-:-:S04]  /*1d5b0*/  @P2 LOP3.LUT R7, R7, R6, RZ, 0x3c, !PT ;  /* 0x0000000607072212 */ /* 0x001fc800078e3cff */
        /* <DEDUP_REMOVED lines=36> */
[----:B------:R-:W2:Y:S04]  /*1d800*/  @P1 LDG.E.U16 R16, desc[UR8][R6.64] ;  /* 0x0000000806101981 */ /* 0x000ea8000c1e1500 */
        /* <DEDUP_REMOVED lines=8> */
[----:B------:R-:W3:Y:S01]  /*1d890*/  @P1 LDG.E.U16 R17, desc[UR8][R6.64] ;  /* 0x0000000806111981 */ /* 0x000ee2000c1e1500 */
[----:B------:R-:W-:-:S03]  /*1d8a0*/  ISETP.GT.AND P2, PT, R4, 0x8, PT ;  /* 0x000000080400780c */ /* 0x000fc60003f44270 */
        /* <DEDUP_REMOVED lines=8> */
[----:B------:R0:W4:Y:S04]  /*1d930*/  @P2 LDG.E.U16 R20, desc[UR8][R6.64] ;  /* 0x0000000806142981 */ /* 0x000128000c1e1500 */
[----:B------:R-:W0:Y:S04]  /*1d940*/  LDL R6, [R1+0xb58] ;  /* 0x000b580001067983 */ /* 0x000e280000100800 */
[----:B------:R-:W0:Y:S01]  /*1d950*/  LDL R7, [R1+0xb5c] ;  /* 0x000b5c0001077983 */ /* 0x000e220000100800 */
[----:B------:R-:W-:Y:S02]  /*1d960*/  PRMT R21, RZ, 0x7610, R21 ;  /* 0x00007610ff157816 */ /* 0x000fe40000000015 */
[----:B0-----:R-:W-:-:S04]  /*1d970*/  @P2 LOP3.LUT R7, R7, R6, RZ, 0x3c, !PT ;  /* 0x0000000607072212 */ /* 0x001fc800078e3cff */
[----:B------:R-:W-:-:S04]  /*1d980*/  @P2 LOP3.LUT R6, R7, R6, RZ, 0x3c, !PT ;  /* 0x0000000607062212 */ /* 0x000fc800078e3cff */
[----:B------:R-:W-:-:S05]  /*1d990*/  @P2 LOP3.LUT R7, R7, R6, RZ, 0x3c, !PT ;  /* 0x0000000607072212 */ /* 0x000fca00078e3cff */
[----:B------:R0:W4:Y:S04]  /*1d9a0*/  @P2 LDG.E.U16 R21, desc[UR8][R6.64] ;  /* 0x0000000806152981 */ /* 0x000128000c1e1500 */
[----:B------:R-:W0:Y:S04]  /*1d9b0*/  LDL R6, [R1+0xb50] ;  /* 0x000b500001067983 */ /* 0x000e280000100800 */
[----:B------:R-:W0:Y:S01]  /*1d9c0*/  LDL R7, [R1+0xb54] ;  /* 0x000b540001077983 */ /* 0x000e220000100800 */
[----:B------:R-:W-:Y:S02]  /*1d9d0*/  ISETP.GT.AND P0, PT, R4, 0x9, PT ;  /* 0x000000090400780c */ /* 0x000fe40003f04270 */
[----:B------:R-:W-:-:S11]  /*1d9e0*/  PRMT R34, RZ, 0x7610, R34 ;  /* 0x00007610ff227816 */ /* 0x000fd60000000022 */
[----:B0-----:R-:W-:-:S04]  /*1d9f0*/  @P0 LOP3.LUT R7, R7, R6, RZ, 0x3c, !PT ;  /* 0x0000000607070212 */ /* 0x001fc800078e3cff */
        /* <DEDUP_REMOVED lines=55> */
[----:B------:R0:W3:Y:S04]  /*1dd70*/  @P0 LDG.E.U16 R16, desc[UR8][R6.64] ;  /* 0x0000000806100981 */ /* 0x0000e8000c1e1500 */
[----:B------:R-:W0:Y:S04]  /*1dd80*/  LDL R6, [R1+0xb18] ;  /* 0x000b180001067983 */ /* 0x000e280000100800 */
[----:B------:R-:W0:Y:S01]  /*1dd90*/  LDL R7, [R1+0xb1c] ;  /* 0x000b1c0001077983 */ /* 0x000e220000100800 */
[----:B------:R-:W-:Y:S02]  /*1dda0*/  PRMT R17, RZ, 0x7610, R17 ;  /* 0x00007610ff117816 */ /* 0x000fe40000000011 */
[----:B0-----:R-:W-:-:S04]  /*1ddb0*/  @P0 LOP3.LUT R7, R7, R6, RZ, 0x3c, !PT ;  /* 0x0000000607070212 */ /* 0x001fc800078e3cff */
[----:B------:R-:W-:-:S04]  /*1ddc0*/  @P0 LOP3.LUT R6, R7, R6, RZ, 0x3c, !PT ;  /* 0x0000000607060212 */ /* 0x000fc800078e3cff */
[----:B------:R-:W-:-:S05]  /*1ddd0*/  @P0 LOP3.LUT R7, R7, R6, RZ, 0x3c, !PT ;  /* 0x0000000607070212 */ /* 0x000fca00078e3cff */
[----:B------:R0:W3:Y:S04]  /*1dde0*/  @P0 LDG.E.U16 R17, desc[UR8][R6.64] ;  /* 0x0000000806110981 */ /* 0x0000e8000c1e1500 */
[----:B------:R-:W0:Y:S04]  /*1ddf0*/  LDL R6, [R1+0xb10] ;  /* 0x000b100001067983 */ /* 0x000e280000100800 */
[----:B------:R-:W0:Y:S01]  /*1de00*/  LDL R7, [R1+0xb14] ;  /* 0x000b140001077983 */ /* 0x000e220000100800 */
[----:B------:R-:W-:Y:S02]  /*1de10*/  ISETP.GT.AND P1, PT, R4, 0xd, PT ;  /* 0x0000000d0400780c */ /* 0x000fe40003f24270 */
[----:B------:R-:W-:-:S11]  /*1de20*/  PRMT R32, RZ, 0x7610, R32 ;  /* 0x00007610ff207816 */ /* 0x000fd60000000020 */
[----:B0-----:R-:W-:-:S04]  /*1de30*/  @P1 LOP3.LUT R7, R7, R6, RZ, 0x3c, !PT ;  /* 0x0000000607071212 */ /* 0x001fc800078e3cff */
        /* <DEDUP_REMOVED lines=179> */
[----:B------:R-:W2:Y:S04]  /*1e970*/  @P2 LDG.E.U16 R23, desc[UR8][R6.64] ;  /* 0x0000000806172981 */ /* 0x000ea8000c1e1500 */
[----:B----4-:R0:W-:Y:S04]  /*1e980*/  STL [R1+0x91c], R5 ;  /* 0x00091c0501007387 */ /* 0x0101e80000100800 */
[----:B0-----:R-:W4:Y:S04]  /*1e990*/  LDL R5, [R1+0xa4c] ;  /* 0x000a4c0001057983 */ /* 0x001f280000100800 */
[----:B--2---:R0:W-:Y:S04]  /*1e9a0*/  STL [R1+0x930], R23 ;  /* 0x0009301701007387 */ /* 0x0041e80000100800 */
[----:B0-----:R-:W2:Y:S04]  /*1e9b0*/  LDL.LU R23, [R1+0x2158] ;  /* 0x0021580001177983 */ /* 0x001ea80000300800 */
[----:B------:R-:W3:Y:S04]  /*1e9c0*/  LDL R6, [R1+0xa60] ;  /* 0x000a600001067983 */ /* 0x000ee80000100800 */
[----:B------:R-:W3:Y:S01]  /*1e9d0*/  LDL R7, [R1+0xa64] ;  /* 0x000a640001077983 */ /* 0x000ee20000100800 */
[----:B------:R-:W-:-:S02]  /*1e9e0*/  ISETP.GT.AND P0, PT, R4, 0x18, PT ;  /* 0x000000180400780c */ /* 0x000fc40003f04270 */
[----:B------:R-:W-:-:S11]  /*1e9f0*/  PRMT R10, RZ, 0x7610, R10 ;  /* 0x00007610ff0a7816 */ /* 0x000fd6000000000a */
        /* <DEDUP_REMOVED lines=19> */
[----:B------:R-:W3:Y:S01]  /*1eb30*/  LDL R7, [R1+0xa48] ;  /* 0x000a480001077983 */ /* 0x000ee20000100800 */
[----:B--2---:R-:W-:Y:S01]  /*1eb40*/  PRMT R23, RZ, 0x7610, R23 ;  /* 0x00007610ff177816 */ /* 0x004fe20000000017 */
[----:B----4-:R-:W-:Y:S01]  /*1eb50*/  @P1 IMAD.MOV.U32 R6, RZ, RZ, R5 ;  /* 0x000000ffff061224 */ /* 0x010fe200078e0005 */
[----:B------:R-:W-:Y:S01]  /*1eb60*/  ISETP.GT.AND P2, PT, R4, 0x1a, PT ;  /* 0x0000001a0400780c */ /* 0x000fe20003f44270 */
[----:B------:R-:W2:Y:S04]  /*1eb70*/  LDL R5, [R1+0xa1c] ;  /* 0x000a1c0001057983 */ /* 0x000ea80000100800 */
[----:B---3--:R0:W3:Y:S04]  /*1eb80*/  @P1 LDG.E.U16 R23, desc[UR8][R6.64] ;  /* 0x0000000806171981 */ /* 0x0080e8000c1e1500 */
[----:B------:R-:W0:Y:S04]  /*1eb90*/  LDL R6, [R1+0xa40] ;  /* 0x000a400001067983 */ /* 0x000e280000100800 */
[----:B------:R-:W0:Y:S01]  /*1eba0*/  LDL R7, [R1+0xa44] ;  /* 0x000a440001077983 */ /* 0x000e220000100800 */
[----:B------:R-:W-:-:S02]  /*1ebb0*/  PRMT R9, RZ, 0x7610, R9 ;  /* 0x00007610ff097816 */ /* 0x000fc40000000009 */
        /* <DEDUP_REMOVED lines=42> */
[----:B------:R-:W3:Y:S01]  /*1ee60*/  LDL R7, [R1+0xa18] ;  /* 0x000a180001077983 */ /* 0x000ee20000100800 */
[----:B------:R-:W-:Y:S01]  /*1ee70*/  PRMT R8, RZ, 0x7610, R8 ;  /* 0x00007610ff087816 */ /* 0x000fe20000000008 */
[----:B0-----:R-:W-:Y:S01]  /*1ee80*/  @P1 IMAD.MOV.U32 R6, RZ, RZ, R5 ;  /* 0x000000ffff061224 */ /* 0x001fe200078e0005 */
        /* <DEDUP_REMOVED lines=9> */
[----:B------:R0:W3:Y:S04]  /*1ef20*/  @P0 LDG.E.U16 R18, desc[UR8][R6.64] ;  /* 0x0000000806120981 */ /* 0x0000e8000c1e1500 */
[----:B------:R-:W0:Y:S04]  /*1ef30*/  LDL R6, [R1+0xa08] ;  /* 0x000a080001067983 */ /* 0x000e280000100800 */
[----:B------:R-:W0:Y:S01]  /*1ef40*/  LDL R7, [R1+0xa0c] ;  /* 0x000a0c0001077983 */ /* 0x000e220000100800 */
[----:B----4-:R-:W-:Y:S02]  /*1ef50*/  PRMT R19, RZ, 0x7610, R19 ;  /* 0x00007610ff137816 */ /* 0x010fe40000000013 */
        /* <DEDUP_REMOVED lines=13> */
[----:B------:R-:W2:Y:S04]  /*1f030*/  LDL R6, [R1+0x9f8] ;  /* 0x0009f80001067983 */ /* 0x000ea80000100800 */
[----:B------:R-:W2:Y:S01]  /*1f040*/  LDL R7, [R1+0x9fc] ;  /* 0x0009fc0001077983 */ /* 0x000ea20000100800 */
[----:B0-----:R-:W0:Y:S01]  /*1f050*/  S2R R0, SR_TID.X ;  /* 0x0000000000007919 */ /* 0x001e220000002100 */
[----:B------:R-:W-:-:S02]  /*1f060*/  PRMT R2, RZ, 0x7610, R2 ;  /* 0x00007610ff027816 */ /* 0x000fc40000000002 */
[----:B------:R-:W-:Y:S02]  /*1f070*/  ISETP.GT.AND P0, PT, R4, 0x1f, PT ;  /* 0x0000001f0400780c */ /* 0x000fe40003f04270 */
[----:B0-----:R-:W-:Y:S02]  /*1f080*/  LOP3.LUT R0, R0, 0x1f, RZ, 0xc0, !PT ;  /* 0x0000001f00007812 */ /* 0x001fe400078ec0ff */
[----:B--2---:R-:W-:-:S04]  /*1f090*/  @P1 LOP3.LUT R7, R7, R6, RZ, 0x3c, !PT ;  /* 0x0000000607071212 */ /* 0x004fc800078e3cff */
[----:B------:R-:W-:-:S04]  /*1f0a0*/  @P1 LOP3.LUT R6, R7, R6, RZ, 0x3c, !PT ;  /* 0x0000000607061212 */ /* 0x000fc800078e3cff */
[----:B------:R-:W-:-:S05]  /*1f0b0*/  @P1 LOP3.LUT R7, R7, R6, RZ, 0x3c, !PT ;  /* 0x0000000607071212 */ /* 0x000fca00078e3cff */
[----:B------:R-:W2:Y:S01]  /*1f0c0*/  @P1 LDG.E.U16 R2, desc[UR8][R6.64] ;  /* 0x0000000806021981 */ /* 0x000ea2000c1e1500 */
[----:B------:R-:W-:-:S03]  /*1f0d0*/  ISETP.GE.AND P1, PT, R0, R4, PT ;  /* 0x000000040000720c */ /* 0x000fc60003f26270 */
[----:B------:R-:W3:Y:S04]  /*1f0e0*/  LDL.LU R0, [R1+0x2144] ;  /* 0x0021440001007983 */ /* 0x000ee80000300800 */
[----:B------:R-:W4:Y:S02]  /*1f0f0*/  LDL R4, [R1+0x9f0] ;  /* 0x0009f00001047983 */ /* 0x000f240000100800 */
[----:B----4-:R-:W-:-:S04]  /*1f100*/  @P0 LOP3.LUT R5, R5, R4, RZ, 0x3c, !PT ;  /* 0x0000000405050212 */ /* 0x010fc800078e3cff */
[C---:B------:R-:W-:Y:S02]  /*1f110*/  @P0 LOP3.LUT R4, R5.reuse, R4, RZ, 0x3c, !PT ;  /* 0x0000000405040212 */ /* 0x040fe400078e3cff */
[----:B---3--:R-:W-:Y:S02]  /*1f120*/  PRMT R0, RZ, 0x7610, R0 ;  /* 0x00007610ff007816 */ /* 0x008fe40000000000 */
[----:B------:R-:W-:-:S05]  /*1f130*/  @P0 LOP3.LUT R5, R5, R4, RZ, 0x3c, !PT ;  /* 0x0000000405050212 */ /* 0x000fca00078e3cff */
[----:B------:R-:W3:Y:S04]  /*1f140*/  @P0 LDG.E.U16 R0, desc[UR8][R4.64] ;  /* 0x0000000804000981 */ /* 0x000ee8000c1e1500 */
[----:B---3--:R0:W-:Y:S04]  /*1f150*/  STL [R1+0x5b8], R0 ;  /* 0x0005b80001007387 */ /* 0x0081e80000100800 */
[----:B0-----:R-:W3:Y:S04]  /*1f160*/  LDL.LU R0, [R1+0x2140] ;  /* 0x0021400001007983 */ /* 0x001ee80000300800 */
[----:B------:R-:W4:Y:S04]  /*1f170*/  LDL R4, [R1+0x9e8] ;  /* 0x0009e80001047983 */ /* 0x000f280000100800 */
[----:B------:R-:W4:Y:S01]  /*1f180*/  LDL R5, [R1+0x9ec] ;  /* 0x0009ec0001057983 */ /* 0x000f220000100800 */
[----:B---3--:R-:W-:-:S02]  /*1f190*/  PRMT R0, RZ, 0x7610, R0 ;  /* 0x00007610ff007816 */ /* 0x008fc40000000000 */
[----:B----4-:R-:W-:-:S04]  /*1f1a0*/  @P0 LOP3.LUT R5, R5, R4, RZ, 0x3c, !PT ;  /* 0x0000000405050212 */ /* 0x010fc800078e3cff */
[----:B------:R-:W-:-:S04]  /*1f1b0*/  @P0 LOP3.LUT R4, R5, R4, RZ, 0x3c, !PT ;  /* 0x0000000405040212 */ /* 0x000fc800078e3cff */
[----:B------:R-:W-:-:S05]  /*1f1c0*/  @P0 LOP3.LUT R5, R5, R4, RZ, 0x3c, !PT ;  /* 0x0000000405050212 */ /* 0x000fca00078e3cff */
[----:B------:R-:W3:Y:S01]  /*1f1d0*/  @P0 LDG.E.U16 R0, desc[UR8][R4.64] ;  /* 0x0000000804000981 */ /* 0x000ee2000c1e1500 */
[----:B------:R-:W-:Y:S06]  /*1f1e0*/  BAR.SYNC.DEFER_BLOCKING 0x0 ;  /* 0x0000000000007b1d */ /* 0x000fec0000010000 */
[----:B---3--:R0:W-:Y:S04]  /*1f1f0*/  STL [R1+0x5b4], R0 ;  /* 0x0005b40001007387 */ /* 0x0081e80000100800 */
[----:B0-----:R-:W3:Y:S04]  /*1f200*/  LDL.LU R0, [R1+0x213c] ;  /* 0x00213c0001007983 */ /* 0x001ee80000300800 */
[----:B------:R-:W4:Y:S04]  /*1f210*/  LDL R4, [R1+0xbec] ;  /* 0x000bec0001047983 */ /* 0x000f280000100800 */
[----:B------:R-:W4:Y:S01]  /*1f220*/  LDL R5, [R1+0x1370] ;  /* 0x0013700001057983 */ /* 0x000f220000100800 */
[----:B---3--:R-:W-:-:S02]  /*1f230*/  PRMT R0, RZ, 0x7610, R0 ;  /* 0x00007610ff007816 */ /* 0x008fc40000000000 */
[----:B----4-:R-:W-:-:S04]  /*1f240*/  @!P1 LOP3.LUT R5, R5, R4, RZ, 0x3c, !PT ;  /* 0x0000000405059212 */ /* 0x010fc800078e3cff */
[----:B------:R-:W-:-:S04]  /*1f250*/  @!P1 LOP3.LUT R4, R5, R4, RZ, 0x3c, !PT ;  /* 0x0000000405049212 */ /* 0x000fc800078e3cff */
[----:B------:R-:W-:-:S05]  /*1f260*/  @!P1 LOP3.LUT R5, R5, R4, RZ, 0x3c, !PT ;  /* 0x0000000405059212 */ /* 0x000fca00078e3cff */
[----:B------:R-:W3:Y:S04]  /*1f270*/  @!P1 LDG.E.U16 R0, desc[UR8][R4.64] ;  /* 0x0000000804009981 */ /* 0x000ee8000c1e1500 */
        /* <DEDUP_REMOVED lines=463> */
[----:B------:R-:W-:-:S02]  /*20f70*/  PRMT R59, RZ, 0x7610, R59 ;  /* 0x00007610ff3b7816 */ /* 0x000fc4000000003b */
[----:B----4-:R-:W-:-:S04]  /*20f80*/  @!P1 LOP3.LUT R5, R5, R4, RZ, 0x3c, !PT ;  /* 0x0000000405059212 */ /* 0x010fc800078e3cff */
[----:B------:R-:W-:-:S04]  /*20f90*/  @!P1 LOP3.LUT R4, R5, R4, RZ, 0x3c, !PT ;  /* 0x0000000405049212 */ /* 0x000fc800078e3cff */
[----:B------:R-:W-:-:S05]  /*20fa0*/  @!P1 LOP3.LUT R5, R5, R4, RZ, 0x3c, !PT ;  /* 0x0000000405059212 */ /* 0x000fca00078e3cff */
[----:B------:R-:W4:Y:S04]  /*20fb0*/  @!P1 LDG.E.U16 R59, desc[UR8][R4.64] ;  /* 0x00000008043b9981 */ /* 0x000f28000c1e1500 */
[----:B----4-:R0:W-:Y:S04]  /*20fc0*/  STL [R1+0x70], R59 ;  /* 0x0000703b01007387 */ /* 0x0101e80000100800 */
[----:B0-----:R-:W4:Y:S04]  /*20fd0*/  LDL.LU R59, [R1+0x2068] ;  /* 0x00206800013b7983 */ /* 0x001f280000300800 */
[----:B------:R-:W2:Y:S04]  /*20fe0*/  LDL R4, [R1+0xd00] ;  /* 0x000d000001047983 */ /* 0x000ea80000100800 */
[----:B------:R-:W2:Y:S01]  /*20ff0*/  LDL R5, [R1+0xd04] ;  /* 0x000d040001057983 */ /* 0x000ea20000100800 */
[----:B------:R-:W-:-:S02]  /*21000*/  PRMT R58, RZ, 0x7610, R58 ;  /* 0x00007610ff3a7816 */ /* 0x000fc4000000003a */
[----:B--2---:R-:W-:-:S04]  /*21010*/  @!P1 LOP3.LUT R5, R5, R4, RZ, 0x3c, !PT ;  /* 0x0000000405059212 */ /* 0x004fc800078e3cff */
[----:B------:R-:W-:-:S04]  /*21020*/  @!P1 LOP3.LUT R4, R5, R4, RZ, 0x3c, !PT ;  /* 0x0000000405049212 */ /* 0x000fc800078e3cff */
[----:B------:R-:W-:-:S05]  /*21030*/  @!P1 LOP3.LUT R5, R5, R4, RZ, 0x3c, !PT ;  /* 0x0000000405059212 */ /* 0x000fca00078e3cff */
[----:B------:R-:W2:Y:S04]  /*21040*/  @!P1 LDG.E.U16 R58, desc[UR8][R4.64] ;  /* 0x00000008043a9981 */ /* 0x000ea8000c1e1500 */
[----:B--2---:R0:W-:Y:S04]  /*21050*/  STL [R1+0x6c], R58 ;  /* 0x00006c3a01007387 */ /* 0x0041e80000100800 */
[----:B0-----:R-:W2:Y:S04]  /*21060*/  LDL.LU R58, [R1+0x2064] ;  /* 0x00206400013a7983 */ /* 0x001ea80000300800 */
[----:B------:R-:W3:Y:S04]  /*21070*/  LDL R4, [R1+0xcc8] ;  /* 0x000cc80001047983 */ /* 0x000ee80000100800 */
[----:B------:R-:W3:Y:S01]  /*21080*/  LDL R5, [R1+0xccc] ;  /* 0x000ccc0001057983 */ /* 0x000ee20000100800 */
[----:B------:R-:W-:-:S02]  /*21090*/  PRMT R57, RZ, 0x7610, R57 ;  /* 0x00007610ff397816 */ /* 0x000fc40000000039 */
[----:B---3--:R-:W-:-:S04]  /*210a0*/  @!P1 LOP3.LUT R5, R5, R4, RZ, 0x3c, !PT ;  /* 0x0000000405059212 */ /* 0x008fc800078e3cff */
        /* <DEDUP_REMOVED lines=92> */
[----:B------:R0:W4:Y:S04]  /*21670*/  @!P1 LDG.E.U16 R60, desc[UR8][R4.64] ;  /* 0x00000008043c9981 */ /* 0x000128000c1e1500 */
[----:B------:R-:W0:Y:S04]  /*21680*/  LDL R4, [R1+0xbe0] ;  /* 0x000be00001047983 */ /* 0x000e280000100800 */
[----:B------:R-:W0:Y:S01]  /*21690*/  LDL R5, [R1+0x1368] ;  /* 0x0013680001057983 */ /* 0x000e220000100800 */
[----:B------:R-:W-:Y:S02]  /*216a0*/  PRMT R47, RZ, 0x7610, R47 ;  /* 0x00007610ff2f7816 */ /* 0x000fe4000000002f */
[----:B0-----:R-:W-:-:S04]  /*216b0*/  @!P1 LOP3.LUT R5, R5, R4, RZ, 0x3c, !PT ;  /* 0x0000000405059212 */ /* 0x001fc800078e3cff */
[----:B------:R-:W-:-:S04]  /*216c0*/  @!P1 LOP3.LUT R4, R5, R4, RZ, 0x3c, !PT ;  /* 0x0000000405049212 */ /* 0x000fc800078e3cff */
[----:B------:R-:W-:-:S05]  /*216d0*/  @!P1 LOP3.LUT R5, R5, R4, RZ, 0x3c, !PT ;  /* 0x0000000405059212 */ /* 0x000fca00078e3cff */
[----:B------:R-:W2:Y:S04]  /*216e0*/  @!P1 LDG.E.U16 R47, desc[UR8][R4.64] ;  /* 0x00000008042f9981 */ /* 0x000ea8000c1e1500 */
[----:B----4-:R0:W-:Y:S04]  /*216f0*/  STL [R1+0x40], R60 ;  /* 0x0000403c01007387 */ /* 0x0101e80000100800 */
[----:B0-----:R-:W4:Y:S04]  /*21700*/  LDL R60, [R1+0x12bc] ;  /* 0x0012bc00013c7983 */ /* 0x001f280000100800 */
        /* <DEDUP_REMOVED lines=35> */
[----:B------:R-:W3:Y:S01]  /*21940*/  @!P1 LDG.E.U16 R43, desc[UR8][R4.64] ;  /* 0x00000008042b9981 */ /* 0x000ee2000c1e1500 */
[----:B------:R-:W-:-:S03]  /*21950*/  PRMT R42, RZ, 0x7610, R42 ;  /* 0x00007610ff2a7816 */ /* 0x000fc6000000002a */
[----:B---3--:R0:W-:Y:S04]  /*21960*/  STL [R1+0x2c], R43 ;  /* 0x00002c2b01007387 */ /* 0x0081e80000100800 */
[----:B0-----:R-:W3:Y:S04]  /*21970*/  LDL.LU R43, [R1+0x2028] ;  /* 0x00202800012b7983 */ /* 0x001ee80000300800 */
[----:B------:R-:W4:Y:S01]  /*21980*/  LDL R5, [R1+0x12b8] ;  /* 0x0012b80001057983 */ /* 0x000f220000100800 */
[----:B------:R-:W-:-:S03]  /*21990*/  @!P1 IMAD.MOV.U32 R4, RZ, RZ, R60 ;  /* 0x000000ffff049224 */ /* 0x000fc600078e003c */
[----:B------:R-:W2:Y:S04]  /*219a0*/  LDL R60, [R1+0x1234] ;  /* 0x00123400013c7983 */ /* 0x000ea80000100800 */
[----:B----4-:R-:W4:Y:S04]  /*219b0*/  @!P1 LDG.E.U16 R42, desc[UR8][R4.64] ;  /* 0x00000008042a9981 */ /* 0x010f28000c1e1500 */
[----:B----4-:R0:W-:Y:S04]  /*219c0*/  STL [R1+0x28], R42 ;  /* 0x0000282a01007387 */ /* 0x0101e80000100800 */
[----:B0-----:R-:W4:Y:S04]  /*219d0*/  LDL.LU R42, [R1+0x2024] ;  /* 0x00202400012a7983 */ /* 0x001f280000300800 */
[----:B------:R-:W3:Y:S04]  /*219e0*/  LDL R4, [R1+0x12b0] ;  /* 0x0012b00001047983 */ /* 0x000ee80000100800 */
[----:B------:R-:W3:Y:S01]  /*219f0*/  LDL R5, [R1+0x12b4] ;  /* 0x0012b40001057983 */ /* 0x000ee20000100800 */
[----:B------:R-:W-:-:S02]  /*21a00*/  PRMT R3, RZ, 0x7610, R3 ;  /* 0x00007610ff037816 */ /* 0x000fc40000000003 */
[----:B---3--:R-:W-:-:S04]  /*21a10*/  @!P1 LOP3.LUT R5, R5, R4, RZ, 0x3c, !PT ;  /* 0x0000000405059212 */ /* 0x008fc800078e3cff */
[----:B------:R-:W-:-:S04]  /*21a20*/  @!P1 LOP3.LUT R4, R5, R4, RZ, 0x3c, !PT ;  /* 0x0000000405049212 */ /* 0x000fc800078e3cff */
[----:B------:R-:W-:-:S05]  /*21a30*/  @!P1 LOP3.LUT R5, R5, R4, RZ, 0x3c, !PT ;  /* 0x0000000405059212 */ /* 0x000fca00078e3cff */
[----:B------:R0:W3:Y:S04]  /*21a40*/  @!P1 LDG.E.U16 R3, desc[UR8][R4.64] ;  /* 0x0000000804039981 */ /* 0x0000e8000c1e1500 */
[----:B------:R-:W0:Y:S04]  /*21a50*/  LDL R4, [R1+0x1278] ;  /* 0x0012780001047983 */ /* 0x000e280000100800 */
[----:B------:R-:W0:Y:S01]  /*21a60*/  LDL R5, [R1+0x127c] ;  /* 0x00127c0001057983 */ /* 0x000e220000100800 */
[----:B------:R-:W-:Y:S02]  /*21a70*/  PRMT R41, RZ, 0x7610, R41 ;  /* 0x00007610ff297816 */ /* 0x000fe40000000029 */
[----:B0-----:R-:W-:-:S04]  /*21a80*/  @!P1 LOP3.LUT R5, R5, R4, RZ, 0x3c, !PT ;  /* 0x0000000405059212 */ /* 0x001fc800078e3cff */
[----:B------:R-:W-:-:S04]  /*21a90*/  @!P1 LOP3.LUT R4, R5, R4, RZ, 0x3c, !PT ;  /* 0x0000000405049212 */ /* 0x000fc800078e3cff */
[----:B------:R-:W-:-:S05]  /*21aa0*/  @!P1 LOP3.LUT R5, R5, R4, RZ, 0x3c, !PT ;  /* 0x0000000405059212 */ /* 0x000fca00078e3cff */
[----:B------:R-:W2:Y:S04]  /*21ab0*/  @!P1 LDG.E.U16 R41, desc[UR8][R4.64] ;  /* 0x0000000804299981 */ /* 0x000ea8000c1e1500 */
[----:B---3--:R0:W-:Y:S04]  /*21ac0*/  STL [R1+0x24], R3 ;  /* 0x0000240301007387 */ /* 0x0081e80000100800 */
[----:B0-----:R-:W3:Y:S04]  /*21ad0*/  LDL R3, [R1+0x11fc] ;  /* 0x0011fc0001037983 */ /* 0x001ee80000100800 */
[----:B--2---:R0:W-:Y:S04]  /*21ae0*/  STL [R1+0x20], R41 ;  /* 0x0000202901007387 */ /* 0x0041e80000100800 */
[----:B0-----:R-:W2:Y:S04]  /*21af0*/  LDL.LU R41, [R1+0x2020] ;  /* 0x0020200001297983 */ /* 0x001ea80000300800 */
        /* <DEDUP_REMOVED lines=17> */
[----:B------:R-:W3:Y:S01]  /*21c10*/  LDL R5, [R1+0x1230] ;  /* 0x0012300001057983 */ /* 0x000ee20000100800 */
[----:B0-----:R-:W0:Y:S01]  /*21c20*/  S2R R0, SR_TID.X ;  /* 0x0000000000007919 */ /* 0x001e220000002100 */
[----:B------:R-:W-:-:S02]  /*21c30*/  @!P1 IMAD.MOV.U32 R4, RZ, RZ, R60 ;  /* 0x000000ffff049224 */ /* 0x000fc400078e003c */
[----:B------:R-:W2:Y:S01]  /*21c40*/  LDL R60, [R1+0x11b4] ;  /* 0x0011b400013c7983 */ /* 0x000ea20000100800 */
[----:B0-----:R-:W-:-:S05]  /*21c50*/  LOP3.LUT R0, R0, 0x1f, RZ, 0xc0, !PT ;  /* 0x0000001f00007812 */ /* 0x001fca00078ec0ff */
[----:B------:R-:W-:-:S05]  /*21c60*/  IMAD.SHL.U32 R0, R0, 0x2, RZ ;  /* 0x0000000200007824 */ /* 0x000fca00078e00ff */
[----:B------:R0:W-:Y:S02]  /*21c70*/  STS.U16 [R0+UR4+0x4000], R28 ;  /* 0x0040001c00007988 */ /* 0x0001e40008000404 */
[----:B0-----:R-:W-:-:S06]  /*21c80*/  PRMT R0, RZ, 0x7610, R0 ;  /* 0x00007610ff007816 */ /* 0x001fcc0000000000 */
[----:B---3--:R-:W3:Y:S04]  /*21c90*/  @!P1 LDG.E.U16 R0, desc[UR8][R4.64] ;  /* 0x0000000804009981 */ /* 0x008ee8000c1e1500 */
[----:B---3--:R0:W-:Y:S04]  /*21ca0*/  STL [R1+0x14], R0 ;  /* 0x0000140001007387 */ /* 0x0081e80000100800 */
[----:B------:R-:W3:Y:S01]  /*21cb0*/  LDL R5, [R1+0x11f8] ;  /* 0x0011f80001057983 */ /* 0x000ee20000100800 */
[----:B0-----:R-:W0:Y:S01]  /*21cc0*/  S2R R0, SR_TID.X ;  /* 0x0000000000007919 */ /* 0x001e220000002100 */
[----:B------:R-:W-:-:S02]  /*21cd0*/  @!P1 IMAD.MOV.U32 R4, RZ, RZ, R3 ;  /* 0x000000ffff049224 */ /* 0x000fc400078e0003 */
[----:B------:R-:W4:Y:S01]  /*21ce0*/  LDL R3, [R1+0x117c] ;  /* 0x00117c0001037983 */ /* 0x000f220000100800 */
[----:B0-----:R-:W-:-:S05]  /*21cf0*/  LOP3.LUT R0, R0, 0x1f, RZ, 0xc0, !PT ;  /* 0x0000001f00007812 */ /* 0x001fca00078ec0ff */
[----:B------:R-:W-:-:S05]  /*21d00*/  IMAD.SHL.U32 R0, R0, 0x2, RZ ;  /* 0x0000000200007824 */ /* 0x000fca00078e00ff */
[----:B------:R0:W-:Y:S02]  /*21d10*/  STS.U16 [R0+UR4+0x4040], R29 ;  /* 0x0040401d00007988 */ /* 0x0001e40008000404 */
[----:B0-----:R-:W-:-:S06]  /*21d20*/  PRMT R0, RZ, 0x7610, R0 ;  /* 0x00007610ff007816 */ /* 0x001fcc0000000000 */
[----:B---3--:R-:W3:Y:S04]  /*21d30*/  @!P1 LDG.E.U16 R0, desc[UR8][R4.64] ;  /* 0x0000000804009981 */ /* 0x008ee8000c1e1500 */
[----:B---3--:R0:W-:Y:S04]  /*21d40*/  STL [R1+0x10], R0 ;  /* 0x0000100001007387 */ /* 0x0081e80000100800 */
[----:B------:R-:W3:Y:S04]  /*21d50*/  LDL R4, [R1+0x11f0] ;  /* 0x0011f00001047983 */ /* 0x000ee80000100800 */
[----:B------:R-:W3:Y:S01]  /*21d60*/  LDL R5, [R1+0x11f4] ;  /* 0x0011f40001057983 */ /* 0x000ee20000100800 */
[----:B0-----:R-:W0:Y:S02]  /*21d70*/  S2R R0, SR_TID.X ;  /* 0x0000000000007919 */ /* 0x001e240000002100 */
[----:B0-----:R-:W-:-:S05]  /*21d80*/  LOP3.LUT R0, R0, 0x1f, RZ, 0xc0, !PT ;  /* 0x0000001f00007812 */ /* 0x001fca00078ec0ff */
[----:B------:R-:W-:-:S05]  /*21d90*/  IMAD.SHL.U32 R0, R0, 0x2, RZ ;  /* 0x0000000200007824 */ /* 0x000fca00078e00ff */
[----:B------:R0:W-:Y:S02]  /*21da0*/  STS.U16 [R0+UR4+0x4240], R24 ;  /* 0x0042401800007988 */ /* 0x0001e40008000404 */
[----:B0-----:R-:W-:Y:S02]  /*21db0*/  PRMT R0, RZ, 0x7610, R0 ;  /* 0x00007610ff007816 */ /* 0x001fe40000000000 */
[----:B---3--:R-:W-:-:S04]  /*21dc0*/  @!P1 LOP3.LUT R5, R5, R4, RZ, 0x3c, !PT ;  /* 0x0000000405059212 */ /* 0x008fc800078e3cff */
[----:B------:R-:W-:-:S04]  /*21dd0*/  @!P1 LOP3.LUT R4, R5, R4, RZ, 0x3c, !PT ;  /* 0x0000000405049212 */ /* 0x000fc800078e3cff */
[----:B------:R-:W-:-:S05]  /*21de0*/  @!P1 LOP3.LUT R5, R5, R4, RZ, 0x3c, !PT ;  /* 0x0000000405059212 */ /* 0x000fca00078e3cff */
[----:B------:R-:W3:Y:S04]  /*21df0*/  @!P1 LDG.E.U16 R0, desc[UR8][R4.64] ;  /* 0x0000000804009981 */ /* 0x000ee8000c1e1500 */
        /* <DEDUP_REMOVED lines=13> */
[----:B------:R-:W3:Y:S01]  /*21ed0*/  LDL R5, [R1+0x11b0] ;  /* 0x0011b00001057983 */ /* 0x000ee20000100800 */
[----:B0-----:R-:W0:Y:S01]  /*21ee0*/  S2R R0, SR_TID.X ;  /* 0x0000000000007919 */ /* 0x001e220000002100 */
[----:B--2---:R-:W-:-:S02]  /*21ef0*/  @!P1 IMAD.MOV.U32 R4, RZ, RZ, R60 ;  /* 0x000000ffff049224 */ /* 0x004fc400078e003c */
[----:B------:R-:W2:Y:S01]  /*21f00*/  LDL R60, [R1+0x113c] ;  /* 0x00113c00013c7983 */ /* 0x000ea20000100800 */
[----:B0-----:R-:W-:-:S05]  /*21f10*/  LOP3.LUT R0, R0, 0x1f, RZ, 0xc0, !PT ;  /* 0x0000001f00007812 */ /* 0x001fca00078ec0ff */
[----:B------:R-:W-:-:S05]  /*21f20*/  IMAD.SHL.U32 R0, R0, 0x2, RZ ;  /* 0x0000000200007824 */ /* 0x000fca00078e00ff */
[----:B------:R0:W-:Y:S02]  /*21f30*/  STS.U16 [R0+UR4+0x4400], R20 ;  /* 0x0044001400007988 */ /* 0x0001e40008000404 */
[----:B0-----:R-:W-:-:S06]  /*21f40*/  PRMT R0, RZ, 0x7610, R0 ;  /* 0x00007610ff007816 */ /* 0x001fcc0000000000 */
[----:B---3--:R-:W3:Y:S01]  /*21f50*/  @!P1 LDG.E.U16 R0, desc[UR8][R4.64] ;  /* 0x0000000804009981 */ /* 0x008ee2000c1e1500 */
[----:B------:R-:W-:-:S03]  /*21f60*/  PRMT R61, RZ, 0x7610, R61 ;  /* 0x00007610ff3d7816 */ /* 0x000fc6000000003d */
[----:B---3--:R-:W-:Y:S04]  /*21f70*/  STL [R1+0x4], R0 ;  /* 0x0000040001007387 */ /* 0x008fe80000100800 */
[----:B------:R-:W3:Y:S01]  /*21f80*/  LDL R5, [R1+0x1178] ;  /* 0x0011780001057983 */ /* 0x000ee20000100800 */
[----:B----4-:R-:W-:Y:S01]  /*21f90*/  @!P1 IMAD.MOV.U32 R4, RZ, RZ, R3 ;  /* 0x000000ffff049224 */ /* 0x010fe200078e0003 */
[----:B------:R-:W-:Y:S02]  /*21fa0*/  PRMT R59, RZ, 0x7610, R59 ;  /* 0x00007610ff3b7816 */ /* 0x000fe4000000003b */
[----:B------:R-:W4:Y:S04]  /*21fb0*/  LDL R3, [R1+0x1134] ;  /* 0x0011340001037983 */ /* 0x000f280000100800 */
[----:B---3--:R-:W3:Y:S04]  /*21fc0*/  @!P1 LDG.E.U16 R61, desc[UR8][R4.64] ;  /* 0x00000008043d9981 */ /* 0x008ee8000c1e1500 */
[----:B------:R-:W2:Y:S04]  /*21fd0*/  LDL R4, [R1+0x1170] ;  /* 0x0011700001047983 */ /* 0x000ea80000100800 */
[----:B------:R-:W2:Y:S04]  /*21fe0*/  LDL R5, [R1+0x1174] ;  /* 0x0011740001057983 */ /* 0x000ea80000100800 */
[----:B---3--:R0:W-:Y:S01]  /*21ff0*/  STL [R1+0x1fac], R61 ;  /* 0x001fac3d01007387 */ /* 0x0081e20000100800 */
[----:B------:R-:W-:-:S03]  /*22000*/  PRMT R58, RZ, 0x7610, R58 ;  /* 0x00007610ff3a7816 */ /* 0x000fc6000000003a */
[----:B0-----:R-:W3:Y:S01]  /*22010*/  LDL R61, [R1+0x10fc] ;  /* 0x0010fc00013d7983 */ /* 0x001ee20000100800 */
[----:B--2---:R-:W-:-:S04]  /*22020*/  @!P1 LOP3.LUT R5, R5, R4, RZ, 0x3c, !PT ;  /* 0x0000000405059212 */ /* 0x004fc800078e3cff */
[----:B------:R-:W-:-:S04]  /*22030*/  @!P1 LOP3.LUT R4, R5, R4, RZ, 0x3c, !PT ;  /* 0x0000000405049212 */ /* 0x000fc800078e3cff */
[----:B------:R-:W-:-:S05]  /*22040*/  @!P1 LOP3.LUT R5, R5, R4, RZ, 0x3c, !PT ;  /* 0x0000000405059212 */ /* 0x000fca00078e3cff */
[----:B------:R0:W2:Y:S04]  /*22050*/  @!P1 LDG.E.U16 R59, desc[UR8][R4.64] ;  /* 0x00000008043b9981 */ /* 0x0000a8000c1e1500 */
[----:B------:R-:W4:Y:S01]  /*22060*/  LDL R5, [R1+0x1138] ;  /* 0x0011380001057983 */ /* 0x000f220000100800 */
[----:B0-----:R-:W-:-:S03]  /*22070*/  @!P1 IMAD.MOV.U32 R4, RZ, RZ, R60 ;  /* 0x000000ffff049224 */ /* 0x001fc600078e003c */
[----:B--2---:R0:W-:Y:S01]  /*22080*/  STL [R1+0x1fb0], R59 ;  /* 0x001fb03b01007387 */ /* 0x0041e20000100800 */
[----:B------:R-:W-:-:S03]  /*22090*/  PRMT R57, RZ, 0x7610, R57 ;  /* 0x00007610ff397816 */ /* 0x000fc60000000039 */
[----:B------:R-:W2:Y:S04]  /*220a0*/  LDL R60, [R1+0x10f4] ;  /* 0x0010f400013c7983 */ /* 0x000ea80000100800 */
[----:B----4-:R4:W3:Y:S04]  /*220b0*/  @!P1 LDG.E.U16 R58, desc[UR8][R4.64] ;  /* 0x00000008043a9981 */ /* 0x0108e8000c1e1500 */
[----:B0-----:R-:W2:Y:S04]  /*220c0*/  LDL R59, [R1+0x10f8] ;  /* 0x0010f800013b7983 */ /* 0x001ea80000100800 */
[----:B------:R-:W3:Y:S01]  /*220d0*/  LDL R5, [R1+0x1130] ;  /* 0x0011300001057983 */ /* 0x000ee20000100800 */
[----:B----4-:R-:W-:Y:S01]  /*220e0*/  @!P1 IMAD.MOV.U32 R4, RZ, RZ, R3 ;  /* 0x000000ffff049224 */ /* 0x010fe200078e0003 */
[----:B------:R-:W-:-:S04]  /*220f0*/  PRMT R56, RZ, 0x7610, R56 ;  /* 0x00007610ff387816 */ /* 0x000fc80000000038 */
[----:B---3--:R0:W3:Y:S04]  /*22100*/  @!P1 LDG.E.U16 R57, desc[UR8][R4.64] ;  /* 0x0000000804399981 */ /* 0x0080e8000c1e1500 */
[----:B------:R4:W-:Y:S04]  /*22110*/  STL [R1+0x1fb4], R58 ;  /* 0x001fb43a01007387 */ /* 0x0009e80000100800 */
[----:B------:R-:W3:Y:S01]  /*22120*/  LDL R3, [R1+0x10bc] ;  /* 0x0010bc0001037983 */ /* 0x000ee20000100800 */
[----:B0-----:R-:W-:Y:S02]  /*22130*/  @!P1 IMAD.MOV.U32 R4, RZ, RZ, R61 ;  /* 0x000000ffff049224 */ /* 0x001fe400078e003d */
[----:B--2---:R-:W-:Y:S01]  /*22140*/  @!P1 IMAD.MOV.U32 R5, RZ, RZ, R59 ;  /* 0x000000ffff059224 */ /* 0x004fe200078e003b */
[----:B----4-:R-:W2:Y:S04]  /*22150*/  LDL R58, [R1+0x10f0] ;  /* 0x0010f000013a7983 */ /* 0x010ea80000100800 */
[----:B------:R0:W4:Y:S04]  /*22160*/  @!P1 LDG.E.U16 R56, desc[UR8][R4.64] ;  /* 0x0000000804389981 */ /* 0x000128000c1e1500 */
[----:B---3--:R3:W-:Y:S04]  /*22170*/  STL [R1+0x1fb8], R57 ;  /* 0x001fb83901007387 */ /* 0x0087e80000100800 */
[----:B------:R-:W4:Y:S04]  /*22180*/  LDL R61, [R1+0x10b0] ;  /* 0x0010b000013d7983 */ /* 0x000f280000100800 */
[----:B------:R-:W4:Y:S04]  /*22190*/  LDL R59, [R1+0x10b4] ;  /* 0x0010b400013b7983 */ /* 0x000f280000100800 */
[----:B---3--:R-:W3:Y:S01]  /*221a0*/  LDL R57, [R1+0x10b8] ;  /* 0x0010b80001397983 */ /* 0x008ee20000100800 */
[----:B------:R-:W-:Y:S01]  /*221b0*/  PRMT R55, RZ, 0x7610, R55 ;  /* 0x00007610ff377816 */ /* 0x000fe20000000037 */
[----:B0-----:R-:W-:-:S02]  /*221c0*/  @!P1 IMAD.MOV.U32 R4, RZ, RZ, R60 ;  /* 0x000000ffff049224 */ /* 0x001fc400078e003c */
[----:B--2---:R-:W-:Y:S01]  /*221d0*/  @!P1 IMAD.MOV.U32 R5, RZ, RZ, R58 ;  /* 0x000000ffff059224 */ /* 0x004fe200078e003a */
[----:B------:R-:W-:Y:S01]  /*221e0*/  PRMT R54, RZ, 0x7610, R54 ;  /* 0x00007610ff367816 */ /* 0x000fe20000000036 */
[----:B----4-:R0:W-:Y:S04]  /*221f0*/  STL [R1+0x1fbc], R56 ;  /* 0x001fbc3801007387 */ /* 0x0101e80000100800 */
[----:B------:R2:W4:Y:S04]  /*22200*/  @!P1 LDG.E.U16 R55, desc[UR8][R4.64] ;  /* 0x0000000804379981 */ /* 0x000528000c1e1500 */
[----:B------:R-:W4:Y:S04]  /*22210*/  LDL R60, [R1+0x1078] ;  /* 0x00107800013c7983 */ /* 0x000f280000100800 */
[----:B------:R-:W4:Y:S01]  /*22220*/  LDL R58, [R1+0x107c] ;  /* 0x00107c00013a7983 */ /* 0x000f220000100800 */
[----:B--2---:R-:W-:Y:S01]  /*22230*/  @!P1 IMAD.MOV.U32 R4, RZ, RZ, R3 ;  /* 0x000000ffff049224 */ /* 0x004fe200078e0003 */
[----:B------:R-:W-:Y:S01]  /*22240*/  PRMT R53, RZ, 0x7610, R53 ;  /* 0x00007610ff357816 */ /* 0x000fe20000000035 */
[----:B---3--:R-:W-:-:S05]  /*22250*/  @!P1 IMAD.MOV.U32 R5, RZ, RZ, R57 ;  /* 0x000000ffff059224 */ /* 0x008fca00078e0039 */
[----:B------:R2:W3:Y:S02]  /*22260*/  @!P1 LDG.E.U16 R54, desc[UR8][R4.64] ;  /* 0x0000000804369981 */ /* 0x0004e4000c1e1500 */
[----:B--2---:R-:W-:Y:S02]  /*22270*/  @!P1 IMAD.MOV.U32 R4, RZ, RZ, R59 ;  /* 0x000000ffff049224 */ /* 0x004fe400078e003b */
[----:B------:R-:W-:-:S05]  /*22280*/  @!P1 IMAD.MOV.U32 R5, RZ, RZ, R61 ;  /* 0x000000ffff059224 */ /* 0x000fca00078e003d */
[----:B------:R2:W3:Y:S01]  /*22290*/  @!P1 LDG.E.U16 R53, desc[UR8][R4.64] ;  /* 0x0000000804359981 */ /* 0x0004e2000c1e1500 */
[----:B------:R-:W-:-:S03]  /*222a0*/  PRMT R52, RZ, 0x7610, R52 ;  /* 0x00007610ff347816 */ /* 0x000fc60000000034 */
[----:B----4-:R4:W-:Y:S04]  /*222b0*/  STL [R1+0x1fc0], R55 ;  /* 0x001fc03701007387 */ /* 0x0109e80000100800 */
[----:B------:R-:W4:Y:S01]  /*222c0*/  LDL R57, [R1+0x1070] ;  /* 0x0010700001397983 */ /* 0x000f220000100800 */
[----:B--2---:R-:W-:-:S03]  /*222d0*/  @!P1 IMAD.MOV.U32 R4, RZ, RZ, R58 ;  /* 0x000000ffff049224 */ /* 0x004fc600078e003a */
[----:B------:R-:W2:Y:S01]  /*222e0*/  LDL R3, [R1+0x1074] ;  /* 0x0010740001037983 */ /* 0x000ea20000100800 */
[----:B------:R-:W-:-:S05]  /*222f0*/  @!P1 IMAD.MOV.U32 R5, RZ, RZ, R60 ;  /* 0x000000ffff059224 */ /* 0x000fca00078e003c */
[----:B------:R1:W2:Y:S04]  /*22300*/  @!P1 LDG.E.U16 R52, desc[UR8][R4.64] ;  /* 0x0000000804349981 */ /* 0x0002a8000c1e1500 */
[----:B---3--:R3:W-:Y:S04]  /*22310*/  STL [R1+0x1fc4], R54 ;  /* 0x001fc43601007387 */ /* 0x0087e80000100800 */
[----:B------:R-:W3:Y:S04]  /*22320*/  LDL R59, [R1+0x1038] ;  /* 0x00103800013b7983 */ /* 0x000ee80000100800 */
[----:B0-----:R-:W3:Y:S04]  /*22330*/  LDL R56, [R1+0x103c] ;  /* 0x00103c0001387983 */ /* 0x001ee80000100800 */
[----:B------:R0:W-:Y:S04]  /*22340*/  STL [R1+0x1fc8], R53 ;  /* 0x001fc83501007387 */ /* 0x0001e80000100800 */
[----:B------:R-:W3:Y:S04]  /*22350*/  LDL R58, [R1+0x1030] ;  /* 0x00103000013a7983 */ /* 0x000ee80000100800 */
[----:B----4-:R-:W4:Y:S01]  /*22360*/  LDL R55, [R1+0x1034] ;  /* 0x0010340001377983 */ /* 0x010f220000100800 */
[----:B------:R-:W-:Y:S01]  /*22370*/  PRMT R51, RZ, 0x7610, R51 ;  /* 0x00007610ff337816 */ /* 0x000fe20000000033 */
[----:B-1----:R-:W-:-:S02]  /*22380*/  @!P1 IMAD.MOV.U32 R5, RZ, RZ, R57 ;  /* 0x000000ffff059224 */ /* 0x002fc400078e0039 */
[----:B--2---:R-:W-:Y:S01]  /*22390*/  @!P1 IMAD.MOV.U32 R4, RZ, RZ, R3 ;  /* 0x000000ffff049224 */ /* 0x004fe200078e0003 */
[----:B------:R-:W-:-:S04]  /*223a0*/  PRMT R50, RZ, 0x7610, R50 ;  /* 0x00007610ff327816 */ /* 0x000fc80000000032 */
[----:B------:R1:W2:Y:S04]  /*223b0*/  @!P1 LDG.E.U16 R51, desc[UR8][R4.64] ;  /* 0x0000000804339981 */ /* 0x0002a8000c1e1500 */
[----:B------:R0:W-:Y:S04]  /*223c0*/  STL [R1+0x1fcc], R52 ;  /* 0x001fcc3401007387 */ /* 0x0001e80000100800 */
[----:B------:R-:W2:Y:S04]  /*223d0*/  LDL R57, [R1+0xff8] ;  /* 0x000ff80001397983 */ /* 0x000ea80000100800 */
[----:B---3--:R-:W3:Y:S01]  /*223e0*/  LDL R54, [R1+0xffc] ;  /* 0x000ffc0001367983 */ /* 0x008ee20000100800 */
[----:B------:R-:W-:Y:S01]  /*223f0*/  PRMT R49, RZ, 0x7610, R49 ;  /* 0x00007610ff317816 */ /* 0x000fe20000000031 */
[----:B-1----:R-:W-:-:S02]  /*22400*/  @!P1 IMAD.MOV.U32 R5, RZ, RZ, R59 ;  /* 0x000000ffff059224 */ /* 0x002fc400078e003b */
[----:B------:R-:W-:-:S05]  /*22410*/  @!P1 IMAD.MOV.U32 R4, RZ, RZ, R56 ;  /* 0x000000ffff049224 */ /* 0x000fca00078e0038 */
[----:B------:R1:W3:Y:S02]  /*22420*/  @!P1 LDG.E.U16 R50, desc[UR8][R4.64] ;  /* 0x0000000804329981 */ /* 0x0002e4000c1e1500 */
[----:B-1----:R-:W-:Y:S02]  /*22430*/  @!P1 IMAD.MOV.U32 R5, RZ, RZ, R58 ;  /* 0x000000ffff059224 */ /* 0x002fe400078e003a */
[----:B----4-:R-:W-:-:S05]  /*22440*/  @!P1 IMAD.MOV.U32 R4, RZ, RZ, R55 ;  /* 0x000000ffff049224 */ /* 0x010fca00078e0037 */
[----:B------:R1:W4:Y:S01]  /*22450*/  @!P1 LDG.E.U16 R49, desc[UR8][R4.64] ;  /* 0x0000000804319981 */ /* 0x000322000c1e1500 */
[----:B------:R-:W-:-:S03]  /*22460*/  PRMT R48, RZ, 0x7610, R48 ;  /* 0x00007610ff307816 */ /* 0x000fc60000000030 */
[----:B--2---:R2:W-:Y:S04]  /*22470*/  STL [R1+0x1fd0], R51 ;  /* 0x001fd03301007387 */ /* 0x0045e80000100800 */
[----:B------:R-:W2:Y:S04]  /*22480*/  LDL R56, [R1+0xff0] ;  /* 0x000ff00001387983 */ /* 0x000ea80000100800 */
[----:B0-----:R-:W2:Y:S01]  /*22490*/  LDL R53, [R1+0xff4] ;  /* 0x000ff40001357983 */ /* 0x001ea20000100800 */
[----:B-1----:R-:W-:Y:S02]  /*224a0*/  @!P1 IMAD.MOV.U32 R5, RZ, RZ, R57 ;  /* 0x000000ffff059224 */ /* 0x002fe400078e0039 */
[----:B---3--:R-:W-:-:S05]  /*224b0*/  @!P1 IMAD.MOV.U32 R4, RZ, RZ, R54 ;  /* 0x000000ffff049224 */ /* 0x008fca00078e0036 */
[----:B------:R0:W3:Y:S04]  /*224c0*/  @!P1 LDG.E.U16 R48, desc[UR8][R4.64] ;  /* 0x0000000804309981 */ /* 0x0000e8000c1e1500 */
[----:B------:R1:W-:Y:S04]  /*224d0*/  STL [R1+0x1fd4], R50 ;  /* 0x001fd43201007387 */ /* 0x0003e80000100800 */
[----:B------:R-:W3:Y:S04]  /*224e0*/  LDL R55, [R1+0xfb8] ;  /* 0x000fb80001377983 */ /* 0x000ee80000100800 */
[----:B------:R-:W3:Y:S04]  /*224f0*/  LDL R52, [R1+0xfbc] ;  /* 0x000fbc0001347983 */ /* 0x000ee80000100800 */
[----:B----4-:R4:W-:Y:S04]  /*22500*/  STL [R1+0x1fd8], R49 ;  /* 0x001fd83101007387 */ /* 0x0109e80000100800 */
[----:B------:R-:W4:Y:S04]  /*22510*/  LDL R54, [R1+0xfb0] ;  /* 0x000fb00001367983 */ /* 0x000f280000100800 */
[----:B--2---:R-:W2:Y:S01]  /*22520*/  LDL R51, [R1+0xfb4] ;  /* 0x000fb40001337983 */ /* 0x004ea20000100800 */
[----:B------:R-:W-:Y:S01]  /*22530*/  PRMT R47, RZ, 0x7610, R47 ;  /* 0x00007610ff2f7816 */ /* 0x000fe2000000002f */
[----:B0-----:R-:W-:-:S02]  /*22540*/  @!P1 IMAD.MOV.U32 R5, RZ, RZ, R56 ;  /* 0x000000ffff059224 */ /* 0x001fc400078e0038 */
[----:B------:R-:W-:Y:S01]  /*22550*/  @!P1 IMAD.MOV.U32 R4, RZ, RZ, R53 ;  /* 0x000000ffff049224 */ /* 0x000fe200078e0035 */
[----:B------:R-:W-:-:S04]  /*22560*/  PRMT R46, RZ, 0x7610, R46 ;  /* 0x00007610ff2e7816 */ /* 0x000fc8000000002e */
[----:B------:R0:W2:Y:S04]  /*22570*/  @!P1 LDG.E.U16 R47, desc[UR8][R4.64] ;  /* 0x00000008042f9981 */ /* 0x0000a8000c1e1500 */
[----:B---3--:R3:W-:Y:S04]  /*22580*/  STL [R1+0x1fdc], R48 ;  /* 0x001fdc3001007387 */ /* 0x0087e80000100800 */
[----:B------:R-:W3:Y:S04]  /*22590*/  LDL R53, [R1+0xf78] ;  /* 0x000f780001357983 */ /* 0x000ee80000100800 */
[----:B-1----:R-:W3:Y:S01]  /*225a0*/  LDL R50, [R1+0xf7c] ;  /* 0x000f7c0001327983 */ /* 0x002ee20000100800 */
[----:B------:R-:W-:Y:S01]  /*225b0*/  PRMT R45, RZ, 0x7610, R45 ;  /* 0x00007610ff2d7816 */ /* 0x000fe2000000002d */
[----:B0-----:R-:W-:-:S02]  /*225c0*/  @!P1 IMAD.MOV.U32 R5, RZ, RZ, R55 ;  /* 0x000000ffff059224 */ /* 0x001fc400078e0037 */
[----:B------:R-:W-:-:S05]  /*225d0*/  @!P1 IMAD.MOV.U32 R4, RZ, RZ, R52 ;  /* 0x000000ffff049224 */ /* 0x000fca00078e0034 */
[----:B------:R4:W3:Y:S02]  /*225e0*/  @!P1 LDG.E.U16 R46, desc[UR8][R4.64] ;  /* 0x00000008042e9981 */ /* 0x0008e4000c1e1500 */
[----:B----4-:R-:W-:Y:S02]  /*225f0*/  @!P1 IMAD.MOV.U32 R5, RZ, RZ, R54 ;  /* 0x000000ffff059224 */ /* 0x010fe400078e0036 */
[----:B--2---:R-:W-:-:S05]  /*22600*/  @!P1 IMAD.MOV.U32 R4, RZ, RZ, R51 ;  /* 0x000000ffff049224 */ /* 0x004fca00078e0033 */
[----:B------:R3:W2:Y:S01]  /*22610*/  @!P1 LDG.E.U16 R45, desc[UR8][R4.64] ;  /* 0x00000008042d9981 */ /* 0x0006a2000c1e1500 */
[----:B------:R-:W-:-:S03]  /*22620*/  PRMT R44, RZ, 0x7610, R44 ;  /* 0x00007610ff2c7816 */ /* 0x000fc6000000002c */
[----:B------:R0:W-:Y:S04]  /*22630*/  STL [R1+0x1fe0], R47 ;  /* 0x001fe02f01007387 */ /* 0x0001e80000100800 */
[----:B------:R-:W4:Y:S04]  /*22640*/  LDL R52, [R1+0xf70] ;  /* 0x000f700001347983 */ /* 0x000f280000100800 */
[----:B------:R-:W4:Y:S01]  /*22650*/  LDL R49, [R1+0xf74] ;  /* 0x000f740001317983 */ /* 0x000f220000100800 */
[----:B---3--:R-:W-:Y:S02]  /*22660*/  @!P1 IMAD.MOV.U32 R5, RZ, RZ, R53 ;  /* 0x000000ffff059224 */ /* 0x008fe400078e0035 */
[----:B------:R-:W-:-:S05]  /*22670*/  @!P1 IMAD.MOV.U32 R4, RZ, RZ, R50 ;  /* 0x000000ffff049224 */ /* 0x000fca00078e0032 */
[----:B------:R4:W3:Y:S04]  /*22680*/  @!P1 LDG.E.U16 R44, desc[UR8][R4.64] ;  /* 0x00000008042c9981 */ /* 0x0008e8000c1e1500 */
[----:B------:R1:W-:Y:S04]  /*22690*/  STL [R1+0x1fe4], R46 ;  /* 0x001fe42e01007387 */ /* 0x0003e80000100800 */
[----:B------:R-:W3:Y:S04]  /*226a0*/  LDL R51, [R1+0xf38] ;  /* 0x000f380001337983 */ /* 0x000ee80000100800 */
[----:B------:R-:W3:Y:S04]  /*226b0*/  LDL R48, [R1+0xf3c] ;  /* 0x000f3c0001307983 */ /* 0x000ee80000100800 */
[----:B0-----:R-:W3:Y:S04]  /*226c0*/  LDL R47, [R1+0xf34] ;  /* 0x000f3400012f7983 */ /* 0x001ee80000100800 */
[----:B--2---:R0:W-:Y:S04]  /*226d0*/  STL [R1+0x1fe8], R45 ;  /* 0x001fe82d01007387 */ /* 0x0041e80000100800 */
[----:B------:R-:W2:Y:S04]  /*226e0*/  LDL R50, [R1+0xf30] ;  /* 0x000f300001327983 */ /* 0x000ea80000100800 */
[----:B-1----:R-:W2:Y:S04]  /*226f0*/  LDL R46, [R1+0xef8] ;  /* 0x000ef800012e7983 */ /* 0x002ea80000100800 */
[----:B0-----:R-:W2:Y:S01]  /*22700*/  LDL R45, [R1+0xefc] ;  /* 0x000efc00012d7983 */ /* 0x001ea20000100800 */
[----:B------:R-:W-:Y:S01]  /*22710*/  PRMT R43, RZ, 0x7610, R43 ;  /* 0x00007610ff2b7816 */ /* 0x000fe2000000002b */
[----:B----4-:R-:W-:-:S02]  /*22720*/  @!P1 IMAD.MOV.U32 R4, RZ, RZ, R49 ;  /* 0x000000ffff049224 */ /* 0x010fc400078e0031 */
[----:B------:R-:W-:Y:S01]  /*22730*/  @!P1 IMAD.MOV.U32 R5, RZ, RZ, R52 ;  /* 0x000000ffff059224 */ /* 0x000fe200078e0034 */
[----:B------:R-:W-:-:S04]  /*22740*/  PRMT R42, RZ, 0x7610, R42 ;  /* 0x00007610ff2a7816 */ /* 0x000fc8000000002a */
[----:B------:R0:W4:Y:S04]  /*22750*/  @!P1 LDG.E.U16 R43, desc[UR8][R4.64] ;  /* 0x00000008042b9981 */ /* 0x000128000c1e1500 */
[----:B---3--:R1:W-:Y:S04]  /*22760*/  STL [R1+0x1fec], R44 ;  /* 0x001fec2c01007387 */ /* 0x0083e80000100800 */
[----:B------:R-:W3:Y:S04]  /*22770*/  LDL R49, [R1+0xef0] ;  /* 0x000ef00001317983 */ /* 0x000ee80000100800 */
[----:B-1----:R-:W3:Y:S01]  /*22780*/  LDL R44, [R1+0xef4] ;  /* 0x000ef400012c7983 */ /* 0x002ee20000100800 */
[----:B------:R-:W-:-:S02]  /*22790*/  PRMT R41, RZ, 0x7610, R41 ;  /* 0x00007610ff297816 */ /* 0x000fc40000000029 */
[----:B------:R-:W-:Y:S01]  /*227a0*/  PRMT R40, RZ, 0x7610, R40 ;  /* 0x00007610ff287816 */ /* 0x000fe20000000028 */
[----:B0-----:R-:W-:Y:S02]  /*227b0*/  @!P1 IMAD.MOV.U32 R5, RZ, RZ, R51 ;  /* 0x000000ffff059224 */ /* 0x001fe400078e0033 */
[----:B------:R-:W-:-:S05]  /*227c0*/  @!P1 IMAD.MOV.U32 R4, RZ, RZ, R48 ;  /* 0x000000ffff049224 */ /* 0x000fca00078e0030 */
[----:B------:R0:W3:Y:S02]  /*227d0*/  @!P1 LDG.E.U16 R42, desc[UR8][R4.64] ;  /* 0x00000008042a9981 */ /* 0x0000e4000c1e1500 */
[----:B0-----:R-:W-:Y:S02]  /*227e0*/  @!P1 IMAD.MOV.U32 R4, RZ, RZ, R47 ;  /* 0x000000ffff049224 */ /* 0x001fe400078e002f */
[----:B--2---:R-:W-:-:S05]  /*227f0*/  @!P1 IMAD.MOV.U32 R5, RZ, RZ, R50 ;  /* 0x000000ffff059224 */ /* 0x004fca00078e0032 */
[----:B------:R0:W2:Y:S02]  /*22800*/  @!P1 LDG.E.U16 R41, desc[UR8][R4.64] ;  /* 0x0000000804299981 */ /* 0x0000a4000c1e1500 */
[----:B0-----:R-:W-:Y:S02]  /*22810*/  @!P1 IMAD.MOV.U32 R4, RZ, RZ, R45 ;  /* 0x000000ffff049224 */ /* 0x001fe400078e002d */
[----:B------:R-:W-:-:S05]  /*22820*/  @!P1 IMAD.MOV.U32 R5, RZ, RZ, R46 ;  /* 0x000000ffff059224 */ /* 0x000fca00078e002e */
[----:B------:R3:W2:Y:S01]  /*22830*/  @!P1 LDG.E.U16 R40, desc[UR8][R4.64] ;  /* 0x0000000804289981 */ /* 0x0006a2000c1e1500 */
[----:B------:R-:W0:Y:S03]  /*22840*/  S2R R0, SR_TID.X ;  /* 0x0000000000007919 */ /* 0x000e260000002100 */
[----:B----4-:R1:W-:Y:S01]  /*22850*/  STL [R1+0x1ff0], R43 ;  /* 0x001ff02b01007387 */ /* 0x0103e20000100800 */
[----:B---3--:R-:W-:-:S03]  /*22860*/  @!P1 IMAD.MOV.U32 R4, RZ, RZ, R44 ;  /* 0x000000ffff049224 */ /* 0x008fc600078e002c */
[----:B------:R-:W3:Y:S01]  /*22870*/  LDL R48, [R1+0xeb8] ;  /* 0x000eb80001307983 */ /* 0x000ee20000100800 */
[----:B------:R-:W-:-:S03]  /*22880*/  @!P1 IMAD.MOV.U32 R5, RZ, RZ, R49 ;  /* 0x000000ffff059224 */ /* 0x000fc600078e0031 */
[----:B-1----:R-:W4:Y:S01]  /*22890*/  LDL R43, [R1+0xebc] ;  /* 0x000ebc00012b7983 */ /* 0x002f220000100800 */
[----:B0-----:R-:W-:-:S05]  /*228a0*/  LOP3.LUT R0, R0, 0x1f, RZ, 0xc0, !PT ;  /* 0x0000001f00007812 */ /* 0x001fca00078ec0ff */
[----:B------:R-:W-:-:S05]  /*228b0*/  IMAD.SHL.U32 R0, R0, 0x2, RZ ;  /* 0x0000000200007824 */ /* 0x000fca00078e00ff */
[----:B------:R-:W-:Y:S01]  /*228c0*/  LOP3.LUT R3, R0, 0x10, RZ, 0x3c, !PT ;  /* 0x0000001000037812 */ /* 0x000fe200078e3cff */
[----:B------:R-:W-:Y:S04]  /*228d0*/  STS.U16 [R0+UR4+0x4440], R21 ;  /* 0x0044401500007988 */ /* 0x000fe80008000404 */
        /* <DEDUP_REMOVED lines=11> */
[----:B------:R0:W-:Y:S02]  /*22990*/  STS.U16 [R3+UR4+0x40c0], R39 ;  /* 0x0040c02703007988 */ /* 0x0001e40008000404 */
[----:B0-----:R-:W-:-:S06]  /*229a0*/  PRMT R39, RZ, 0x7610, R39 ;  /* 0x00007610ff277816 */ /* 0x001fcc0000000027 */
[----:B------:R3:W4:Y:S04]  /*229b0*/  @!P1 LDG.E.U16 R39, desc[UR8][R4.64] ;  /* 0x0000000804279981 */ /* 0x000728000c1e1500 */
[----:B------:R0:W-:Y:S04]  /*229c0*/  STL [R1+0x1ff4], R42 ;  /* 0x001ff42a01007387 */ /* 0x0001e80000100800 */
[----:B------:R-:W4:Y:S04]  /*229d0*/  LDL R47, [R1+0xeb0] ;  /* 0x000eb000012f7983 */ /* 0x000f280000100800 */
[----:B0-----:R-:W4:Y:S04]  /*229e0*/  LDL R42, [R1+0xeb4] ;  /* 0x000eb400012a7983 */ /* 0x001f280000100800 */
[----:B--2---:R0:W-:Y:S04]  /*229f0*/  STL [R1+0x1ff8], R41 ;  /* 0x001ff82901007387 */ /* 0x0041e80000100800 */
[----:B------:R-:W2:Y:S04]  /*22a00*/  LDL R46, [R1+0xe78] ;  /* 0x000e7800012e7983 */ /* 0x000ea80000100800 */
[----:B------:R-:W2:Y:S04]  /*22a10*/  LDL R45, [R1+0xe7c] ;  /* 0x000e7c00012d7983 */ /* 0x000ea80000100800 */
[----:B------:R-:W-:Y:S04]  /*22a20*/  STL [R1+0x1ffc], R40 ;  /* 0x001ffc2801007387 */ /* 0x000fe80000100800 */
[----:B------:R-:W2:Y:S04]  /*22a30*/  LDL R44, [R1+0xe70] ;  /* 0x000e7000012c7983 */ /* 0x000ea80000100800 */
[----:B0-----:R-:W2:Y:S01]  /*22a40*/  LDL R41, [R1+0xe74] ;  /* 0x000e740001297983 */ /* 0x001ea20000100800 */
[----:B------:R-:W-:Y:S01]  /*22a50*/  PRMT R38, RZ, 0x7610, R38 ;  /* 0x00007610ff267816 */ /* 0x000fe20000000026 */
[----:B---3--:R-:W-:-:S02]  /*22a60*/  @!P1 IMAD.MOV.U32 R5, RZ, RZ, R48 ;  /* 0x000000ffff059224 */ /* 0x008fc400078e0030 */
[----:B------:R-:W-:Y:S01]  /*22a70*/  STS.U16 [R3+UR4+0x42c0], R36 ;  /* 0x0042c02403007988 */ /* 0x000fe20008000404 */
[----:B----4-:R-:W-:-:S03]  /*22a80*/  @!P1 IMAD.MOV.U32 R4, RZ, RZ, R43 ;  /* 0x000000ffff049224 */ /* 0x010fc600078e002b */
[----:B------:R0:W-:Y:S04]  /*22a90*/  STS.U16 [R3+UR4+0x4280], R37 ;  /* 0x0042802503007988 */ /* 0x0001e80008000404 */
[----:B------:R1:W3:Y:S01]  /*22aa0*/  @!P1 LDG.E.U16 R38, desc[UR8][R4.64] ;  /* 0x0000000804269981 */ /* 0x0002e2000c1e1500 */
[----:B0-----:R-:W-:Y:S02]  /*22ab0*/  PRMT R37, RZ, 0x7610, R37 ;  /* 0x00007610ff257816 */ /* 0x001fe40000000025 */
[----:B------:R-:W-:Y:S01]  /*22ac0*/  PRMT R36, RZ, 0x7610, R36 ;  /* 0x00007610ff247816 */ /* 0x000fe20000000024 */
[----:B------:R-:W-:Y:S04]  /*22ad0*/  STS.U16 [R3+UR4+0x4480], R34 ;  /* 0x0044802203007988 */ /* 0x000fe80008000404 */
[----:B------:R0:W-:Y:S02]  /*22ae0*/  STS.U16 [R3+UR4+0x44c0], R35 ;  /* 0x0044c02303007988 */ /* 0x0001e40008000404 */
[----:B0-----:R-:W-:-:S02]  /*22af0*/  PRMT R35, RZ, 0x7610, R35 ;  /* 0x00007610ff237816 */ /* 0x001fc40000000023 */
[----:B------:R-:W-:Y:S04]  /*22b00*/  STL [R1+0x2000], R39 ;  /* 0x0020002701007387 */ /* 0x000fe80000100800 */
[----:B------:R-:W4:Y:S04]  /*22b10*/  LDL R43, [R1+0xe38] ;  /* 0x000e3800012b7983 */ /* 0x000f280000100800 */
[----:B------:R-:W4:Y:S01]  /*22b20*/  LDL R40, [R1+0xe3c] ;  /* 0x000e3c0001287983 */ /* 0x000f220000100800 */
[----:B-1----:R-:W-:Y:S02]  /*22b30*/  @!P1 IMAD.MOV.U32 R5, RZ, RZ, R47 ;  /* 0x000000ffff059224 */ /* 0x002fe400078e002f */
[----:B------:R-:W-:-:S05]  /*22b40*/  @!P1 IMAD.MOV.U32 R4, RZ, RZ, R42 ;  /* 0x000000ffff049224 */ /* 0x000fca00078e002a */
[----:B------:R2:W4:Y:S02]  /*22b50*/  @!P1 LDG.E.U16 R37, desc[UR8][R4.64] ;  /* 0x0000000804259981 */ /* 0x000524000c1e1500 */
[----:B--2---:R-:W-:Y:S02]  /*22b60*/  @!P1 IMAD.MOV.U32 R4, RZ, RZ, R45 ;  /* 0x000000ffff049224 */ /* 0x004fe400078e002d */
[----:B------:R-:W-:-:S05]  /*22b70*/  @!P1 IMAD.MOV.U32 R5, RZ, RZ, R46 ;  /* 0x000000ffff059224 */ /* 0x000fca00078e002e */
[----:B------:R0:W2:Y:S02]  /*22b80*/  @!P1 LDG.E.U16 R36, desc[UR8][R4.64] ;  /* 0x0000000804249981 */ /* 0x0000a4000c1e1500 */
[----:B0-----:R-:W-:Y:S02]  /*22b90*/  @!P1 IMAD.MOV.U32 R4, RZ, RZ, R41 ;  /* 0x000000ffff049224 */ /* 0x001fe400078e0029 */
[----:B------:R-:W-:-:S05]  /*22ba0*/  @!P1 IMAD.MOV.U32 R5, RZ, RZ, R44 ;  /* 0x000000ffff059224 */ /* 0x000fca00078e002c */
[----:B------:R4:W2:Y:S01]  /*22bb0*/  @!P1 LDG.E.U16 R35, desc[UR8][R4.64] ;  /* 0x0000000804239981 */ /* 0x0008a2000c1e1500 */
[----:B------:R-:W-:-:S03]  /*22bc0*/  PRMT R34, RZ, 0x7610, R34 ;  /* 0x00007610ff227816 */ /* 0x000fc60000000022 */
[----:B---3--:R-:W-:Y:S04]  /*22bd0*/  STL [R1+0x2004], R38 ;  /* 0x0020042601007387 */ /* 0x008fe80000100800 */
[----:B------:R-:W3:Y:S04]  /*22be0*/  LDL.LU R61, [R1+0x934] ;  /* 0x00093400013d7983 */ /* 0x000ee80000300800 */
[----:B------:R-:W3:Y:S01]  /*22bf0*/  LDL R42, [R1+0xe34] ;  /* 0x000e3400012a7983 */ /* 0x000ee20000100800 */
[----:B----4-:R-:W-:Y:S02]  /*22c00*/  @!P1 IMAD.MOV.U32 R5, RZ, RZ, R43 ;  /* 0x000000ffff059224 */ /* 0x010fe400078e002b */
[----:B------:R-:W-:-:S05]  /*22c10*/  @!P1 IMAD.MOV.U32 R4, RZ, RZ, R40 ;  /* 0x000000ffff049224 */ /* 0x000fca00078e0028 */
[----:B------:R3:W4:Y:S04]  /*22c20*/  @!P1 LDG.E.U16 R34, desc[UR8][R4.64] ;  /* 0x0000000804229981 */ /* 0x000728000c1e1500 */
[----:B------:R0:W-:Y:S04]  /*22c30*/  STL [R1+0x2008], R37 ;  /* 0x0020082501007387 */ /* 0x0001e80000100800 */
[----:B0-----:R-:W4:Y:S04]  /*22c40*/  LDL R37, [R1+0xe30] ;  /* 0x000e300001257983 */ /* 0x001f280000100800 */
[----:B------:R-:W4:Y:S04]  /*22c50*/  LDL.LU R55, [R1+0x938] ;  /* 0x0009380001377983 */ /* 0x000f280000300800 */
[----:B------:R-:W4:Y:S04]  /*22c60*/  LDL.LU R58, [R1+0x914] ;  /* 0x00091400013a7983 */ /* 0x000f280000300800 */
[----:B--2---:R-:W-:Y:S04]  /*22c70*/  STL [R1+0x200c], R36 ;  /* 0x00200c2401007387 */ /* 0x004fe80000100800 */
[----:B------:R-:W2:Y:S04]  /*22c80*/  LDL R41, [R1+0xdf8] ;  /* 0x000df80001297983 */ /* 0x000ea80000100800 */
[----:B------:R-:W2:Y:S04]  /*22c90*/  LDL R39, [R1+0xdfc] ;  /* 0x000dfc0001277983 */ /* 0x000ea80000100800 */
[----:B------:R-:W2:Y:S04]  /*22ca0*/  LDL.LU R59, [R1+0x918] ;  /* 0x00091800013b7983 */ /* 0x000ea80000300800 */
[----:B------:R-:W2:Y:S04]  /*22cb0*/  LDL.LU R56, [R1+0x904] ;  /* 0x0009040001387983 */ /* 0x000ea80000300800 */
[----:B------:R-:W-:Y:S04]  /*22cc0*/  STL [R1+0x2010], R35 ;  /* 0x0020102301007387 */ /* 0x000fe80000100800 */
[----:B------:R-:W-:Y:S04]  /*22cd0*/  STL [R1+0x2014], R3 ;  /* 0x0020140301007387 */ /* 0x000fe80000100800 */
[----:B------:R-:W2:Y:S04]  /*22ce0*/  LDL R38, [R1+0xdf4] ;  /* 0x000df40001267983 */ /* 0x000ea80000100800 */
[----:B------:R-:W2:Y:S04]  /*22cf0*/  LDL R40, [R1+0xdf0] ;  /* 0x000df00001287983 */ /* 0x000ea80000100800 */
[----:B------:R-:W2:Y:S04]  /*22d00*/  LDL.LU R57, [R1+0x908] ;  /* 0x0009080001397983 */ /* 0x000ea80000300800 */
[----:B------:R-:W-:Y:S04]  /*22d10*/  STS.U16 [R3+UR4+0x46c0], R32 ;  /* 0x0046c02003007988 */ /* 0x000fe80008000404 */
[----:B------:R0:W-:Y:S01]  /*22d20*/  STS.U16 [R3+UR4+0x4680], R33 ;  /* 0x0046802103007988 */ /* 0x0001e20008000404 */
[----:B------:R-:W-:-:S03]  /*22d30*/  LOP3.LUT R60, R0, 0x20, RZ, 0x3c, !PT ;  /* 0x00000020003c7812 */ /* 0x000fc600078e3cff */
[----:B------:R-:W-:Y:S01]  /*22d40*/  STS.U16 [R3+UR4+0x4880], R30 ;  /* 0x0048801e03007988 */ /* 0x000fe20008000404 */
[----:B---3--:R-:W-:-:S03]  /*22d50*/  @!P1 IMAD.MOV.U32 R4, RZ, RZ, R42 ;  /* 0x000000ffff049224 */ /* 0x008fc600078e002a */
[----:B------:R-:W-:Y:S01]  /*22d60*/  STS.U16 [R3+UR4+0x48c0], R31 ;  /* 0x0048c01f03007988 */ /* 0x000fe20008000404 */
[----:B0-----:R-:W-:-:S03]  /*22d70*/  PRMT R33, RZ, 0x7610, R33 ;  /* 0x00007610ff217816 */ /* 0x001fc60000000021 */
[----:B------:R-:W-:Y:S04]  /*22d80*/  STS.U16 [R3+UR4+0x4ac0], R26 ;  /* 0x004ac01a03007988 */ /* 0x000fe80008000404 */
[----:B------:R-:W-:Y:S04]  /*22d90*/  STS.U16 [R3+UR4+0x4a80], R27 ;  /* 0x004a801b03007988 */ /* 0x000fe80008000404 */
[----:B------:R-:W-:Y:S01]  /*22da0*/  STS.U16 [R3+UR4+0x4c80], R22 ;  /* 0x004c801603007988 */ /* 0x000fe20008000404 */
[----:B------:R-:W-:-:S03]  /*22db0*/  PRMT R32, RZ, 0x7610, R32 ;  /* 0x00007610ff207816 */ /* 0x000fc60000000020 */
[----:B------:R-:W-:Y:S04]  /*22dc0*/  STS.U16 [R3+UR4+0x4cc0], R23 ;  /* 0x004cc01703007988 */ /* 0x000fe80008000404 */
[----:B------:R-:W-:Y:S04]  /*22dd0*/  STS.U16 [R3+UR4+0x4ec0], R18 ;  /* 0x004ec01203007988 */ /* 0x000fe80008000404 */
[----:B------:R-:W-:Y:S04]  /*22de0*/  STS.U16 [R3+UR4+0x4e80], R19 ;  /* 0x004e801303007988 */ /* 0x000fe80008000404 */
[----:B------:R0:W-:Y:S04]  /*22df0*/  STS.U16 [R60+UR4+0x4100], R61 ;  /* 0x0041003d3c007988 */ /* 0x0001e80008000404 */
[----:B----4-:R-:W-:Y:S04]  /*22e00*/  STL [R1+0x2018], R34 ;  /* 0x0020182201007387 */ /* 0x010fe80000100800 */
[----:B------:R-:W3:Y:S04]  /*22e10*/  LDL R35, [R1+0xdbc] ;  /* 0x000dbc0001237983 */ /* 0x000ee80000100800 */
[----:B------:R-:W4:Y:S01]  /*22e20*/  LDL R36, [R1+0xdb4] ;  /* 0x000db40001247983 */ /* 0x000f220000100800 */
[----:B------:R-:W-:-:S03]  /*22e30*/  @!P1 IMAD.MOV.U32 R5, RZ, RZ, R37 ;  /* 0x000000ffff059224 */ /* 0x000fc600078e0025 */
[----:B------:R-:W4:Y:S04]  /*22e40*/  LDL R37, [R1+0xdb8] ;  /* 0x000db80001257983 */ /* 0x000f280000100800 */
[----:B------:R2:W4:Y:S04]  /*22e50*/  @!P1 LDG.E.U16 R33, desc[UR8][R4.64] ;  /* 0x0000000804219981 */ /* 0x000528000c1e1500 */
[----:B0-----:R-:W4:Y:S04]  /*22e60*/  LDL.LU R61, [R1+0x5bc] ;  /* 0x0005bc00013d7983 */ /* 0x001f280000300800 */
[----:B------:R-:W-:Y:S01]  /*22e70*/  STS.U16 [R60+UR4+0x4140], R55 ;  /* 0x004140373c007988 */ /* 0x000fe20008000404 */
[----:B--2---:R-:W-:-:S03]  /*22e80*/  @!P1 IMAD.MOV.U32 R5, RZ, RZ, R41 ;  /* 0x000000ffff059224 */ /* 0x004fc600078e0029 */
[----:B------:R-:W2:Y:S01]  /*22e90*/  LDL R3, [R1+0xd7c] ;  /* 0x000d7c0001037983 */ /* 0x000ea20000100800 */
[----:B------:R-:W-:-:S03]  /*22ea0*/  @!P1 IMAD.MOV.U32 R4, RZ, RZ, R39 ;  /* 0x000000ffff049224 */ /* 0x000fc600078e0027 */
[----:B------:R-:W2:Y:S04]  /*22eb0*/  LDL R39, [R1+0xdb0] ;  /* 0x000db00001277983 */ /* 0x000ea80000100800 */
[----:B------:R0:W2:Y:S04]  /*22ec0*/  @!P1 LDG.E.U16 R32, desc[UR8][R4.64] ;  /* 0x0000000804209981 */ /* 0x0000a8000c1e1500 */
[----:B------:R1:W-:Y:S04]  /*22ed0*/  STS.U16 [R60+UR4+0x4340], R58 ;  /* 0x0043403a3c007988 */ /* 0x0003e80008000404 */
[----:B-1----:R-:W2:Y:S01]  /*22ee0*/  LDL.LU R58, [R1+0x900] ;  /* 0x00090000013a7983 */ /* 0x002ea20000300800 */
[----:B0-----:R-:W-:-:S03]  /*22ef0*/  @!P1 IMAD.MOV.U32 R4, RZ, RZ, R38 ;  /* 0x000000ffff049224 */ /* 0x001fc600078e0026 */
[----:B------:R-:W2:Y:S04]  /*22f00*/  LDL R38, [R1+0xd78] ;  /* 0x000d780001267983 */ /* 0x000ea80000100800 */
[----:B------:R-:W2:Y:S01]  /*22f10*/  LDL R34, [R1+0xd74] ;  /* 0x000d740001227983 */ /* 0x000ea20000100800 */
[----:B------:R-:W-:Y:S01]  /*22f20*/  PRMT R31, RZ, 0x7610, R31 ;  /* 0x00007610ff1f7816 */ /* 0x000fe2000000001f */
[----:B------:R-:W-:Y:S01]  /*22f30*/  @!P1 IMAD.MOV.U32 R5, RZ, RZ, R40 ;  /* 0x000000ffff059224 */ /* 0x000fe200078e0028 */
[----:B------:R-:W-:Y:S01]  /*22f40*/  PRMT R30, RZ, 0x7610, R30 ;  /* 0x00007610ff1e7816 */ /* 0x000fe2000000001e */
[----:B------:R0:W-:Y:S04]  /*22f50*/  STS.U16 [R60+UR4+0x4300], R59 ;  /* 0x0043003b3c007988 */ /* 0x0001e80008000404 */
[----:B------:R3:W2:Y:S04]  /*22f60*/  @!P1 LDG.E.U16 R31, desc[UR8][R4.64] ;  /* 0x00000008041f9981 */ /* 0x0006a8000c1e1500 */
[----:B0-----:R-:W2:Y:S01]  /*22f70*/  LDL.LU R59, [R1+0x158] ;  /* 0x00015800013b7983 */ /* 0x001ea20000300800 */
[----:B------:R-:W-:-:S02]  /*22f80*/  PRMT R29, RZ, 0x7610, R29 ;  /* 0x00007610ff1d7816 */ /* 0x000fc4000000001d */
[----:B------:R-:W-:Y:S01]  /*22f90*/  PRMT R28, RZ, 0x7610, R28 ;  /* 0x00007610ff1c7816 */ /* 0x000fe2000000001c */
[----:B------:R0:W-:Y:S04]  /*22fa0*/  STS.U16 [R60+UR4+0x4500], R56 ;  /* 0x004500383c007988 */ /* 0x0001e80008000404 */
[----:B------:R-:W-:Y:S01]  /*22fb0*/  STS.U16 [R60+UR4+0x4540], R57 ;  /* 0x004540393c007988 */ /* 0x000fe20008000404 */
[----:B---3--:R-:W-:-:S03]  /*22fc0*/  @!P1 IMAD.MOV.U32 R4, RZ, RZ, R35 ;  /* 0x000000ffff049224 */ /* 0x008fc600078e0023 */
[----:B------:R-:W3:Y:S01]  /*22fd0*/  LDL R35, [R1+0xd3c] ;  /* 0x000d3c0001237983 */ /* 0x000ee20000100800 */
[----:B----4-:R-:W-:-:S03]  /*22fe0*/  @!P1 IMAD.MOV.U32 R5, RZ, RZ, R37 ;  /* 0x000000ffff059224 */ /* 0x010fc600078e0025 */
[----:B------:R-:W4:Y:S04]  /*22ff0*/  LDL R37, [R1+0xd70] ;  /* 0x000d700001257983 */ /* 0x000f280000100800 */
[----:B------:R1:W3:Y:S02]  /*23000*/  @!P1 LDG.E.U16 R30, desc[UR8][R4.64] ;  /* 0x00000008041e9981 */ /* 0x0002e4000c1e1500 */
[----:B-1----:R-:W-:Y:S02]  /*23010*/  @!P1 IMAD.MOV.U32 R4, RZ, RZ, R36 ;  /* 0x000000ffff049224 */ /* 0x002fe400078e0024 */
[----:B------:R-:W3:Y:S01]  /*23020*/  LDL R36, [R1+0xd38] ;  /* 0x000d380001247983 */ /* 0x000ee20000100800 */
[----:B--2---:R-:W-:-:S03]  /*23030*/  @!P1 IMAD.MOV.U32 R5, RZ, RZ, R39 ;  /* 0x000000ffff059224 */ /* 0x004fc600078e0027 */
[----:B------:R-:W2:Y:S04]  /*23040*/  LDL.LU R55, [R1+0x5b0] ;  /* 0x0005b00001377983 */ /* 0x000ea80000300800 */
[----:B------:R1:W2:Y:S04]  /*23050*/  @!P1 LDG.E.U16 R29, desc[UR8][R4.64] ;  /* 0x00000008041d9981 */ /* 0x0002a8000c1e1500 */
[----:B0-----:R-:W2:Y:S01]  /*23060*/  LDL.LU R56, [R1+0x13c] ;  /* 0x00013c0001387983 */ /* 0x001ea20000300800 */
[----:B-1----:R-:W-:-:S03]  /*23070*/  @!P1 IMAD.MOV.U32 R4, RZ, RZ, R3 ;  /* 0x000000ffff049224 */ /* 0x002fc600078e0003 */
[----:B------:R-:W2:Y:S01]  /*23080*/  LDL R3, [R1+0xd34] ;  /* 0x000d340001037983 */ /* 0x000ea20000100800 */
[----:B------:R-:W-:-:S03]  /*23090*/  @!P1 IMAD.MOV.U32 R5, RZ, RZ, R38 ;  /* 0x000000ffff059224 */ /* 0x000fc600078e0026 */
[----:B------:R-:W2:Y:S04]  /*230a0*/  LDL R38, [R1+0xd30] ;  /* 0x000d300001267983 */ /* 0x000ea80000100800 */
[----:B------:R0:W2:Y:S04]  /*230b0*/  @!P1 LDG.E.U16 R28, desc[UR8][R4.64] ;  /* 0x00000008041c9981 */ /* 0x0000a8000c1e1500 */
[----:B------:R1:W-:Y:S01]  /*230c0*/  STS.U16 [R60+UR4+0x4740], R61 ;  /* 0x0047403d3c007988 */ /* 0x0003e20008000404 */
[----:B0-----:R-:W-:-:S03]  /*230d0*/  @!P1 IMAD.MOV.U32 R4, RZ, RZ, R34 ;  /* 0x000000ffff049224 */ /* 0x001fc600078e0022 */
[----:B-1----:R-:W2:Y:S04]  /*230e0*/  LDL.LU R61, [R1+0x144] ;  /* 0x00014400013d7983 */ /* 0x002ea80000300800 */
[----:B------:R-:W2:Y:S01]  /*230f0*/  LDL R34, [R1+0xcfc] ;  /* 0x000cfc0001227983 */ /* 0x000ea20000100800 */
[----:B------:R-:W-:Y:S02]  /*23100*/  PRMT R27, RZ, 0x7610, R27 ;  /* 0x00007610ff1b7816 */ /* 0x000fe4000000001b */
[----:B------:R-:W-:Y:S01]  /*23110*/  PRMT R26, RZ, 0x7610, R26 ;  /* 0x00007610ff1a7816 */ /* 0x000fe2000000001a */
[----:B------:R0:W-:Y:S01]  /*23120*/  STS.U16 [R60+UR4+0x4700], R58 ;  /* 0x0047003a3c007988 */ /* 0x0001e20008000404 */
[----:B------:R-:W-:-:S03]  /*23130*/  PRMT R25, RZ, 0x7610, R25 ;  /* 0x00007610ff197816 */ /* 0x000fc60000000019 */
[----:B------:R1:W-:Y:S01]  /*23140*/  STS.U16 [R60+UR4+0x4900], R59 ;  /* 0x0049003b3c007988 */ /* 0x0003e20008000404 */
[----:B----4-:R-:W-:-:S03]  /*23150*/  @!P1 IMAD.MOV.U32 R5, RZ, RZ, R37 ;  /* 0x000000ffff059224 */ /* 0x010fc600078e0025 */
[----:B------:R-:W4:Y:S04]  /*23160*/  LDL R37, [R1+0xcf8] ;  /* 0x000cf80001257983 */ /* 0x000f280000100800 */
[----:B------:R3:W4:Y:S04]  /*23170*/  @!P1 LDG.E.U16 R27, desc[UR8][R4.64] ;  /* 0x00000008041b9981 */ /* 0x000728000c1e1500 */
[----:B------:R-:W4:Y:S04]  /*23180*/  LDL.LU R57, [R1+0x120] ;  /* 0x0001200001397983 */ /* 0x000f280000300800 */
[----:B------:R-:W4:Y:S01]  /*23190*/  LDL R39, [R1+0xcbc] ;  /* 0x000cbc0001277983 */ /* 0x000f220000100800 */
[----:B---3--:R-:W-:-:S02]  /*231a0*/  @!P1 IMAD.MOV.U32 R4, RZ, RZ, R35 ;  /* 0x000000ffff049224 */ /* 0x008fc400078e0023 */
[----:B------:R-:W-:Y:S01]  /*231b0*/  @!P1 IMAD.MOV.U32 R5, RZ, RZ, R36 ;  /* 0x000000ffff059224 */ /* 0x000fe200078e0024 */
[----:B------:R-:W3:Y:S04]  /*231c0*/  LDL R35, [R1+0xcf4] ;  /* 0x000cf40001237983 */ /* 0x000ee80000100800 */
[----:B------:R-:W3:Y:S04]  /*231d0*/  LDL R36, [R1+0xcf0] ;  /* 0x000cf00001247983 */ /* 0x000ee80000100800 */
[----:B0-----:R-:W3:Y:S04]  /*231e0*/  LDL.LU R58, [R1+0x128] ;  /* 0x00012800013a7983 */ /* 0x001ee80000300800 */
[----:B------:R-:W3:Y:S04]  /*231f0*/  LDL R40, [R1+0xcb8] ;  /* 0x000cb80001287983 */ /* 0x000ee80000100800 */
[----:B------:R2:W3:Y:S02]  /*23200*/  @!P1 LDG.E.U16 R26, desc[UR8][R4.64] ;  /* 0x00000008041a9981 */ /* 0x0004e4000c1e1500 */
[----:B--2---:R-:W-:-:S02]  /*23210*/  @!P1 IMAD.MOV.U32 R4, RZ, RZ, R3 ;  /* 0x000000ffff049224 */ /* 0x004fc400078e0003 */
[----:B------:R-:W-:Y:S01]  /*23220*/  @!P1 IMAD.MOV.U32 R5, RZ, RZ, R38 ;  /* 0x000000ffff059224 */ /* 0x000fe200078e0026 */
[----:B------:R-:W2:Y:S04]  /*23230*/  LDL R3, [R1+0xcb4] ;  /* 0x000cb40001037983 */ /* 0x000ea80000100800 */
[----:B------:R-:W2:Y:S04]  /*23240*/  LDL R38, [R1+0xcb0] ;  /* 0x000cb00001267983 */ /* 0x000ea80000100800 */
[----:B------:R0:W2:Y:S04]  /*23250*/  @!P1 LDG.E.U16 R25, desc[UR8][R4.64] ;  /* 0x0000000804199981 */ /* 0x0000a8000c1e1500 */
[----:B-1----:R-:W2:Y:S01]  /*23260*/  LDL.LU R59, [R1+0x100] ;  /* 0x00010000013b7983 */ /* 0x002ea20000300800 */
[----:B0-----:R-:W-:-:S03]  /*23270*/  @!P1 IMAD.MOV.U32 R4, RZ, RZ, R34 ;  /* 0x000000ffff049224 */ /* 0x001fc600078e0022 */
[----:B------:R-:W2:Y:S01]  /*23280*/  LDL R34, [R1+0xc7c] ;  /* 0x000c7c0001227983 */ /* 0x000ea20000100800 */
[----:B------:R-:W-:Y:S02]  /*23290*/  PRMT R24, RZ, 0x7610, R24 ;  /* 0x00007610ff187816 */ /* 0x000fe40000000018 */
[----:B------:R-:W-:Y:S02]  /*232a0*/  PRMT R23, RZ, 0x7610, R23 ;  /* 0x00007610ff177816 */ /* 0x000fe40000000017 */
[----:B------:R-:W-:Y:S01]  /*232b0*/  PRMT R22, RZ, 0x7610, R22 ;  /* 0x00007610ff167816 */ /* 0x000fe20000000016 */
[----:B------:R-:W-:Y:S01]  /*232c0*/  STS.U16 [R60+UR4+0x4940], R55 ;  /* 0x004940373c007988 */ /* 0x000fe20008000404 */
[----:B------:R-:W-:-:S03]  /*232d0*/  PRMT R21, RZ, 0x7610, R21 ;  /* 0x00007610ff157816 */ /* 0x000fc60000000015 */
[----:B------:R-:W-:Y:S04]  /*232e0*/  STS.U16 [R60+UR4+0x4b40], R56 ;  /* 0x004b40383c007988 */ /* 0x000fe80008000404 */
[----:B------:R0:W-:Y:S01]  /*232f0*/  STS.U16 [R60+UR4+0x4b00], R61 ;  /* 0x004b003d3c007988 */ /* 0x0001e20008000404 */
[----:B----4-:R-:W-:-:S03]  /*23300*/  @!P1 IMAD.MOV.U32 R5, RZ, RZ, R37 ;  /* 0x000000ffff059224 */ /* 0x010fc600078e0025 */
[----:B------:R-:W4:Y:S04]  /*23310*/  LDL R37, [R1+0xc78] ;  /* 0x000c780001257983 */ /* 0x000f280000100800 */
[----:B------:R3:W4:Y:S02]  /*23320*/  @!P1 LDG.E.U16 R24, desc[UR8][R4.64] ;  /* 0x0000000804189981 */ /* 0x000724000c1e1500 */
[----:B---3--:R-:W-:Y:S02]  /*23330*/  @!P1 IMAD.MOV.U32 R4, RZ, RZ, R35 ;  /* 0x000000ffff049224 */ /* 0x008fe400078e0023 */
[----:B------:R-:W3:Y:S01]  /*23340*/  LDL R35, [R1+0xc74] ;  /* 0x000c740001237983 */ /* 0x000ee20000100800 */
[----:B------:R-:W-:-:S03]  /*23350*/  @!P1 IMAD.MOV.U32 R5, RZ, RZ, R36 ;  /* 0x000000ffff059224 */ /* 0x000fc600078e0024 */
[----:B------:R-:W3:Y:S04]  /*23360*/  LDL R36, [R1+0xc70] ;  /* 0x000c700001247983 */ /* 0x000ee80000100800 */
[----:B------:R1:W3:Y:S04]  /*23370*/  @!P1 LDG.E.U16 R23, desc[UR8][R4.64] ;  /* 0x0000000804179981 */ /* 0x0002e8000c1e1500 */
[----:B0-----:R-:W3:Y:S01]  /*23380*/  LDL.LU R61, [R1+0x95c] ;  /* 0x00095c00013d7983 */ /* 0x001ee20000300800 */
[----:B-1----:R-:W-:Y:S02]  /*23390*/  @!P1 IMAD.MOV.U32 R4, RZ, RZ, R39 ;  /* 0x000000ffff049224 */ /* 0x002fe400078e0027 */
[----:B------:R-:W-:-:S05]  /*233a0*/  @!P1 IMAD.MOV.U32 R5, RZ, RZ, R40 ;  /* 0x000000ffff059224 */ /* 0x000fca00078e0028 */
[----:B------:R2:W3:Y:S04]  /*233b0*/  @!P1 LDG.E.U16 R22, desc[UR8][R4.64] ;  /* 0x0000000804169981 */ /* 0x0004e8000c1e1500 */
[----:B------:R0:W-:Y:S01]  /*233c0*/  STS.U16 [R60+UR4+0x4d00], R57 ;  /* 0x004d00393c007988 */ /* 0x0001e20008000404 */
[----:B--2---:R-:W-:Y:S02]  /*233d0*/  @!P1 IMAD.MOV.U32 R4, RZ, RZ, R3 ;  /* 0x000000ffff049224 */ /* 0x004fe400078e0003 */
[----:B------:R-:W-:Y:S01]  /*233e0*/  @!P1 IMAD.MOV.U32 R5, RZ, RZ, R38 ;  /* 0x000000ffff059224 */ /* 0x000fe200078e0026 */
[----:B------:R-:W2:Y:S04]  /*233f0*/  LDL R3, [R1+0xc3c] ;  /* 0x000c3c0001037983 */ /* 0x000ea80000100800 */
[----:B------:R-:W2:Y:S04]  /*23400*/  LDL R38, [R1+0xc38] ;  /* 0x000c380001267983 */ /* 0x000ea80000100800 */
[----:B------:R-:W2:Y:S04]  /*23410*/  LDL.LU R56, [R1+0x9d0] ;  /* 0x0009d00001387983 */ /* 0x000ea80000300800 */
[----:B------:R1:W2:Y:S04]  /*23420*/  @!P1 LDG.E.U16 R21, desc[UR8][R4.64] ;  /* 0x0000000804159981 */ /* 0x0002a8000c1e1500 */
[----:B0-----:R-:W2:Y:S01]  /*23430*/  LDL.LU R57, [R1+0x954] ;  /* 0x0009540001397983 */ /* 0x001ea20000300800 */
[----:B-1----:R-:W-:-:S03]  /*23440*/  @!P1 IMAD.MOV.U32 R4, RZ, RZ, R34 ;  /* 0x000000ffff049224 */ /* 0x002fc600078e0022 */
[----:B------:R-:W2:Y:S01]  /*23450*/  LDL R34, [R1+0xc34] ;  /* 0x000c340001227983 */ /* 0x000ea20000100800 */
[----:B------:R-:W-:-:S03]  /*23460*/  PRMT R20, RZ, 0x7610, R20 ;  /* 0x00007610ff147816 */ /* 0x000fc60000000014 */
[----:B------:R-:W-:Y:S01]  /*23470*/  STS.U16 [R60+UR4+0x4d40], R58 ;  /* 0x004d403a3c007988 */ /* 0x000fe20008000404 */
[----:B------:R-:W-:Y:S02]  /*23480*/  PRMT R19, RZ, 0x7610, R19 ;  /* 0x00007610ff137816 */ /* 0x000fe40000000013 */
[----:B------:R-:W-:Y:S01]  /*23490*/  PRMT R18, RZ, 0x7610, R18 ;  /* 0x00007610ff127816 */ /* 0x000fe20000000012 */
[----:B------:R-:W-:Y:S04]  /*234a0*/  STS.U16 [R60+UR4+0x4f40], R59 ;  /* 0x004f403b3c007988 */ /* 0x000fe80008000404 */
[----:B------:R0:W-:Y:S02]  /*234b0*/  STS.U16 [R60+UR4+0x4f00], R2 ;  /* 0x004f00023c007988 */ /* 0x0001e40008000404 */
[----:B0-----:R-:W-:Y:S01]  /*234c0*/  LOP3.LUT R2, R0, 0x30, RZ, 0x3c, !PT ;  /* 0x0000003000027812 */ /* 0x001fe200078e3cff */
[----:B----4-:R-:W-:-:S02]  /*234d0*/  @!P1 IMAD.MOV.U32 R5, RZ, RZ, R37 ;  /* 0x000000ffff059224 */ /* 0x010fc400078e0025 */
[----:B------:R-:W4:Y:S04]  /*234e0*/  LDL R37, [R1+0xc30] ;  /* 0x000c300001257983 */ /* 0x000f280000100800 */
[----:B------:R-:W4:Y:S04]  /*234f0*/  LDL.LU R58, [R1+0x958] ;  /* 0x00095800013a7983 */ /* 0x000f280000300800 */
[----:B------:R-:W4:Y:S04]  /*23500*/  LDL R40, [R1+0xc00] ;  /* 0x000c000001287983 */ /* 0x000f280000100800 */
[----:B------:R-:W4:Y:S04]  /*23510*/  LDL R39, [R1+0x1380] ;  /* 0x0013800001277983 */ /* 0x000f280000100800 */
[----:B------:R3:W4:Y:S02]  /*23520*/  @!P1 LDG.E.U16 R20, desc[UR8][R4.64] ;  /* 0x0000000804149981 */ /* 0x000724000c1e1500 */
[----:B---3--:R-:W-:-:S02]  /*23530*/  @!P1 IMAD.MOV.U32 R4, RZ, RZ, R35 ;  /* 0x000000ffff049224 */ /* 0x008fc400078e0023 */
[----:B------:R-:W-:Y:S01]  /*23540*/  @!P1 IMAD.MOV.U32 R5, RZ, RZ, R36 ;  /* 0x000000ffff059224 */ /* 0x000fe200078e0024 */
[----:B------:R-:W3:Y:S04]  /*23550*/  LDL R35, [R1+0x1388] ;  /* 0x0013880001237983 */ /* 0x000ee80000100800 */
[----:B------:R-:W3:Y:S04]  /*23560*/  LDL R36, [R1+0xbfc] ;  /* 0x000bfc0001247983 */ /* 0x000ee80000100800 */
[----:B------:R2:W3:Y:S04]  /*23570*/  @!P1 LDG.E.U16 R19, desc[UR8][R4.64] ;  /* 0x0000000804139981 */ /* 0x0004e8000c1e1500 */
[----:B------:R-:W3:Y:S04]  /*23580*/  LDL.LU R59, [R1+0x94c] ;  /* 0x00094c00013b7983 */ /* 0x000ee80000300800 */
[----:B------:R0:W-:Y:S01]  /*23590*/  STS.U16 [R2+UR4+0x4180], R61 ;  /* 0x0041803d02007988 */ /* 0x0001e20008000404 */
[----:B--2---:R-:W-:-:S03]  /*235a0*/  @!P1 IMAD.MOV.U32 R4, RZ, RZ, R3 ;  /* 0x000000ffff049224 */ /* 0x004fc600078e0003 */
[----:B------:R-:W2:Y:S01]  /*235b0*/  LDL R3, [R1+0x13d0] ;  /* 0x0013d00001037983 */ /* 0x000ea20000100800 */
[----:B------:R-:W-:-:S03]  /*235c0*/  @!P1 IMAD.MOV.U32 R5, RZ, RZ, R38 ;  /* 0x000000ffff059224 */ /* 0x000fc600078e0026 */
[----:B------:R-:W2:Y:S04]  /*235d0*/  LDL R38, [R1+0x138c] ;  /* 0x00138c0001267983 */ /* 0x000ea80000100800 */
[----:B------:R1:W2:Y:S04]  /*235e0*/  @!P1 LDG.E.U16 R18, desc[UR8][R4.64] ;  /* 0x0000000804129981 */ /* 0x0002a8000c1e1500 */
[----:B0-----:R-:W2:Y:S01]  /*235f0*/  LDL.LU R61, [R1+0x950] ;  /* 0x00095000013d7983 */ /* 0x001ea20000300800 */
[----:B-1----:R-:W-:-:S03]  /*23600*/  @!P1 IMAD.MOV.U32 R4, RZ, RZ, R34 ;  /* 0x000000ffff049224 */ /* 0x002fc600078e0022 */
[----:B------:R-:W2:Y:S01]  /*23610*/  LDL R34, [R1+0x13cc] ;  /* 0x0013cc0001227983 */ /* 0x000ea20000100800 */
[----:B------:R-:W-:Y:S02]  /*23620*/  PRMT R17, RZ, 0x7610, R17 ;  /* 0x00007610ff117816 */ /* 0x000fe40000000011 */
[----:B------:R-:W-:Y:S02]  /*23630*/  PRMT R16, RZ, 0x7610, R16 ;  /* 0x00007610ff107816 */ /* 0x000fe40000000010 */
[----:B------:R-:W-:Y:S02]  /*23640*/  PRMT R15, RZ, 0x7610, R15 ;  /* 0x00007610ff0f7816 */ /* 0x000fe4000000000f */
[----:B------:R-:W-:Y:S01]  /*23650*/  PRMT R14, RZ, 0x7610, R14 ;  /* 0x00007610ff0e7816 */ /* 0x000fe2000000000e */
[----:B------:R0:W-:Y:S04]  /*23660*/  STS.U16 [R2+UR4+0x41c0], R56 ;  /* 0x0041c03802007988 */ /* 0x0001e80008000404 */
[----:B------:R1:W-:Y:S01]  /*23670*/  STS.U16 [R2+UR4+0x43c0], R57 ;  /* 0x0043c03902007988 */ /* 0x0003e20008000404 */
[----:B----4-:R-:W-:-:S03]  /*23680*/  @!P1 IMAD.MOV.U32 R5, RZ, RZ, R37 ;  /* 0x000000ffff059224 */ /* 0x010fc600078e0025 */
[----:B------:R-:W4:Y:S04]  /*23690*/  LDL R37, [R1+0x1394] ;  /* 0x0013940001257983 */ /* 0x000f280000100800 */
[----:B------:R0:W4:Y:S02]  /*236a0*/  @!P1 LDG.E.U16 R17, desc[UR8][R4.64] ;  /* 0x0000000804119981 */ /* 0x000124000c1e1500 */
[----:B0-----:R-:W-:Y:S02]  /*236b0*/  @!P1 IMAD.MOV.U32 R4, RZ, RZ, R39 ;  /* 0x000000ffff049224 */ /* 0x001fe400078e0027 */
[----:B------:R-:W-:-:S05]  /*236c0*/  @!P1 IMAD.MOV.U32 R5, RZ, RZ, R40 ;  /* 0x000000ffff059224 */ /* 0x000fca00078e0028 */
[----:B------:R3:W4:Y:S02]  /*236d0*/  @!P1 LDG.E.U16 R16, desc[UR8][R4.64] ;  /* 0x0000000804109981 */ /* 0x000724000c1e1500 */
[----:B---3--:R-:W-:Y:S02]  /*236e0*/  @!P1 IMAD.MOV.U32 R4, RZ, RZ, R35 ;  /* 0x000000ffff049224 */ /* 0x008fe400078e0023 */
[----:B------:R-:W-:Y:S01]  /*236f0*/  @!P1 IMAD.MOV.U32 R5, RZ, RZ, R36 ;  /* 0x000000ffff059224 */ /* 0x000fe200078e0024 */
[----:B------:R-:W3:Y:S04]  /*23700*/  LDL R35, [R1+0x1364] ;  /* 0x0013640001237983 */ /* 0x000ee80000100800 */
[----:B------:R2:W3:Y:S04]  /*23710*/  @!P1 LDG.E.U16 R15, desc[UR8][R4.64] ;  /* 0x00000008040f9981 */ /* 0x0004e8000c1e1500 */
[----:B------:R-:W3:Y:S04]  /*23720*/  LDL R36, [R1+0xbdc] ;  /* 0x000bdc0001247983 */ /* 0x000ee80000100800 */
[----:B------:R-:W3:Y:S01]  /*23730*/  LDL.LU R51, [R1+0x944] ;  /* 0x0009440001337983 */ /* 0x000ee20000300800 */
[----:B--2---:R-:W-:-:S03]  /*23740*/  @!P1 IMAD.MOV.U32 R4, RZ, RZ, R3 ;  /* 0x000000ffff049224 */ /* 0x004fc600078e0003 */
[----:B------:R-:W2:Y:S01]  /*23750*/  LDL R3, [R1+0x1360] ;  /* 0x0013600001037983 */ /* 0x000ea20000100800 */
[----:B------:R-:W-:-:S03]  /*23760*/  @!P1 IMAD.MOV.U32 R5, RZ, RZ, R38 ;  /* 0x000000ffff059224 */ /* 0x000fc600078e0026 */
[----:B------:R-:W2:Y:S04]  /*23770*/  LDL.LU R52, [R1+0x948] ;  /* 0x0009480001347983 */ /* 0x000ea80000300800 */
[----:B------:R0:W2:Y:S04]  /*23780*/  @!P1 LDG.E.U16 R14, desc[UR8][R4.64] ;  /* 0x00000008040e9981 */ /* 0x0000a8000c1e1500 */
[----:B------:R-:W2:Y:S04]  /*23790*/  LDL.LU R53, [R1+0x93c] ;  /* 0x00093c0001357983 */ /* 0x000ea80000300800 */
[----:B------:R-:W2:Y:S04]  /*237a0*/  LDL.LU R54, [R1+0x940] ;  /* 0x0009400001367983 */ /* 0x000ea80000300800 */
[----:B------:R-:W2:Y:S01]  /*237b0*/  LDL R42, [R1+0x1328] ;  /* 0x00132800012a7983 */ /* 0x000ea20000100800 */
[----:B0-----:R-:W-:-:S03]  /*237c0*/  @!P1 IMAD.MOV.U32 R4, RZ, RZ, R34 ;  /* 0x000000ffff049224 */ /* 0x001fc600078e0022 */
[----:B------:R-:W2:Y:S04]  /*237d0*/  LDL R34, [R1+0xbd8] ;  /* 0x000bd80001227983 */ /* 0x000ea80000100800 */
[----:B------:R-:W2:Y:S04]  /*237e0*/  LDL R41, [R1+0x132c] ;  /* 0x00132c0001297983 */ /* 0x000ea80000100800 */
[----:B------:R-:W2:Y:S04]  /*237f0*/  LDL.LU R55, [R1+0x91c] ;  /* 0x00091c0001377983 */ /* 0x000ea80000300800 */
[----:B------:R-:W2:Y:S04]  /*23800*/  LDL.LU R56, [R1+0x930] ;  /* 0x0009300001387983 */ /* 0x000ea80000300800 */
[----:B------:R0:W-:Y:S04]  /*23810*/  STS.U16 [R2+UR4+0x4380], R58 ;  /* 0x0043803a02007988 */ /* 0x0001e80008000404 */
[----:B-1----:R-:W2:Y:S04]  /*23820*/  LDL.LU R57, [R1+0x910] ;  /* 0x0009100001397983 */ /* 0x002ea80000300800 */
[----:B------:R1:W-:Y:S04]  /*23830*/  STS.U16 [R2+UR4+0x4580], R59 ;  /* 0x0045803b02007988 */ /* 0x0003e80008000404 */
[----:B0-----:R-:W2:Y:S04]  /*23840*/  LDL.LU R58, [R1+0x90c] ;  /* 0x00090c00013a7983 */ /* 0x001ea80000300800 */
[----:B-1----:R-:W2:Y:S04]  /*23850*/  LDL.LU R59, [R1+0x5b8] ;  /* 0x0005b800013b7983 */ /* 0x002ea80000300800 */
[----:B------:R0:W-:Y:S04]  /*23860*/  STS.U16 [R2+UR4+0x45c0], R61 ;  /* 0x0045c03d02007988 */ /* 0x0001e80008000404 */
[----:B0-----:R-:W2:Y:S04]  /*23870*/  LDL.LU R61, [R1+0x5b4] ;  /* 0x0005b400013d7983 */ /* 0x001ea80000300800 */
[----:B------:R-:W2:Y:S04]  /*23880*/  LDL R40, [R1+0x1320] ;  /* 0x0013200001287983 */ /* 0x000ea80000100800 */
[----:B------:R-:W2:Y:S01]  /*23890*/  LDL R39, [R1+0x1324] ;  /* 0x0013240001277983 */ /* 0x000ea20000100800 */
[----:B------:R-:W-:-:S03]  /*238a0*/  PRMT R13, RZ, 0x7610, R13 ;  /* 0x00007610ff0d7816 */ /* 0x000fc6000000000d */
[----:B------:R-:W2:Y:S01]  /*238b0*/  LDL R38, [R1+0x12e8] ;  /* 0x0012e80001267983 */ /* 0x000ea20000100800 */
[----:B------:R-:W-:Y:S01]  /*238c0*/  PRMT R12, RZ, 0x7610, R12 ;  /* 0x00007610ff0c7816 */ /* 0x000fe2000000000c */
[----:B----4-:R-:W-:Y:S02]  /*238d0*/  @!P1 IMAD.MOV.U32 R5, RZ, RZ, R37 ;  /* 0x000000ffff059224 */ /* 0x010fe400078e0025 */
[----:B------:R-:W4:Y:S04]  /*238e0*/  LDL R37, [R1+0x12ec] ;  /* 0x0012ec0001257983 */ /* 0x000f280000100800 */
[----:B------:R3:W4:Y:S02]  /*238f0*/  @!P1 LDG.E.U16 R13, desc[UR8][R4.64] ;  /* 0x00000008040d9981 */ /* 0x000724000c1e1500 */
[----:B---3--:R-:W-:-:S02]  /*23900*/  @!P1 IMAD.MOV.U32 R4, RZ, RZ, R35 ;  /* 0x000000ffff049224 */ /* 0x008fc400078e0023 */
[----:B------:R-:W3:Y:S01]  /*23910*/  LDL R35, [R1+0x12e4] ;  /* 0x0012e40001237983 */ /* 0x000ee20000100800 */
[----:B------:R-:W-:-:S03]  /*23920*/  @!P1 IMAD.MOV.U32 R5, RZ, RZ, R36 ;  /* 0x000000ffff059224 */ /* 0x000fc600078e0024 */
[----:B------:R-:W3:Y:S04]  /*23930*/  LDL R36, [R1+0x12e0] ;  /* 0x0012e00001247983 */ /* 0x000ee80000100800 */
[----:B------:R-:W-:Y:S04]  /*23940*/  STS.U16 [R2+UR4+0x47c0], R51 ;  /* 0x0047c03302007988 */ /* 0x000fe80008000404 */
[----:B------:R0:W3:Y:S04]  /*23950*/  @!P1 LDG.E.U16 R12, desc[UR8][R4.64] ;  /* 0x00000008040c9981 */ /* 0x0000e8000c1e1500 */
[----:B--2---:R-:W-:Y:S01]  /*23960*/  STS.U16 [R2+UR4+0x4780], R52 ;  /* 0x0047803402007988 */ /* 0x004fe20008000404 */
[----:B0-----:R-:W-:-:S03]  /*23970*/  @!P1 IMAD.MOV.U32 R4, RZ, RZ, R3 ;  /* 0x000000ffff049224 */ /* 0x001fc600078e0003 */
[----:B------:R-:W2:Y:S04]  /*23980*/  LDL R3, [R1+0x12ac] ;  /* 0x0012ac0001037983 */ /* 0x000ea80000100800 */
[----:B------:R-:W-:Y:S04]  /*23990*/  STS.U16 [R2+UR4+0x4980], R53 ;  /* 0x0049803502007988 */ /* 0x000fe80008000404 */
[----:B------:R-:W-:Y:S01]  /*239a0*/  STS.U16 [R2+UR4+0x49c0], R54 ;  /* 0x0049c03602007988 */ /* 0x000fe20008000404 */
[----:B------:R-:W-:-:S03]  /*239b0*/  @!P1 IMAD.MOV.U32 R5, RZ, RZ, R34 ;  /* 0x000000ffff059224 */ /* 0x000fc600078e0022 */
[----:B------:R-:W2:Y:S04]  /*239c0*/  LDL R34, [R1+0x12a8] ;  /* 0x0012a80001227983 */ /* 0x000ea80000100800 */
[----:B------:R-:W2:Y:S04]  /*239d0*/  LDL.LU R44, [R1+0x15c] ;  /* 0x00015c00012c7983 */ /* 0x000ea80000300800 */
[----:B------:R-:W-:Y:S04]  /*239e0*/  STS.U16 [R2+UR4+0x4bc0], R55 ;  /* 0x004bc03702007988 */ /* 0x000fe80008000404 */
[----:B------:R-:W-:Y:S04]  /*239f0*/  STS.U16 [R2+UR4+0x4b80], R56 ;  /* 0x004b803802007988 */ /* 0x000fe80008000404 */
[----:B------:R-:W-:Y:S04]  /*23a00*/  STS.U16 [R2+UR4+0x4d80], R57 ;  /* 0x004d803902007988 */ /* 0x000fe80008000404 */
[----:B------:R-:W-:Y:S04]  /*23a10*/  STS.U16 [R2+UR4+0x4dc0], R58 ;  /* 0x004dc03a02007988 */ /* 0x000fe80008000404 */
[----:B------:R0:W-:Y:S04]  /*23a20*/  STS.U16 [R2+UR4+0x4fc0], R59 ;  /* 0x004fc03b02007988 */ /* 0x0001e80008000404 */
[----:B0-----:R-:W2:Y:S04]  /*23a30*/  LDL.LU R59, [R1+0x154] ;  /* 0x00015400013b7983 */ /* 0x001ea80000300800 */
        /* <DEDUP_REMOVED lines=13> */
[----:B------:R0:W-:Y:S04]  /*23b10*/  STS.U16 [R2+UR4+0x4f80], R61 ;  /* 0x004f803d02007988 */ /* 0x0001e80008000404 */
[----:B------:R-:W2:Y:S04]  /*23b20*/  LDL.LU R58, [R1+0x10c] ;  /* 0x00010c00013a7983 */ /* 0x000ea80000300800 */
[----:B0-----:R-:W2:Y:S01]  /*23b30*/  LDL.LU R61, [R1+0x104] ;  /* 0x00010400013d7983 */ /* 0x001ea20000300800 */
[----:B------:R-:W-:-:S02]  /*23b40*/  PRMT R11, RZ, 0x7610, R11 ;  /* 0x00007610ff0b7816 */ /* 0x000fc4000000000b */
[----:B------:R-:W-:Y:S01]  /*23b50*/  PRMT R10, RZ, 0x7610, R10 ;  /* 0x00007610ff0a7816 */ /* 0x000fe2000000000a */
[----:B------:R-:W-:Y:S04]  /*23b60*/  STL [R1+0x1e3c], R2 ;  /* 0x001e3c0201007387 */ /* 0x000fe80000100800 */
[----:B------:R0:W2:Y:S04]  /*23b70*/  @!P1 LDG.E.U16 R11, desc[UR8][R4.64] ;  /* 0x00000008040b9981 */ /* 0x0000a8000c1e1500 */
[----:B------:R-:W-:Y:S01]  /*23b80*/  STL [R1+0x1ec4], R2 ;  /* 0x001ec40201007387 */ /* 0x000fe20000100800 */
[----:B------:R-:W-:-:S03]  /*23b90*/  PRMT R9, RZ, 0x7610, R9 ;  /* 0x00007610ff097816 */ /* 0x000fc60000000009 */
[----:B------:R-:W-:Y:S01]  /*23ba0*/  STL [R1+0x1ecc], R2 ;  /* 0x001ecc0201007387 */ /* 0x000fe20000100800 */
[----:B0-----:R-:W-:Y:S02]  /*23bb0*/  @!P1 IMAD.MOV.U32 R4, RZ, RZ, R41 ;  /* 0x000000ffff049224 */ /* 0x001fe400078e0029 */
[----:B------:R-:W-:Y:S01]  /*23bc0*/  @!P1 IMAD.MOV.U32 R5, RZ, RZ, R42 ;  /* 0x000000ffff059224 */ /* 0x000fe200078e002a */
[----:B------:R-:W-:Y:S04]  /*23bd0*/  STL [R1+0x1ed4], R2 ;  /* 0x001ed40201007387 */ /* 0x000fe80000100800 */
[----:B------:R-:W-:Y:S04]  /*23be0*/  STL [R1+0x1edc], R2 ;  /* 0x001edc0201007387 */ /* 0x000fe80000100800 */
[----:B------:R0:W2:Y:S04]  /*23bf0*/  @!P1 LDG.E.U16 R10, desc[UR8][R4.64] ;  /* 0x00000008040a9981 */ /* 0x0000a8000c1e1500 */
[----:B------:R-:W-:Y:S04]  /*23c00*/  STL [R1+0x1ee4], R2 ;  /* 0x001ee40201007387 */ /* 0x000fe80000100800 */
[----:B------:R-:W-:Y:S01]  /*23c10*/  STL [R1+0x1eec], R2 ;  /* 0x001eec0201007387 */ /* 0x000fe20000100800 */
[----:B0-----:R-:W-:-:S02]  /*23c20*/  @!P1 IMAD.MOV.U32 R4, RZ, RZ, R39 ;  /* 0x000000ffff049224 */ /* 0x001fc400078e0027 */
[----:B------:R-:W-:Y:S01]  /*23c30*/  @!P1 IMAD.MOV.U32 R5, RZ, RZ, R40 ;  /* 0x000000ffff059224 */ /* 0x000fe200078e0028 */
[----:B------:R-:W-:Y:S01]  /*23c40*/  STL [R1+0x1ef4], R2 ;  /* 0x001ef40201007387 */ /* 0x000fe20000100800 */
[----:B------:R-:W-:-:S03]  /*23c50*/  PRMT R8, RZ, 0x7610, R8 ;  /* 0x00007610ff087816 */ /* 0x000fc60000000008 */
[----:B------:R-:W-:Y:S04]  /*23c60*/  STL [R1+0x1efc], R2 ;  /* 0x001efc0201007387 */ /* 0x000fe80000100800 */
[----:B------:R-:W-:Y:S04]  /*23c70*/  STL [R1+0x1f04], R2 ;  /* 0x001f040201007387 */ /* 0x000fe80000100800 */
[----:B------:R-:W-:Y:S04]  /*23c80*/  STL [R1+0x1f0c], R2 ;  /* 0x001f0c0201007387 */ /* 0x000fe80000100800 */
[----:B------:R0:W2:Y:S04]  /*23c90*/  @!P1 LDG.E.U16 R9, desc[UR8][R4.64] ;  /* 0x0000000804099981 */ /* 0x0000a8000c1e1500 */
[----:B------:R-:W-:Y:S04]  /*23ca0*/  STL [R1+0x1f14], R2 ;  /* 0x001f140201007387 */ /* 0x000fe80000100800 */
[----:B------:R-:W-:Y:S01]  /*23cb0*/  STL [R1+0x1f1c], R2 ;  /* 0x001f1c0201007387 */ /* 0x000fe20000100800 */
[----:B0-----:R-:W-:-:S03]  /*23cc0*/  @!P1 IMAD.MOV.U32 R5, RZ, RZ, R38 ;  /* 0x000000ffff059224 */ /* 0x001fc600078e0026 */
[----:B------:R-:W-:Y:S01]  /*23cd0*/  STL [R1+0x1f24], R2 ;  /* 0x001f240201007387 */ /* 0x000fe20000100800 */
[----:B------:R-:W-:-:S03]  /*23ce0*/  PRMT R7, RZ, 0x7610, R7 ;  /* 0x00007610ff077816 */ /* 0x000fc60000000007 */
        /* <DEDUP_REMOVED lines=8> */
[----:B------:R-:W-:Y:S01]  /*23d70*/  STL [R1+0x1f64], R2 ;  /* 0x001f640201007387 */ /* 0x000fe20000100800 */
[----:B----4-:R-:W-:-:S05]  /*23d80*/  @!P1 IMAD.MOV.U32 R4, RZ, RZ, R37 ;  /* 0x000000ffff049224 */ /* 0x010fca00078e0025 */
[----:B------:R3:W4:Y:S04]  /*23d90*/  @!P1 LDG.E.U16 R8, desc[UR8][R4.64] ;  /* 0x0000000804089981 */ /* 0x000728000c1e1500 */
[----:B------:R-:W-:Y:S04]  /*23da0*/  STL [R1+0x1f6c], R2 ;  /* 0x001f6c0201007387 */ /* 0x000fe80000100800 */
[----:B------:R-:W-:Y:S04]  /*23db0*/  STL [R1+0x1f74], R2 ;  /* 0x001f740201007387 */ /* 0x000fe80000100800 */
[----:B------:R-:W-:Y:S04]  /*23dc0*/  STL [R1+0x1f7c], R2 ;  /* 0x001f7c0201007387 */ /* 0x000fe80000100800 */
[----:B------:R-:W-:Y:S04]  /*23dd0*/  STL [R1+0x1f84], R2 ;  /* 0x001f840201007387 */ /* 0x000fe80000100800 */
[----:B------:R-:W-:Y:S01]  /*23de0*/  STL [R1+0x1f8c], R2 ;  /* 0x001f8c0201007387 */ /* 0x000fe20000100800 */
[----:B---3--:R-:W-:-:S02]  /*23df0*/  @!P1 IMAD.MOV.U32 R4, RZ, RZ, R35 ;  /* 0x000000ffff049224 */ /* 0x008fc400078e0023 */
[----:B------:R-:W-:Y:S01]  /*23e00*/  @!P1 IMAD.MOV.U32 R5, RZ, RZ, R36 ;  /* 0x000000ffff059224 */ /* 0x000fe200078e0024 */
[----:B------:R-:W-:Y:S04]  /*23e10*/  STL [R1+0x1f94], R2 ;  /* 0x001f940201007387 */ /* 0x000fe80000100800 */
[----:B------:R2:W3:Y:S04]  /*23e20*/  @!P1 LDG.E.U16 R7, desc[UR8][R4.64] ;  /* 0x0000000804079981 */ /* 0x0004e8000c1e1500 */
[----:B------:R-:W-:Y:S01]  /*23e30*/  STL [R1+0x1f9c], R2 ;  /* 0x001f9c0201007387 */ /* 0x000fe20000100800 */
[----:B--2---:R-:W-:-:S02]  /*23e40*/  @!P1 IMAD.MOV.U32 R4, RZ, RZ, R3 ;  /* 0x000000ffff049224 */ /* 0x004fc400078e0003 */
[----:B------:R-:W-:-:S05]  /*23e50*/  @!P1 IMAD.MOV.U32 R5, RZ, RZ, R34 ;  /* 0x000000ffff059224 */ /* 0x000fca00078e0022 */
[----:B------:R-:W2:Y:S04]  /*23e60*/  @!P1 LDG.E.U16 R6, desc[UR8][R4.64] ;  /* 0x0000000804069981 */ /* 0x000ea8000c1e1500 */
[----:B------:R-:W-:Y:S04]  /*23e70*/  STS.U16 [R0+UR4], R44 ;  /* 0x0000002c00007988 */ /* 0x000fe80008000404 */
[----:B------:R0:W-:Y:S04]  /*23e80*/  STS.U16 [R0+UR4+0x40], R59 ;  /* 0x0000403b00007988 */ /* 0x0001e80008000404 */
[----:B0-----:R-:W4:Y:S04]  /*23e90*/  LDL.LU R59, [R1+0xfc] ;  /* 0x0000fc00013b7983 */ /* 0x001f280000300800 */
[----:B------:R-:W3:Y:S04]  /*23ea0*/  LDL.LU R4, [R1+0xf8] ;  /* 0x0000f80001047983 */ /* 0x000ee80000300800 */
[----:B------:R-:W2:Y:S04]  /*23eb0*/  LDL.LU R5, [R1+0xf4] ;  /* 0x0000f40001057983 */ /* 0x000ea80000300800 */
[----:B------:R-:W3:Y:S04]  /*23ec0*/  LDL.LU R34, [R1+0xf0] ;  /* 0x0000f00001227983 */ /* 0x000ee80000300800 */
        /* <DEDUP_REMOVED lines=12> */
[----:B0-----:R-:W2:Y:S04]  /*23f90*/  LDL.LU R61, [R1+0xc0] ;  /* 0x0000c000013d7983 */ /* 0x001ea80000300800 */
[----:B------:R0:W-:Y:S04]  /*23fa0*/  STS.U16 [R0+UR4+0x200], R45 ;  /* 0x0002002d00007988 */ /* 0x0001e80008000404 */
[----:B------:R1:W-:Y:S04]  /*23fb0*/  STS.U16 [R0+UR4+0x240], R46 ;  /* 0x0002402e00007988 */ /* 0x0003e80008000404 */
[----:B------:R1:W-:Y:S04]  /*23fc0*/  STS.U16 [R0+UR4+0x400], R47 ;  /* 0x0004002f00007988 */ /* 0x0003e80008000404 */
[----:B0-----:R-:W2:Y:S04]  /*23fd0*/  LDL.LU R45, [R1+0xbc] ;  /* 0x0000bc00012d7983 */ /* 0x001ea80000300800 */
[----:B-1----:R-:W2:Y:S04]  /*23fe0*/  LDL.LU R46, [R1+0xb8] ;  /* 0x0000b800012e7983 */ /* 0x002ea80000300800 */
[----:B------:R-:W2:Y:S04]  /*23ff0*/  LDL.LU R47, [R1+0xb4] ;  /* 0x0000b400012f7983 */ /* 0x000ea80000300800 */
[----:B------:R0:W-:Y:S04]  /*24000*/  STS.U16 [R0+UR4+0x440], R48 ;  /* 0x0004403000007988 */ /* 0x0001e80008000404 */
[----:B------:R1:W-:Y:S04]  /*24010*/  STS.U16 [R0+UR4+0x600], R49 ;  /* 0x0006003100007988 */ /* 0x0003e80008000404 */
[----:B------:R1:W-:Y:S04]  /*24020*/  STS.U16 [R0+UR4+0x640], R50 ;  /* 0x0006403200007988 */ /* 0x0003e80008000404 */
[----:B0-----:R-:W2:Y:S04]  /*24030*/  LDL.LU R48, [R1+0xb0] ;  /* 0x0000b00001307983 */ /* 0x001ea80000300800 */
[----:B-1----:R-:W2:Y:S04]  /*24040*/  LDL.LU R49, [R1+0xac] ;  /* 0x0000ac0001317983 */ /* 0x002ea80000300800 */
[----:B------:R0:W-:Y:S04]  /*24050*/  STS.U16 [R0+UR4+0x800], R51 ;  /* 0x0008003300007988 */ /* 0x0001e80008000404 */
[----:B------:R-:W2:Y:S04]  /*24060*/  LDL.LU R50, [R1+0xa8] ;  /* 0x0000a80001327983 */ /* 0x000ea80000300800 */
[----:B------:R1:W-:Y:S04]  /*24070*/  STS.U16 [R0+UR4+0x840], R52 ;  /* 0x0008403400007988 */ /* 0x0003e80008000404 */
[----:B0-----:R-:W2:Y:S04]  /*24080*/  LDL.LU R51, [R1+0xa4] ;  /* 0x0000a40001337983 */ /* 0x001ea80000300800 */
[----:B------:R0:W-:Y:S04]  /*24090*/  STS.U16 [R0+UR4+0xa00], R53 ;  /* 0x000a003500007988 */ /* 0x0001e80008000404 */
[----:B-1----:R-:W2:Y:S04]  /*240a0*/  LDL.LU R52, [R1+0xa0] ;  /* 0x0000a00001347983 */ /* 0x002ea80000300800 */
        /* <DEDUP_REMOVED lines=10> */
[----:B-1----:R-:W2:Y:S04]  /*24150*/  LDL.LU R58, [R1+0x88] ;  /* 0x00008800013a7983 */ /* 0x002ea80000300800 */
[----:B----4-:R0:W-:Y:S04]  /*24160*/  STS.U16 [R0+UR4+0x1040], R59 ;  /* 0x0010403b00007988 */ /* 0x0101e80008000404 */
[----:B0-----:R-:W4:Y:S04]  /*24170*/  LDL.LU R59, [R1+0x84] ;  /* 0x00008400013b7983 */ /* 0x001f280000300800 */
[----:B---3--:R-:W-:Y:S04]  /*24180*/  STS.U16 [R0+UR4+0x1400], R34 ;  /* 0x0014002200007988 */ /* 0x008fe80008000404 */
[----:B--2---:R-:W-:Y:S04]  /*24190*/  STS.U16 [R0+UR4+0x1440], R3 ;  /* 0x0014400300007988 */ /* 0x004fe80008000404 */
        /* <DEDUP_REMOVED lines=8> */
[----:B------:R0:W-:Y:S04]  /*24220*/  STS.U16 [R0+UR4+0x2000], R61 ;  /* 0x0020003d00007988 */ /* 0x0001e80008000404 */
[----:B0-----:R-:W2:Y:S04]  /*24230*/  LDL.LU R61, [R1+0x80] ;  /* 0x00008000013d7983 */ /* 0x001ea80000300800 */
        /* <DEDUP_REMOVED lines=9> */
[----:B------:R0:W-:Y:S04]  /*242d0*/  STS.U16 [R0+UR4+0x1e00], R43 ;  /* 0x001e002b00007988 */ /* 0x0001e80008000404 */
[----:B------:R-:W3:Y:S04]  /*242e0*/  LDL.LU R42, [R1+0x58] ;  /* 0x00005800012a7983 */ /* 0x000ee80000300800 */
[----:B------:R1:W-:Y:S04]  /*242f0*/  STS.U16 [R0+UR4+0x1e40], R44 ;  /* 0x001e402c00007988 */ /* 0x0003e80008000404 */
[----:B0-----:R-:W3:Y:S04]  /*24300*/  LDL.LU R43, [R1+0x54] ;  /* 0x00005400012b7983 */ /* 0x001ee80000300800 */
[----:B------:R0:W-:Y:S04]  /*24310*/  STS.U16 [R0+UR4+0x2040], R45 ;  /* 0x0020402d00007988 */ /* 0x0001e80008000404 */
[----:B-1----:R-:W3:Y:S04]  /*24320*/  LDL.LU R44, [R1+0x50] ;  /* 0x00005000012c7983 */ /* 0x002ee80000300800 */
[----:B------:R1:W-:Y:S04]  /*24330*/  STS.U16 [R0+UR4+0x2200], R46 ;  /* 0x0022002e00007988 */ /* 0x0003e80008000404 */
[----:B0-----:R-:W3:Y:S04]  /*24340*/  LDL.LU R45, [R1+0x4c] ;  /* 0x00004c00012d7983 */ /* 0x001ee80000300800 */
[----:B------:R0:W-:Y:S04]  /*24350*/  STS.U16 [R0+UR4+0x2240], R47 ;  /* 0x0022402f00007988 */ /* 0x0001e80008000404 */
[----:B-1----:R-:W3:Y:S04]  /*24360*/  LDL.LU R46, [R1+0x48] ;  /* 0x00004800012e7983 */ /* 0x002ee80000300800 */
[----:B0-----:R-:W3:Y:S04]  /*24370*/  LDL.LU R47, [R1+0x44] ;  /* 0x00004400012f7983 */ /* 0x001ee80000300800 */
[----:B------:R0:W-:Y:S04]  /*24380*/  STS.U16 [R0+UR4+0x2400], R48 ;  /* 0x0024003000007988 */ /* 0x0001e80008000404 */
[----:B------:R1:W-:Y:S04]  /*24390*/  STS.U16 [R0+UR4+0x2440], R49 ;  /* 0x0024403100007988 */ /* 0x0003e80008000404 */
[----:B------:R1:W-:Y:S04]  /*243a0*/  STS.U16 [R0+UR4+0x2600], R50 ;  /* 0x0026003200007988 */ /* 0x0003e80008000404 */
[----:B0-----:R-:W3:Y:S04]  /*243b0*/  LDL.LU R48, [R1+0x40] ;  /* 0x0000400001307983 */ /* 0x001ee80000300800 */
[----:B-1----:R-:W3:Y:S04]  /*243c0*/  LDL.LU R49, [R1+0x3c] ;  /* 0x00003c0001317983 */ /* 0x002ee80000300800 */
        /* <DEDUP_REMOVED lines=16> */
[----:B------:R-:W-:Y:S04]  /*244d0*/  STS.U16 [R0+UR4+0x1200], R4 ;  /* 0x0012000400007988 */ /* 0x000fe80008000404 */
[----:B-1----:R-:W3:Y:S04]  /*244e0*/  LDL.LU R58, [R1+0x18] ;  /* 0x00001800013a7983 */ /* 0x002ee80000300800 */
[----:B------:R-:W-:Y:S04]  /*244f0*/  STS.U16 [R0+UR4+0x1240], R5 ;  /* 0x0012400500007988 */ /* 0x000fe80008000404 */
[----:B----4-:R0:W-:Y:S04]  /*24500*/  STS.U16 [R0+UR4+0x2e40], R59 ;  /* 0x002e403b00007988 */ /* 0x0101e80008000404 */
[----:B0-----:R-:W4:Y:S04]  /*24510*/  LDL.LU R59, [R1+0x14] ;  /* 0x00001400013b7983 */ /* 0x001f280000300800 */
[----:B--2---:R0:W-:Y:S04]  /*24520*/  STS.U16 [R0+UR4+0x3000], R61 ;  /* 0x0030003d00007988 */ /* 0x0041e80008000404 */
[----:B---3--:R1:W-:Y:S04]  /*24530*/  STS.U16 [R0+UR4+0x3040], R34 ;  /* 0x0030402200007988 */ /* 0x0083e80008000404 */
[----:B0-----:R-:W2:Y:S04]  /*24540*/  LDL.LU R61, [R1+0x10] ;  /* 0x00001000013d7983 */ /* 0x001ea80000300800 */
[----:B------:R-:W3:Y:S04]  /*24550*/  LDL.LU R4, [R1+0x8] ;  /* 0x0000080001047983 */ /* 0x000ee80000300800 */
[----:B------:R-:W3:Y:S04]  /*24560*/  LDL.LU R5, [R1+0x4] ;  /* 0x0000040001057983 */ /* 0x000ee80000300800 */
[----:B-1----:R-:W3:Y:S04]  /*24570*/  LDL.LU R34, [R1+0x2018] ;  /* 0x0020180001227983 */ /* 0x002ee80000300800 */
[----:B------:R0:W-:Y:S04]  /*24580*/  STS.U16 [R0+UR4+0x3200], R3 ;  /* 0x0032000300007988 */ /* 0x0001e80008000404 */
[----:B------:R1:W-:Y:S04]  /*24590*/  STS.U16 [R0+UR4+0x3240], R35 ;  /* 0x0032402300007988 */ /* 0x0003e80008000404 */
[----:B0-----:R-:W4:Y:S04]  /*245a0*/  LDL.LU R3, [R1+0x2014] ;  /* 0x0020140001037983 */ /* 0x001f280000300800 */
[----:B-1----:R-:W3:Y:S04]  /*245b0*/  LDL.LU R35, [R1+0x2010] ;  /* 0x0020100001237983 */ /* 0x002ee80000300800 */
[----:B------:R0:W-:Y:S04]  /*245c0*/  STS.U16 [R0+UR4+0x3400], R36 ;  /* 0x0034002400007988 */ /* 0x0001e80008000404 */
[----:B------:R1:W-:Y:S04]  /*245d0*/  STS.U16 [R0+UR4+0x3440], R37 ;  /* 0x0034402500007988 */ /* 0x0003e80008000404 */
[----:B------:R1:W-:Y:S04]  /*245e0*/  STS.U16 [R0+UR4+0x3600], R38 ;  /* 0x0036002600007988 */ /* 0x0003e80008000404 */
[----:B0-----:R-:W3:Y:S04]  /*245f0*/  LDL.LU R36, [R1+0x200c] ;  /* 0x00200c0001247983 */ /* 0x001ee80000300800 */
[----:B-1----:R-:W3:Y:S04]  /*24600*/  LDL.LU R37, [R1+0x2008] ;  /* 0x0020080001257983 */ /* 0x002ee80000300800 */
[----:B------:R-:W3:Y:S04]  /*24610*/  LDL.LU R38, [R1+0x2004] ;  /* 0x0020040001267983 */ /* 0x000ee80000300800 */
        /* <DEDUP_REMOVED lines=18> */
[----:B------:R-:W3:Y:S04]  /*24740*/  LDL.LU R0, [R1+0xc] ;  /* 0x00000c0001007983 */ /* 0x000ee80000300800 */
[----:B----4-:R0:W-:Y:S04]  /*24750*/  STS.U16 [R3+UR4+0x80], R48 ;  /* 0x0000803003007988 */ /* 0x0101e80008000404 */
[----:B------:R1:W-:Y:S04]  /*24760*/  STS.U16 [R3+UR4+0xc0], R49 ;  /* 0x0000c03103007988 */ /* 0x0003e80008000404 */
[----:B------:R4:W-:Y:S04]  /*24770*/  STS.U16 [R3+UR4+0x280], R50 ;  /* 0x0002803203007988 */ /* 0x0009e80008000404 */
[----:B0-----:R-:W3:Y:S04]  /*24780*/  LDL.LU R48, [R1+0x1fdc] ;  /* 0x001fdc0001307983 */ /* 0x001ee80000300800 */
[----:B-1----:R-:W3:Y:S04]  /*24790*/  LDL.LU R49, [R1+0x1fd8] ;  /* 0x001fd80001317983 */ /* 0x002ee80000300800 */
[----:B----4-:R-:W4:Y:S04]  /*247a0*/  LDL.LU R50, [R1+0x1fd4] ;  /* 0x001fd40001327983 */ /* 0x010f280000300800 */
[----:B------:R0:W-:Y:S04]  /*247b0*/  STS.U16 [R3+UR4+0x2c0], R51 ;  /* 0x0002c03303007988 */ /* 0x0001e80008000404 */
[----:B------:R1:W-:Y:S04]  /*247c0*/  STS.U16 [R3+UR4+0x480], R52 ;  /* 0x0004803403007988 */ /* 0x0003e80008000404 */
[----:B------:R2:W-:Y:S04]  /*247d0*/  STS.U16 [R3+UR4+0x4c0], R53 ;  /* 0x0004c03503007988 */ /* 0x0005e80008000404 */
[----:B0-----:R-:W4:Y:S04]  /*247e0*/  LDL.LU R51, [R1+0x1fd0] ;  /* 0x001fd00001337983 */ /* 0x001f280000300800 */
[----:B-1----:R-:W4:Y:S04]  /*247f0*/  LDL.LU R52, [R1+0x1fcc] ;  /* 0x001fcc0001347983 */ /* 0x002f280000300800 */
[----:B--2---:R-:W2:Y:S04]  /*24800*/  LDL.LU R53, [R1+0x1fc8] ;  /* 0x001fc80001357983 */ /* 0x004ea80000300800 */
[----:B------:R0:W-:Y:S04]  /*24810*/  STS.U16 [R3+UR4+0x680], R54 ;  /* 0x0006803603007988 */ /* 0x0001e80008000404 */
[----:B------:R1:W-:Y:S04]  /*24820*/  STS.U16 [R3+UR4+0x6c0], R55 ;  /* 0x0006c03703007988 */ /* 0x0003e80008000404 */
[----:B------:R1:W-:Y:S04]  /*24830*/  STS.U16 [R3+UR4+0x880], R56 ;  /* 0x0008803803007988 */ /* 0x0003e80008000404 */
[----:B0-----:R-:W4:Y:S04]  /*24840*/  LDL.LU R54, [R1+0x1fc4] ;  /* 0x001fc40001367983 */ /* 0x001f280000300800 */
[----:B-1----:R-:W2:Y:S04]  /*24850*/  LDL.LU R55, [R1+0x1fc0] ;  /* 0x001fc00001377983 */ /* 0x002ea80000300800 */
[----:B------:R-:W4:Y:S04]  /*24860*/  LDL.LU R56, [R1+0x1fbc] ;  /* 0x001fbc0001387983 */ /* 0x000f280000300800 */
[----:B------:R0:W-:Y:S04]  /*24870*/  STS.U16 [R3+UR4+0x8c0], R57 ;  /* 0x0008c03903007988 */ /* 0x0001e80008000404 */
[----:B------:R1:W-:Y:S04]  /*24880*/  STS.U16 [R3+UR4+0xa80], R58 ;  /* 0x000a803a03007988 */ /* 0x0003e80008000404 */
[----:B------:R1:W-:Y:S04]  /*24890*/  STS.U16 [R3+UR4+0xac0], R59 ;  /* 0x000ac03b03007988 */ /* 0x0003e80008000404 */
[----:B0-----:R-:W2:Y:S04]  /*248a0*/  LDL.LU R57, [R1+0x1fb8] ;  /* 0x001fb80001397983 */ /* 0x001ea80000300800 */
[----:B-1----:R-:W4:Y:S04]  /*248b0*/  LDL.LU R58, [R1+0x1fb4] ;  /* 0x001fb400013a7983 */ /* 0x002f280000300800 */
[----:B------:R-:W2:Y:S04]  /*248c0*/  LDL.LU R59, [R1+0x1fb0] ;  /* 0x001fb000013b7983 */ /* 0x000ea80000300800 */
[----:B------:R0:W-:Y:S04]  /*248d0*/  STS.U16 [R3+UR4+0xc80], R61 ;  /* 0x000c803d03007988 */ /* 0x0001e80008000404 */
[----:B0-----:R-:W4:Y:S04]  /*248e0*/  LDL.LU R61, [R1+0x1fac] ;  /* 0x001fac00013d7983 */ /* 0x001f280000300800 */
[----:B---3--:R-:W-:Y:S04]  /*248f0*/  STS.U16 [R3+UR4+0xcc0], R0 ;  /* 0x000cc00003007988 */ /* 0x008fe80008000404 */
[----:B------:R0:W-:Y:S04]  /*24900*/  STS.U16 [R3+UR4+0xe80], R4 ;  /* 0x000e800403007988 */ /* 0x0001e80008000404 */
[----:B------:R1:W-:Y:S04]  /*24910*/  STS.U16 [R3+UR4+0xec0], R5 ;  /* 0x000ec00503007988 */ /* 0x0003e80008000404 */
[----:B0-----:R-:W3:Y:S04]  /*24920*/  LDL R4, [R1+0x135c] ;  /* 0x00135c0001047983 */ /* 0x001ee80000100800 */
[----:B-1----:R-:W3:Y:S04]  /*24930*/  LDL R5, [R1+0x1358] ;  /* 0x0013580001057983 */ /* 0x002ee80000100800 */
[----:B--2---:R-:W-:Y:S04]  /*24940*/  STL [R1+0x1fa4], R59 ;  /* 0x001fa43b01007387 */ /* 0x004fe80000100800 */
[----:B----4-:R0:W-:Y:S04]  /*24950*/  STS.U16 [R3+UR4+0x1080], R61 ;  /* 0x0010803d03007988 */ /* 0x0101e80008000404 */
[----:B------:R1:W-:Y:S04]  /*24960*/  STS.U16 [R3+UR4+0x10c0], R59 ;  /* 0x0010c03b03007988 */ /* 0x0003e80008000404 */
[----:B0-----:R-:W2:Y:S01]  /*24970*/  LDL.LU R61, [R1+0x13a4] ;  /* 0x0013a400013d7983 */ /* 0x001ea20000300800 */
[----:B-1----:R-:W-:-:S06]  /*24980*/  PRMT R59, RZ, 0x7610, R59 ;  /* 0x00007610ff3b7816 */ /* 0x002fcc000000003b */
[----:B---3--:R-:W3:Y:S04]  /*24990*/  @!P1 LDG.E.U16 R59, desc[UR8][R4.64] ;  /* 0x00000008043b9981 */ /* 0x008ee8000c1e1500 */
        /* <DEDUP_REMOVED lines=46> */
[----:B------:R-:W-:Y:S04]  /*24c80*/  STS.U16 [R60+UR4+0x100], R12 ;  /* 0x0001000c3c007988 */ /* 0x000fe80008000404 */
[----:B------:R-:W-:Y:S04]  /*24c90*/  STS.U16 [R60+UR4+0x140], R11 ;  /* 0x0001400b3c007988 */ /* 0x000fe80008000404 */
[----:B------:R-:W-:Y:S04]  /*24ca0*/  STS.U16 [R60+UR4+0x300], R10 ;  /* 0x0003000a3c007988 */ /* 0x000fe80008000404 */
[----:B------:R-:W-:Y:S04]  /*24cb0*/  STS.U16 [R60+UR4+0x340], R9 ;  /* 0x000340093c007988 */ /* 0x000fe80008000404 */
[----:B------:R-:W-:Y:S04]  /*24cc0*/  STS.U16 [R60+UR4+0x500], R8 ;  /* 0x000500083c007988 */ /* 0x000fe80008000404 */
[----:B0-----:R-:W4:Y:S04]  /*24cd0*/  LDL.LU R3, [R1+0x13ac] ;  /* 0x0013ac0001037983 */ /* 0x001f280000300800 */
[----:B------:R-:W-:Y:S04]  /*24ce0*/  STS.U16 [R60+UR4+0x540], R7 ;  /* 0x000540073c007988 */ /* 0x000fe80008000404 */
[----:B------:R-:W4:Y:S04]  /*24cf0*/  LDL.LU R0, [R1+0x13b4] ;  /* 0x0013b40001007983 */ /* 0x000f280000300800 */
[----:B------:R0:W-:Y:S04]  /*24d00*/  STS.U16 [R60+UR4+0x700], R6 ;  /* 0x000700063c007988 */ /* 0x0001e80008000404 */
[----:B0-----:R-:W2:Y:S04]  /*24d10*/  LDL.LU R60, [R1+0x1fa8] ;  /* 0x001fa800013c7983 */ /* 0x001ea80000300800 */
[----:B---3--:R0:W-:Y:S04]  /*24d20*/  STL [R1+0x108], R59 ;  /* 0x0001083b01007387 */ /* 0x0081e80000100800 */
[----:B0-----:R-:W3:Y:S04]  /*24d30*/  LDL.LU R59, [R1+0x1fa4] ;  /* 0x001fa400013b7983 */ /* 0x001ee80000300800 */
[----:B------:R-:W4:Y:S04]  /*24d40*/  LDL R4, [R1+0x1350] ;  /* 0x0013500001047983 */ /* 0x000f280000100800 */
[----:B------:R-:W4:Y:S01]  /*24d50*/  LDL R5, [R1+0x1354] ;  /* 0x0013540001057983 */ /* 0x000f220000100800 */
[----:B--2---:R-:W-:-:S02]  /*24d60*/  PRMT R60, RZ, 0x7610, R60 ;  /* 0x00007610ff3c7816 */ /* 0x004fc4000000003c */
[----:B----4-:R-:W-:-:S04]  /*24d70*/  @!P1 LOP3.LUT R5, R5, R4, RZ, 0x3c, !PT ;  /* 0x0000000405059212 */ /* 0x010fc800078e3cff */
[----:B------:R-:W-:-:S04]  /*24d80*/  @!P1 LOP3.LUT R4, R5, R4, RZ, 0x3c, !PT ;  /* 0x0000000405049212 */ /* 0x000fc800078e3cff */
[----:B------:R-:W-:-:S05]  /*24d90*/  @!P1 LOP3.LUT R5, R5, R4, RZ, 0x3c, !PT ;  /* 0x0000000405059212 */ /* 0x000fca00078e3cff */
[----:B------:R-:W2:Y:S04]  /*24da0*/  @!P1 LDG.E.U16 R60, desc[UR8][R4.64] ;  /* 0x00000008043c9981 */ /* 0x000ea8000c1e1500 */
        /* <DEDUP_REMOVED lines=13> */
[----:B--2---:R-:W-:-:S02]  /*24e80*/  PRMT R60, RZ, 0x7610, R60 ;  /* 0x00007610ff3c7816 */ /* 0x004fc4000000003c */
[----:B---3--:R-:W-:-:S04]  /*24e90*/  @!P1 LOP3.LUT R5, R5, R4, RZ, 0x3c, !PT ;  /* 0x0000000405059212 */ /* 0x008fc800078e3cff */
[----:B------:R-:W-:-:S04]  /*24ea0*/  @!P1 LOP3.LUT R4, R5, R4, RZ, 0x3c, !PT ;  /* 0x0000000405049212 */ /* 0x000fc800078e3cff */
[----:B------:R-:W-:-:S05]  /*24eb0*/  @!P1 LOP3.LUT R5, R5, R4, RZ, 0x3c, !PT ;  /* 0x0000000405059212 */ /* 0x000fca00078e3cff */
[----:B------:R-:W2:Y:S04]  /*24ec0*/  @!P1 LDG.E.U16 R60, desc[UR8][R4.64] ;  /* 0x00000008043c9981 */ /* 0x000ea8000c1e1500 */
[----:B--2---:R0:W-:Y:S04]  /*24ed0*/  STL [R1+0xfc], R60 ;  /* 0x0000fc3c01007387 */ /* 0x0041e80000100800 */
[----:B0-----:R-:W2:Y:S04]  /*24ee0*/  LDL.LU R60, [R1+0x1f98] ;  /* 0x001f9800013c7983 */ /* 0x001ea80000300800 */
[----:B------:R-:W3:Y:S04]  /*24ef0*/  LDL R4, [R1+0x12d8] ;  /* 0x0012d80001047983 */ /* 0x000ee80000100800 */
[----:B------:R-:W3:Y:S01]  /*24f00*/  LDL R5, [R1+0x12dc] ;  /* 0x0012dc0001057983 */ /* 0x000ee20000100800 */
[----:B----4-:R-:W-:-:S02]  /*24f10*/  PRMT R2, RZ, 0x7610, R2 ;  /* 0x00007610ff027816 */ /* 0x010fc40000000002 */
        /* <DEDUP_REMOVED lines=484> */
[----:B------:R-:W4:Y:S02]  /*26d60*/  LDL R5, [R1+0xf64] ;  /* 0x000f640001057983 */ /* 0x000f240000100800 */
[----:B----4-:R-:W-:-:S02]  /*26d70*/  @!P1 LOP3.LUT R5, R5, R4, RZ, 0x3c, !PT ;  /* 0x0000000405059212 */ /* 0x010fc400078e3cff */
[----:B--2---:R-:W-:Y:S02]  /*26d80*/  PRMT R60, RZ, 0x7610, R60 ;  /* 0x00007610ff3c7816 */ /* 0x004fe4000000003c */
        /* <DEDUP_REMOVED lines=57> */
[----:B------:R-:W4:Y:S04]  /*27120*/  LDL R4, [R1+0xee8] ;  /* 0x000ee80001047983 */ /* 0x000f280000100800 */
[----:B------:R-:W4:Y:S04]  /*27130*/  LDL R5, [R1+0xeec] ;  /* 0x000eec0001057983 */ /* 0x000f280000100800 */
[----:B--2---:R0:W-:Y:S01]  /*27140*/  STL [R1+0x1e40], R60 ;  /* 0x001e403c01007387 */ /* 0x0041e20000100800 */
[----:B----4-:R-:W-:-:S02]  /*27150*/  @!P1 LOP3.LUT R5, R5, R4, RZ, 0x3c, !PT ;  /* 0x0000000405059212 */ /* 0x010fc400078e3cff */
[----:B0-----:R-:W-:Y:S02]  /*27160*/  PRMT R60, RZ, 0x7610, R60 ;  /* 0x00007610ff3c7816 */ /* 0x001fe4000000003c */
[----:B------:R-:W-:-:S04]  /*27170*/  @!P1 LOP3.LUT R4, R5, R4, RZ, 0x3c, !PT ;  /* 0x0000000405049212 */ /* 0x000fc800078e3cff */
[----:B------:R-:W-:-:S05]  /*27180*/  @!P1 LOP3.LUT R5, R5, R4, RZ, 0x3c, !PT ;  /* 0x0000000405059212 */ /* 0x000fca00078e3cff */
[----:B------:R-:W2:Y:S04]  /*27190*/  @!P1 LDG.E.U16 R60, desc[UR8][R4.64] ;  /* 0x00000008043c9981 */ /* 0x000ea8000c1e1500 */
[----:B------:R-:W4:Y:S04]  /*271a0*/  LDL R4, [R1+0xee0] ;  /* 0x000ee00001047983 */ /* 0x000f280000100800 */
[----:B------:R-:W4:Y:S01]  /*271b0*/  LDL R5, [R1+0xee4] ;  /* 0x000ee40001057983 */ /* 0x000f220000100800 */
[----:B---3--:R-:W-:-:S03]  /*271c0*/  PRMT R2, RZ, 0x7610, R2 ;  /* 0x00007610ff027816 */ /* 0x008fc60000000002 */
[----:B--2---:R0:W-:Y:S04]  /*271d0*/  STL [R1+0x1e44], R60 ;  /* 0x001e443c01007387 */ /* 0x0041e80000100800 */
[----:B0-----:R-:W2:Y:S01]  /*271e0*/  LDL R60, [R1+0xedc] ;  /* 0x000edc00013c7983 */ /* 0x001ea20000100800 */
[----:B----4-:R-:W-:-:S04]  /*271f0*/  @!P1 LOP3.LUT R5, R5, R4, RZ, 0x3c, !PT ;  /* 0x0000000405059212 */ /* 0x010fc800078e3cff */
[----:B------:R-:W-:-:S04]  /*27200*/  @!P1 LOP3.LUT R4, R5, R4, RZ, 0x3c, !PT ;  /* 0x0000000405049212 */ /* 0x000fc800078e3cff */
[----:B------:R-:W-:-:S05]  /*27210*/  @!P1 LOP3.LUT R5, R5, R4, RZ, 0x3c, !PT ;  /* 0x0000000405059212 */ /* 0x000fca00078e3cff */
[----:B------:R2:W3:Y:S04]  /*27220*/  @!P1 LDG.E.U16 R2, desc[UR8][R4.64] ;  /* 0x0000000804029981 */ /* 0x0004e8000c1e1500 */
[----:B------:R-:W4:Y:S01]  /*27230*/  LDL R5, [R1+0xed8] ;  /* 0x000ed80001057983 */ /* 0x000f220000100800 */
[----:B------:R-:W-:Y:S01]  /*27240*/  PRMT R59, RZ, 0x7610, R59 ;  /* 0x00007610ff3b7816 */ /* 0x000fe2000000003b */
[----:B--2---:R-:W-:Y:S02]  /*27250*/  @!P1 IMAD.MOV.U32 R4, RZ, RZ, R60 ;  /* 0x000000ffff049224 */ /* 0x004fe400078e003c */
[----:B---3--:R0:W-:Y:S01]  /*27260*/  STL [R1+0x1e48], R2 ;  /* 0x001e480201007387 */ /* 0x0081e20000100800 */
[----:B------:R-:W-:-:S03]  /*27270*/  PRMT R58, RZ, 0x7610, R58 ;  /* 0x00007610ff3a7816 */ /* 0x000fc6000000003a */
[----:B------:R-:W2:Y:S04]  /*27280*/  LDL R60, [R1+0xe9c] ;  /* 0x000e9c00013c7983 */ /* 0x000ea80000100800 */
[----:B----4-:R1:W3:Y:S04]  /*27290*/  @!P1 LDG.E.U16 R59, desc[UR8][R4.64] ;  /* 0x00000008043b9981 */ /* 0x0102e8000c1e1500 */
[----:B0-----:R-:W4:Y:S04]  /*272a0*/  LDL R2, [R1+0xeac] ;  /* 0x000eac0001027983 */ /* 0x001f280000100800 */
[----:B------:R-:W1:Y:S04]  /*272b0*/  LDL R4, [R1+0xed0] ;  /* 0x000ed00001047983 */ /* 0x000e680000100800 */
[----:B------:R-:W1:Y:S02]  /*272c0*/  LDL R5, [R1+0xed4] ;  /* 0x000ed40001057983 */ /* 0x000e640000100800 */
[----:B-1----:R-:W-:-:S04]  /*272d0*/  @!P1 LOP3.LUT R5, R5, R4, RZ, 0x3c, !PT ;  /* 0x0000000405059212 */ /* 0x002fc800078e3cff */
[----:B------:R-:W-:-:S04]  /*272e0*/  @!P1 LOP3.LUT R4, R5, R4, RZ, 0x3c, !PT ;  /* 0x0000000405049212 */ /* 0x000fc800078e3cff */
[----:B------:R-:W-:Y:S01]  /*272f0*/  @!P1 LOP3.LUT R5, R5, R4, RZ, 0x3c, !PT ;  /* 0x0000000405059212 */ /* 0x000fe200078e3cff */
[----:B---3--:R0:W-:Y:S04]  /*27300*/  STL [R1+0x1e4c], R59 ;  /* 0x001e4c3b01007387 */ /* 0x0081e80000100800 */
[----:B------:R4:W3:Y:S01]  /*27310*/  @!P1 LDG.E.U16 R58, desc[UR8][R4.64] ;  /* 0x00000008043a9981 */ /* 0x0008e2000c1e1500 */
[----:B------:R-:W-:-:S03]  /*27320*/  PRMT R57, RZ, 0x7610, R57 ;  /* 0x00007610ff397816 */ /* 0x000fc60000000039 */
[----:B0-----:R-:W2:Y:S04]  /*27330*/  LDL R59, [R1+0xe98] ;  /* 0x000e9800013b7983 */ /* 0x001ea80000100800 */
[----:B------:R-:W2:Y:S01]  /*27340*/  LDL R5, [R1+0xea8] ;  /* 0x000ea80001057983 */ /* 0x000ea20000100800 */
[----:B----4-:R-:W-:-:S03]  /*27350*/  @!P1 IMAD.MOV.U32 R4, RZ, RZ, R2 ;  /* 0x000000ffff049224 */ /* 0x010fc600078e0002 */
[----:B---3--:R0:W-:Y:S01]  /*27360*/  STL [R1+0x1e50], R58 ;  /* 0x001e503a01007387 */ /* 0x0081e20000100800 */
[----:B------:R-:W-:Y:S02]  /*27370*/  PRMT R56, RZ, 0x7610, R56 ;  /* 0x00007610ff387816 */ /* 0x000fe40000000038 */
[----:B------:R-:W-:Y:S01]  /*27380*/  PRMT R55, RZ, 0x7610, R55 ;  /* 0x00007610ff377816 */ /* 0x000fe20000000037 */
[----:B------:R-:W3:Y:S04]  /*27390*/  LDL R2, [R1+0xe94] ;  /* 0x000e940001027983 */ /* 0x000ee80000100800 */
[----:B0-----:R-:W4:Y:S04]  /*273a0*/  LDL R58, [R1+0xea4] ;  /* 0x000ea400013a7983 */ /* 0x001f280000100800 */
[----:B--2---:R4:W2:Y:S04]  /*273b0*/  @!P1 LDG.E.U16 R57, desc[UR8][R4.64] ;  /* 0x0000000804399981 */ /* 0x0048a8000c1e1500 */
[----:B------:R-:W3:Y:S01]  /*273c0*/  LDL R5, [R1+0xea0] ;  /* 0x000ea00001057983 */ /* 0x000ee20000100800 */
[----:B----4-:R-:W-:-:S05]  /*273d0*/  @!P1 IMAD.MOV.U32 R4, RZ, RZ, R58 ;  /* 0x000000ffff049224 */ /* 0x010fca00078e003a */
[----:B---3--:R0:W3:Y:S04]  /*273e0*/  @!P1 LDG.E.U16 R56, desc[UR8][R4.64] ;  /* 0x0000000804389981 */ /* 0x0080e8000c1e1500 */
[----:B--2---:R1:W-:Y:S01]  /*273f0*/  STL [R1+0x1e54], R57 ;  /* 0x001e543901007387 */ /* 0x0043e20000100800 */
[----:B0-----:R-:W-:Y:S02]  /*27400*/  @!P1 IMAD.MOV.U32 R4, RZ, RZ, R60 ;  /* 0x000000ffff049224 */ /* 0x001fe400078e003c */
[----:B------:R-:W-:-:S05]  /*27410*/  @!P1 IMAD.MOV.U32 R5, RZ, RZ, R59 ;  /* 0x000000ffff059224 */ /* 0x000fca00078e003b */
[----:B------:R0:W2:Y:S04]  /*27420*/  @!P1 LDG.E.U16 R55, desc[UR8][R4.64] ;  /* 0x0000000804379981 */ /* 0x0000a8000c1e1500 */
[----:B---3--:R3:W-:Y:S04]  /*27430*/  STL [R1+0x1e58], R56 ;  /* 0x001e583801007387 */ /* 0x0087e80000100800 */
[----:B------:R-:W4:Y:S04]  /*27440*/  LDL R60, [R1+0xe60] ;  /* 0x000e6000013c7983 */ /* 0x000f280000100800 */
[----:B------:R-:W4:Y:S04]  /*27450*/  LDL R59, [R1+0xe64] ;  /* 0x000e6400013b7983 */ /* 0x000f280000100800 */
[----:B------:R-:W4:Y:S04]  /*27460*/  LDL R58, [R1+0xe58] ;  /* 0x000e5800013a7983 */ /* 0x000f280000100800 */
[----:B-1----:R-:W4:Y:S04]  /*27470*/  LDL R57, [R1+0xe5c] ;  /* 0x000e5c0001397983 */ /* 0x002f280000100800 */
[----:B---3--:R-:W3:Y:S01]  /*27480*/  LDL R56, [R1+0xe90] ;  /* 0x000e900001387983 */ /* 0x008ee20000100800 */
[----:B------:R-:W-:Y:S01]  /*27490*/  PRMT R54, RZ, 0x7610, R54 ;  /* 0x00007610ff367816 */ /* 0x000fe20000000036 */
[----:B0-----:R-:W-:-:S02]  /*274a0*/  @!P1 IMAD.MOV.U32 R4, RZ, RZ, R2 ;  /* 0x000000ffff049224 */ /* 0x001fc400078e0002 */
[----:B--2---:R0:W-:Y:S04]  /*274b0*/  STL [R1+0x1e5c], R55 ;  /* 0x001e5c3701007387 */ /* 0x0041e80000100800 */
[----:B------:R-:W2:Y:S04]  /*274c0*/  LDL R2, [R1+0xe54] ;  /* 0x000e540001027983 */ /* 0x000ea80000100800 */
[----:B0-----:R-:W4:Y:S01]  /*274d0*/  LDL R55, [R1+0xe6c] ;  /* 0x000e6c0001377983 */ /* 0x001f220000100800 */
[----:B---3--:R-:W-:-:S03]  /*274e0*/  @!P1 IMAD.MOV.U32 R5, RZ, RZ, R56 ;  /* 0x000000ffff059224 */ /* 0x008fc600078e0038 */
[----:B------:R-:W3:Y:S04]  /*274f0*/  LDL R56, [R1+0xe50] ;  /* 0x000e500001387983 */ /* 0x000ee80000100800 */
[----:B------:R4:W2:Y:S04]  /*27500*/  @!P1 LDG.E.U16 R54, desc[UR8][R4.64] ;  /* 0x0000000804369981 */ /* 0x0008a8000c1e1500 */
[----:B------:R-:W3:Y:S01]  /*27510*/  LDL R5, [R1+0xe68] ;  /* 0x000e680001057983 */ /* 0x000ee20000100800 */
[----:B------:R-:W-:Y:S01]  /*27520*/  PRMT R53, RZ, 0x7610, R53 ;  /* 0x00007610ff357816 */ /* 0x000fe20000000035 */
[----:B----4-:R-:W-:Y:S01]  /*27530*/  @!P1 IMAD.MOV.U32 R4, RZ, RZ, R55 ;  /* 0x000000ffff049224 */ /* 0x010fe200078e0037 */
[----:B------:R-:W-:-:S02]  /*27540*/  PRMT R52, RZ, 0x7610, R52 ;  /* 0x00007610ff347816 */ /* 0x000fc40000000034 */
[----:B------:R-:W-:Y:S02]  /*27550*/  PRMT R51, RZ, 0x7610, R51 ;  /* 0x00007610ff337816 */ /* 0x000fe40000000033 */
[----:B------:R-:W-:Y:S01]  /*27560*/  PRMT R50, RZ, 0x7610, R50 ;  /* 0x00007610ff327816 */ /* 0x000fe20000000032 */
[----:B---3--:R0:W3:Y:S02]  /*27570*/  @!P1 LDG.E.U16 R53, desc[UR8][R4.64] ;  /* 0x0000000804359981 */ /* 0x0080e4000c1e1500 */
[----:B0-----:R-:W-:Y:S02]  /*27580*/  @!P1 IMAD.MOV.U32 R4, RZ, RZ, R59 ;  /* 0x000000ffff049224 */ /* 0x001fe400078e003b */
[----:B------:R-:W-:-:S05]  /*27590*/  @!P1 IMAD.MOV.U32 R5, RZ, RZ, R60 ;  /* 0x000000ffff059224 */ /* 0x000fca00078e003c */
[----:B------:R0:W4:Y:S02]  /*275a0*/  @!P1 LDG.E.U16 R52, desc[UR8][R4.64] ;  /* 0x0000000804349981 */ /* 0x000124000c1e1500 */
[----:B0-----:R-:W-:Y:S02]  /*275b0*/  @!P1 IMAD.MOV.U32 R4, RZ, RZ, R57 ;  /* 0x000000ffff049224 */ /* 0x001fe400078e0039 */
[----:B------:R-:W-:-:S05]  /*275c0*/  @!P1 IMAD.MOV.U32 R5, RZ, RZ, R58 ;  /* 0x000000ffff059224 */ /* 0x000fca00078e003a */
[----:B------:R0:W4:Y:S04]  /*275d0*/  @!P1 LDG.E.U16 R51, desc[UR8][R4.64] ;  /* 0x0000000804339981 */ /* 0x000128000c1e1500 */
[----:B--2---:R1:W-:Y:S04]  /*275e0*/  STL [R1+0x1e60], R54 ;  /* 0x001e603601007387 */ /* 0x0043e80000100800 */
[----:B------:R-:W2:Y:S01]  /*275f0*/  LDL R55, [R1+0xe28] ;  /* 0x000e280001377983 */ /* 0x000ea20000100800 */
[----:B0-----:R-:W-:Y:S02]  /*27600*/  @!P1 IMAD.MOV.U32 R4, RZ, RZ, R2 ;  /* 0x000000ffff049224 */ /* 0x001fe400078e0002 */
[----:B------:R-:W-:Y:S01]  /*27610*/  @!P1 IMAD.MOV.U32 R5, RZ, RZ, R56 ;  /* 0x000000ffff059224 */ /* 0x000fe200078e0038 */
[----:B-1----:R-:W2:Y:S04]  /*27620*/  LDL R54, [R1+0xe2c] ;  /* 0x000e2c0001367983 */ /* 0x002ea80000100800 */
[----:B------:R2:W2:Y:S04]  /*27630*/  @!P1 LDG.E.U16 R50, desc[UR8][R4.64] ;  /* 0x0000000804329981 */ /* 0x0004a8000c1e1500 */
[----:B---3--:R-:W-:Y:S04]  /*27640*/  STL [R1+0x1e64], R53 ;  /* 0x001e643501007387 */ /* 0x008fe80000100800 */
[----:B----4-:R0:W-:Y:S04]  /*27650*/  STL [R1+0x1e68], R52 ;  /* 0x001e683401007387 */ /* 0x0101e80000100800 */
[----:B------:R-:W3:Y:S04]  /*27660*/  LDL R57, [R1+0xe20] ;  /* 0x000e200001397983 */ /* 0x000ee80000100800 */
[----:B0-----:R-:W4:Y:S04]  /*27670*/  LDL R52, [R1+0xe24] ;  /* 0x000e240001347983 */ /* 0x001f280000100800 */
[----:B------:R0:W-:Y:S04]  /*27680*/  STL [R1+0x1e6c], R51 ;  /* 0x001e6c3301007387 */ /* 0x0001e80000100800 */
[----:B------:R-:W4:Y:S04]  /*27690*/  LDL R56, [R1+0xe18] ;  /* 0x000e180001387983 */ /* 0x000f280000100800 */
[----:B------:R-:W4:Y:S01]  /*276a0*/  LDL R2, [R1+0xe1c] ;  /* 0x000e1c0001027983 */ /* 0x000f220000100800 */
[----:B--2---:R-:W-:-:S02]  /*276b0*/  @!P1 IMAD.MOV.U32 R5, RZ, RZ, R55 ;  /* 0x000000ffff059224 */ /* 0x004fc400078e0037 */
[----:B------:R-:W-:Y:S01]  /*276c0*/  @!P1 IMAD.MOV.U32 R4, RZ, RZ, R54 ;  /* 0x000000ffff049224 */ /* 0x000fe200078e0036 */
[----:B------:R1:W-:Y:S04]  /*276d0*/  STL [R1+0x1e70], R50 ;  /* 0x001e703201007387 */ /* 0x0003e80000100800 */
[----:B------:R-:W2:Y:S04]  /*276e0*/  LDL R55, [R1+0xe10] ;  /* 0x000e100001377983 */ /* 0x000ea80000100800 */
[----:B------:R-:W2:Y:S01]  /*276f0*/  LDL R54, [R1+0xe14] ;  /* 0x000e140001367983 */ /* 0x000ea20000100800 */
[----:B------:R-:W-:-:S02]  /*27700*/  PRMT R49, RZ, 0x7610, R49 ;  /* 0x00007610ff317816 */ /* 0x000fc40000000031 */
[----:B------:R-:W-:Y:S02]  /*27710*/  PRMT R48, RZ, 0x7610, R48 ;  /* 0x00007610ff307816 */ /* 0x000fe40000000030 */
[----:B------:R-:W-:Y:S02]  /*27720*/  PRMT R47, RZ, 0x7610, R47 ;  /* 0x00007610ff2f7816 */ /* 0x000fe4000000002f */
[----:B------:R-:W-:Y:S01]  /*27730*/  PRMT R46, RZ, 0x7610, R46 ;  /* 0x00007610ff2e7816 */ /* 0x000fe2000000002e */
[----:B------:R-:W2:Y:S04]  /*27740*/  LDL R53, [R1+0xde8] ;  /* 0x000de80001357983 */ /* 0x000ea80000100800 */
[----:B------:R3:W2:Y:S04]  /*27750*/  @!P1 LDG.E.U16 R49, desc[UR8][R4.64] ;  /* 0x0000000804319981 */ /* 0x0006a8000c1e1500 */
[----:B0-----:R-:W2:Y:S01]  /*27760*/  LDL R51, [R1+0xdec] ;  /* 0x000dec0001337983 */ /* 0x001ea20000100800 */
[----:B---3--:R-:W-:-:S02]  /*27770*/  @!P1 IMAD.MOV.U32 R5, RZ, RZ, R57 ;  /* 0x000000ffff059224 */ /* 0x008fc400078e0039 */
[----:B----4-:R-:W-:-:S05]  /*27780*/  @!P1 IMAD.MOV.U32 R4, RZ, RZ, R52 ;  /* 0x000000ffff049224 */ /* 0x010fca00078e0034 */
[----:B------:R0:W3:Y:S02]  /*27790*/  @!P1 LDG.E.U16 R48, desc[UR8][R4.64] ;  /* 0x0000000804309981 */ /* 0x0000e4000c1e1500 */
[----:B0-----:R-:W-:Y:S02]  /*277a0*/  @!P1 IMAD.MOV.U32 R4, RZ, RZ, R2 ;  /* 0x000000ffff049224 */ /* 0x001fe400078e0002 */
[----:B------:R-:W-:-:S05]  /*277b0*/  @!P1 IMAD.MOV.U32 R5, RZ, RZ, R56 ;  /* 0x000000ffff059224 */ /* 0x000fca00078e0038 */
[----:B------:R2:W4:Y:S02]  /*277c0*/  @!P1 LDG.E.U16 R47, desc[UR8][R4.64] ;  /* 0x00000008042f9981 */ /* 0x000524000c1e1500 */
[----:B--2---:R-:W-:Y:S02]  /*277d0*/  @!P1 IMAD.MOV.U32 R4, RZ, RZ, R54 ;  /* 0x000000ffff049224 */ /* 0x004fe400078e0036 */
[----:B------:R-:W-:-:S05]  /*277e0*/  @!P1 IMAD.MOV.U32 R5, RZ, RZ, R55 ;  /* 0x000000ffff059224 */ /* 0x000fca00078e0037 */
[----:B------:R0:W2:Y:S04]  /*277f0*/  @!P1 LDG.E.U16 R46, desc[UR8][R4.64] ;  /* 0x00000008042e9981 */ /* 0x0000a8000c1e1500 */
[----:B------:R0:W-:Y:S04]  /*27800*/  STL [R1+0x1e74], R49 ;  /* 0x001e743101007387 */ /* 0x0001e80000100800 */
[----:B------:R-:W2:Y:S04]  /*27810*/  LDL R52, [R1+0xde0] ;  /* 0x000de00001347983 */ /* 0x000ea80000100800 */
[----:B-1----:R-:W2:Y:S04]  /*27820*/  LDL R50, [R1+0xde4] ;  /* 0x000de40001327983 */ /* 0x002ea80000100800 */
[----:B---3--:R1:W-:Y:S04]  /*27830*/  STL [R1+0x1e78], R48 ;  /* 0x001e783001007387 */ /* 0x0083e80000100800 */
[----:B0-----:R-:W3:Y:S04]  /*27840*/  LDL R49, [R1+0xdd8] ;  /* 0x000dd80001317983 */ /* 0x001ee80000100800 */
[----:B------:R-:W3:Y:S01]  /*27850*/  LDL R2, [R1+0xddc] ;  /* 0x000ddc0001027983 */ /* 0x000ee20000100800 */
[----:B------:R-:W-:Y:S01]  /*27860*/  PRMT R45, RZ, 0x7610, R45 ;  /* 0x00007610ff2d7816 */ /* 0x000fe2000000002d */
[----:B------:R-:W-:-:S02]  /*27870*/  @!P1 IMAD.MOV.U32 R4, RZ, RZ, R51 ;  /* 0x000000ffff049224 */ /* 0x000fc400078e0033 */
[----:B------:R-:W-:-:S05]  /*27880*/  @!P1 IMAD.MOV.U32 R5, RZ, RZ, R53 ;  /* 0x000000ffff059224 */ /* 0x000fca00078e0035 */
[----:B------:R0:W3:Y:S04]  /*27890*/  @!P1 LDG.E.U16 R45, desc[UR8][R4.64] ;  /* 0x00000008042d9981 */ /* 0x0000e8000c1e1500 */
[----:B----4-:R4:W-:Y:S01]  /*278a0*/  STL [R1+0x1e7c], R47 ;  /* 0x001e7c2f01007387 */ /* 0x0109e20000100800 */
[----:B------:R-:W-:-:S03]  /*278b0*/  PRMT R44, RZ, 0x7610, R44 ;  /* 0x00007610ff2c7816 */ /* 0x000fc6000000002c */
[----:B--2---:R-:W-:Y:S04]  /*278c0*/  STL [R1+0x1e80], R46 ;  /* 0x001e802e01007387 */ /* 0x004fe80000100800 */
[----:B------:R-:W2:Y:S04]  /*278d0*/  LDL R51, [R1+0xdd0] ;  /* 0x000dd00001337983 */ /* 0x000ea80000100800 */
[----:B-1----:R-:W2:Y:S01]  /*278e0*/  LDL R48, [R1+0xdd4] ;  /* 0x000dd40001307983 */ /* 0x002ea20000100800 */
[----:B0-----:R-:W-:Y:S02]  /*278f0*/  @!P1 IMAD.MOV.U32 R4, RZ, RZ, R50 ;  /* 0x000000ffff049224 */ /* 0x001fe400078e0032 */
[----:B------:R-:W-:-:S05]  /*27900*/  @!P1 IMAD.MOV.U32 R5, RZ, RZ, R52 ;  /* 0x000000ffff059224 */ /* 0x000fca00078e0034 */
[----:B------:R3:W2:Y:S01]  /*27910*/  @!P1 LDG.E.U16 R44, desc[UR8][R4.64] ;  /* 0x00000008042c9981 */ /* 0x0006a2000c1e1500 */
[----:B------:R-:W-:Y:S01]  /*27920*/  PRMT R43, RZ, 0x7610, R43 ;  /* 0x00007610ff2b7816 */ /* 0x000fe2000000002b */
[----:B---3--:R-:W-:Y:S02]  /*27930*/  @!P1 IMAD.MOV.U32 R5, RZ, RZ, R49 ;  /* 0x000000ffff059224 */ /* 0x008fe400078e0031 */
[----:B------:R-:W-:-:S05]  /*27940*/  @!P1 IMAD.MOV.U32 R4, RZ, RZ, R2 ;  /* 0x000000ffff049224 */ /* 0x000fca00078e0002 */
[----:B------:R2:W3:Y:S01]  /*27950*/  @!P1 LDG.E.U16 R43, desc[UR8][R4.64] ;  /* 0x00000008042b9981 */ /* 0x0004e2000c1e1500 */
[----:B------:R-:W-:-:S03]  /*27960*/  PRMT R42, RZ, 0x7610, R42 ;  /* 0x00007610ff2a7816 */ /* 0x000fc6000000002a */
[----:B------:R0:W-:Y:S04]  /*27970*/  STL [R1+0x1e84], R45 ;  /* 0x001e842d01007387 */ /* 0x0001e80000100800 */
[----:B----4-:R-:W4:Y:S04]  /*27980*/  LDL R47, [R1+0xda8] ;  /* 0x000da800012f7983 */ /* 0x010f280000100800 */
[----:B0-----:R-:W4:Y:S01]  /*27990*/  LDL R45, [R1+0xdac] ;  /* 0x000dac00012d7983 */ /* 0x001f220000100800 */
[----:B--2---:R-:W-:Y:S02]  /*279a0*/  @!P1 IMAD.MOV.U32 R5, RZ, RZ, R51 ;  /* 0x000000ffff059224 */ /* 0x004fe400078e0033 */
[----:B------:R-:W-:-:S05]  /*279b0*/  @!P1 IMAD.MOV.U32 R4, RZ, RZ, R48 ;  /* 0x000000ffff049224 */ /* 0x000fca00078e0030 */
[----:B------:R4:W2:Y:S04]  /*279c0*/  @!P1 LDG.E.U16 R42, desc[UR8][R4.64] ;  /* 0x00000008042a9981 */ /* 0x0008a8000c1e1500 */
[----:B------:R0:W-:Y:S04]  /*279d0*/  STL [R1+0x1e88], R44 ;  /* 0x001e882c01007387 */ /* 0x0001e80000100800 */
[----:B------:R-:W2:Y:S04]  /*279e0*/  LDL R50, [R1+0xda0] ;  /* 0x000da00001327983 */ /* 0x000ea80000100800 */
[----:B------:R-:W2:Y:S04]  /*279f0*/  LDL R49, [R1+0xda4] ;  /* 0x000da40001317983 */ /* 0x000ea80000100800 */
[----:B------:R-:W2:Y:S04]  /*27a00*/  LDL R46, [R1+0xd98] ;  /* 0x000d9800012e7983 */ /* 0x000ea80000100800 */
[----:B------:R-:W2:Y:S04]  /*27a10*/  LDL R2, [R1+0xd9c] ;  /* 0x000d9c0001027983 */ /* 0x000ea80000100800 */
[----:B---3--:R1:W-:Y:S04]  /*27a20*/  STL [R1+0x1e8c], R43 ;  /* 0x001e8c2b01007387 */ /* 0x0083e80000100800 */
[----:B------:R-:W3:Y:S04]  /*27a30*/  LDL R48, [R1+0xd90] ;  /* 0x000d900001307983 */ /* 0x000ee80000100800 */
[----:B0-----:R-:W3:Y:S01]  /*27a40*/  LDL R44, [R1+0xd94] ;  /* 0x000d9400012c7983 */ /* 0x001ee20000100800 */
[----:B------:R-:W-:Y:S01]  /*27a50*/  PRMT R41, RZ, 0x7610, R41 ;  /* 0x00007610ff297816 */ /* 0x000fe20000000029 */
[----:B----4-:R-:W-:-:S02]  /*27a60*/  @!P1 IMAD.MOV.U32 R5, RZ, RZ, R47 ;  /* 0x000000ffff059224 */ /* 0x010fc400078e002f */
[----:B------:R-:W-:-:S05]  /*27a70*/  @!P1 IMAD.MOV.U32 R4, RZ, RZ, R45 ;  /* 0x000000ffff049224 */ /* 0x000fca00078e002d */
[----:B------:R0:W4:Y:S01]  /*27a80*/  @!P1 LDG.E.U16 R41, desc[UR8][R4.64] ;  /* 0x0000000804299981 */ /* 0x000122000c1e1500 */
[----:B------:R-:W-:-:S03]  /*27a90*/  PRMT R40, RZ, 0x7610, R40 ;  /* 0x00007610ff287816 */ /* 0x000fc60000000028 */
[----:B--2---:R-:W-:Y:S04]  /*27aa0*/  STL [R1+0x1e90], R42 ;  /* 0x001e902a01007387 */ /* 0x004fe80000100800 */
[----:B------:R-:W2:Y:S04]  /*27ab0*/  LDL R47, [R1+0xd68] ;  /* 0x000d6800012f7983 */ /* 0x000ea80000100800 */
[----:B------:R-:W2:Y:S01]  /*27ac0*/  LDL R45, [R1+0xd6c] ;  /* 0x000d6c00012d7983 */ /* 0x000ea20000100800 */
[----:B0-----:R-:W-:Y:S02]  /*27ad0*/  @!P1 IMAD.MOV.U32 R4, RZ, RZ, R49 ;  /* 0x000000ffff049224 */ /* 0x001fe400078e0031 */
[----:B------:R-:W-:Y:S01]  /*27ae0*/  @!P1 IMAD.MOV.U32 R5, RZ, RZ, R50 ;  /* 0x000000ffff059224 */ /* 0x000fe200078e0032 */
[----:B------:R-:W-:-:S04]  /*27af0*/  PRMT R39, RZ, 0x7610, R39 ;  /* 0x00007610ff277816 */ /* 0x000fc80000000027 */
[----:B------:R0:W2:Y:S01]  /*27b00*/  @!P1 LDG.E.U16 R40, desc[UR8][R4.64] ;  /* 0x0000000804289981 */ /* 0x0000a2000c1e1500 */
[----:B------:R-:W-:Y:S01]  /*27b10*/  PRMT R38, RZ, 0x7610, R38 ;  /* 0x00007610ff267816 */ /* 0x000fe20000000026 */
[----:B0-----:R-:W-:Y:S02]  /*27b20*/  @!P1 IMAD.MOV.U32 R4, RZ, RZ, R2 ;  /* 0x000000ffff049224 */ /* 0x001fe400078e0002 */
[----:B------:R-:W-:-:S05]  /*27b30*/  @!P1 IMAD.MOV.U32 R5, RZ, RZ, R46 ;  /* 0x000000ffff059224 */ /* 0x000fca00078e002e */
[----:B------:R3:W2:Y:S02]  /*27b40*/  @!P1 LDG.E.U16 R39, desc[UR8][R4.64] ;  /* 0x0000000804279981 */ /* 0x0006a4000c1e1500 */
[----:B---3--:R-:W-:Y:S02]  /*27b50*/  @!P1 IMAD.MOV.U32 R5, RZ, RZ, R48 ;  /* 0x000000ffff059224 */ /* 0x008fe400078e0030 */
[----:B------:R-:W-:-:S05]  /*27b60*/  @!P1 IMAD.MOV.U32 R4, RZ, RZ, R44 ;  /* 0x000000ffff049224 */ /* 0x000fca00078e002c */
[----:B------:R2:W3:Y:S01]  /*27b70*/  @!P1 LDG.E.U16 R38, desc[UR8][R4.64] ;  /* 0x0000000804269981 */ /* 0x0004e2000c1e1500 */
[----:B------:R-:W-:-:S03]  /*27b80*/  PRMT R37, RZ, 0x7610, R37 ;  /* 0x00007610ff257816 */ /* 0x000fc60000000025 */
[----:B----4-:R0:W-:Y:S04]  /*27b90*/  STL [R1+0x1e94], R41 ;  /* 0x001e942901007387 */ /* 0x0101e80000100800 */
[----:B-1----:R-:W4:Y:S04]  /*27ba0*/  LDL R43, [R1+0xd60] ;  /* 0x000d6000012b7983 */ /* 0x002f280000100800 */
[----:B0-----:R-:W4:Y:S01]  /*27bb0*/  LDL R41, [R1+0xd64] ;  /* 0x000d640001297983 */ /* 0x001f220000100800 */
[----:B--2---:R-:W-:Y:S02]  /*27bc0*/  @!P1 IMAD.MOV.U32 R5, RZ, RZ, R47 ;  /* 0x000000ffff059224 */ /* 0x004fe400078e002f */
[----:B------:R-:W-:-:S05]  /*27bd0*/  @!P1 IMAD.MOV.U32 R4, RZ, RZ, R45 ;  /* 0x000000ffff049224 */ /* 0x000fca00078e002d */
[----:B------:R4:W2:Y:S04]  /*27be0*/  @!P1 LDG.E.U16 R37, desc[UR8][R4.64] ;  /* 0x0000000804259981 */ /* 0x0008a8000c1e1500 */
[----:B------:R-:W-:Y:S04]  /*27bf0*/  STL [R1+0x1e98], R40 ;  /* 0x001e982801007387 */ /* 0x000fe80000100800 */
[----:B------:R-:W2:Y:S04]  /*27c00*/  LDL R46, [R1+0xd58] ;  /* 0x000d5800012e7983 */ /* 0x000ea80000100800 */
[----:B------:R-:W2:Y:S04]  /*27c10*/  LDL R42, [R1+0xd5c] ;  /* 0x000d5c00012a7983 */ /* 0x000ea80000100800 */
[----:B------:R-:W2:Y:S04]  /*27c20*/  LDL R2, [R1+0xd54] ;  /* 0x000d540001027983 */ /* 0x000ea80000100800 */
[----:B------:R0:W-:Y:S04]  /*27c30*/  STL [R1+0x1e9c], R39 ;  /* 0x001e9c2701007387 */ /* 0x0001e80000100800 */
[----:B------:R-:W2:Y:S04]  /*27c40*/  LDL R44, [R1+0xd2c] ;  /* 0x000d2c00012c7983 */ /* 0x000ea80000100800 */
[----:B0-----:R-:W2:Y:S04]  /*27c50*/  LDL R39, [R1+0xd50] ;  /* 0x000d500001277983 */ /* 0x001ea80000100800 */
[----:B---3--:R0:W-:Y:S04]  /*27c60*/  STL [R1+0x1ea0], R38 ;  /* 0x001ea02601007387 */ /* 0x0081e80000100800 */
[----:B------:R-:W3:Y:S04]  /*27c70*/  LDL R45, [R1+0xd28] ;  /* 0x000d2800012d7983 */ /* 0x000ee80000100800 */
[----:B------:R-:W3:Y:S01]  /*27c80*/  LDL R40, [R1+0xd24] ;  /* 0x000d240001287983 */ /* 0x000ee20000100800 */
[----:B------:R-:W-:Y:S01]  /*27c90*/  PRMT R36, RZ, 0x7610, R36 ;  /* 0x00007610ff247816 */ /* 0x000fe20000000024 */
[----:B----4-:R-:W-:Y:S01]  /*27ca0*/  @!P1 IMAD.MOV.U32 R5, RZ, RZ, R43 ;  /* 0x000000ffff059224 */ /* 0x010fe200078e002b */
[----:B------:R-:W-:Y:S01]  /*27cb0*/  PRMT R35, RZ, 0x7610, R35 ;  /* 0x00007610ff237816 */ /* 0x000fe20000000023 */
[----:B------:R-:W-:-:S05]  /*27cc0*/  @!P1 IMAD.MOV.U32 R4, RZ, RZ, R41 ;  /* 0x000000ffff049224 */ /* 0x000fca00078e0029 */
[----:B------:R1:W4:Y:S04]  /*27cd0*/  @!P1 LDG.E.U16 R36, desc[UR8][R4.64] ;  /* 0x0000000804249981 */ /* 0x000328000c1e1500 */
[----:B--2---:R2:W-:Y:S04]  /*27ce0*/  STL [R1+0x1ea4], R37 ;  /* 0x001ea42501007387 */ /* 0x0045e80000100800 */
[----:B------:R-:W4:Y:S01]  /*27cf0*/  LDL R43, [R1+0xd20] ;  /* 0x000d2000012b7983 */ /* 0x000f220000100800 */
[----:B-1----:R-:W-:Y:S02]  /*27d00*/  @!P1 IMAD.MOV.U32 R4, RZ, RZ, R42 ;  /* 0x000000ffff049224 */ /* 0x002fe400078e002a */
[----:B------:R-:W-:Y:S01]  /*27d10*/  @!P1 IMAD.MOV.U32 R5, RZ, RZ, R46 ;  /* 0x000000ffff059224 */ /* 0x000fe200078e002e */
[----:B------:R-:W4:Y:S04]  /*27d20*/  LDL R41, [R1+0xd1c] ;  /* 0x000d1c0001297983 */ /* 0x000f280000100800 */
[----:B------:R-:W4:Y:S04]  /*27d30*/  LDL R42, [R1+0xd18] ;  /* 0x000d1800012a7983 */ /* 0x000f280000100800 */
[----:B------:R1:W4:Y:S01]  /*27d40*/  @!P1 LDG.E.U16 R35, desc[UR8][R4.64] ;  /* 0x0000000804239981 */ /* 0x000322000c1e1500 */
[----:B------:R-:W-:-:S03]  /*27d50*/  PRMT R34, RZ, 0x7610, R34 ;  /* 0x00007610ff227816 */ /* 0x000fc60000000022 */
[----:B0-----:R-:W4:Y:S04]  /*27d60*/  LDL R38, [R1+0xd14] ;  /* 0x000d140001267983 */ /* 0x001f280000100800 */
[----:B--2---:R-:W2:Y:S01]  /*27d70*/  LDL R37, [R1+0xce4] ;  /* 0x000ce40001257983 */ /* 0x004ea20000100800 */
[----:B------:R-:W-:Y:S02]  /*27d80*/  PRMT R33, RZ, 0x7610, R33 ;  /* 0x00007610ff217816 */ /* 0x000fe40000000021 */
[----:B------:R-:W-:Y:S02]  /*27d90*/  PRMT R32, RZ, 0x7610, R32 ;  /* 0x00007610ff207816 */ /* 0x000fe40000000020 */
[----:B------:R-:W-:Y:S02]  /*27da0*/  PRMT R31, RZ, 0x7610, R31 ;  /* 0x00007610ff1f7816 */ /* 0x000fe4000000001f */
[----:B------:R-:W-:-:S02]  /*27db0*/  PRMT R30, RZ, 0x7610, R30 ;  /* 0x00007610ff1e7816 */ /* 0x000fc4000000001e */
[----:B------:R-:W-:Y:S02]  /*27dc0*/  PRMT R29, RZ, 0x7610, R29 ;  /* 0x00007610ff1d7816 */ /* 0x000fe4000000001d */
[----:B------:R-:W-:Y:S01]  /*27dd0*/  PRMT R28, RZ, 0x7610, R28 ;  /* 0x00007610ff1c7816 */ /* 0x000fe2000000001c */
[----:B-1----:R-:W-:Y:S01]  /*27de0*/  @!P1 IMAD.MOV.U32 R4, RZ, RZ, R2 ;  /* 0x000000ffff049224 */ /* 0x002fe200078e0002 */
[----:B------:R-:W-:Y:S01]  /*27df0*/  PRMT R27, RZ, 0x7610, R27 ;  /* 0x00007610ff1b7816 */ /* 0x000fe2000000001b */
[----:B------:R-:W2:Y:S01]  /*27e00*/  LDL R2, [R1+0xcec] ;  /* 0x000cec0001027983 */ /* 0x000ea20000100800 */
[----:B------:R-:W-:Y:S02]  /*27e10*/  PRMT R26, RZ, 0x7610, R26 ;  /* 0x00007610ff1a7816 */ /* 0x000fe4000000001a */
[----:B------:R-:W-:Y:S02]  /*27e20*/  PRMT R25, RZ, 0x7610, R25 ;  /* 0x00007610ff197816 */ /* 0x000fe40000000019 */
[----:B------:R-:W-:-:S02]  /*27e30*/  PRMT R24, RZ, 0x7610, R24 ;  /* 0x00007610ff187816 */ /* 0x000fc40000000018 */
[----:B------:R-:W-:Y:S02]  /*27e40*/  PRMT R23, RZ, 0x7610, R23 ;  /* 0x00007610ff177816 */ /* 0x000fe40000000017 */
[----:B------:R-:W-:Y:S02]  /*27e50*/  PRMT R22, RZ, 0x7610, R22 ;  /* 0x00007610ff167816 */ /* 0x000fe40000000016 */
[----:B------:R-:W-:Y:S02]  /*27e60*/  PRMT R21, RZ, 0x7610, R21 ;  /* 0x00007610ff157816 */ /* 0x000fe40000000015 */
[----:B------:R-:W-:Y:S02]  /*27e70*/  PRMT R20, RZ, 0x7610, R20 ;  /* 0x00007610ff147816 */ /* 0x000fe40000000014 */
[----:B------:R-:W-:Y:S02]  /*27e80*/  PRMT R19, RZ, 0x7610, R19 ;  /* 0x00007610ff137816 */ /* 0x000fe40000000013 */
[----:B------:R-:W-:Y:S01]  /*27e90*/  PRMT R18, RZ, 0x7610, R18 ;  /* 0x00007610ff127816 */ /* 0x000fe20000000012 */
[----:B------:R-:W-:Y:S01]  /*27ea0*/  @!P1 IMAD.MOV.U32 R5, RZ, RZ, R39 ;  /* 0x000000ffff059224 */ /* 0x000fe200078e0027 */
[----:B------:R-:W2:Y:S04]  /*27eb0*/  LDL R48, [R1+0xc58] ;  /* 0x000c580001307983 */ /* 0x000ea80000100800 */
[----:B------:R-:W2:Y:S04]  /*27ec0*/  LDL R39, [R1+0xd10] ;  /* 0x000d100001277983 */ /* 0x000ea80000100800 */
[----:B------:R0:W2:Y:S04]  /*27ed0*/  @!P1 LDG.E.U16 R34, desc[UR8][R4.64] ;  /* 0x0000000804229981 */ /* 0x0000a8000c1e1500 */
[----:B------:R-:W2:Y:S01]  /*27ee0*/  LDL R47, [R1+0xc5c] ;  /* 0x000c5c00012f7983 */ /* 0x000ea20000100800 */
[----:B0-----:R-:W-:-:S03]  /*27ef0*/  @!P1 IMAD.MOV.U32 R4, RZ, RZ, R44 ;  /* 0x000000ffff049224 */ /* 0x001fc600078e002c */
[----:B------:R-:W2:Y:S01]  /*27f00*/  LDL R44, [R1+0xce0] ;  /* 0x000ce000012c7983 */ /* 0x000ea20000100800 */
[----:B---3--:R-:W-:-:S03]  /*27f10*/  @!P1 IMAD.MOV.U32 R5, RZ, RZ, R45 ;  /* 0x000000ffff059224 */ /* 0x008fc600078e002d */
[----:B------:R-:W3:Y:S04]  /*27f20*/  LDL R45, [R1+0xce8] ;  /* 0x000ce800012d7983 */ /* 0x000ee80000100800 */
[----:B------:R0:W3:Y:S02]  /*27f30*/  @!P1 LDG.E.U16 R33, desc[UR8][R4.64] ;  /* 0x0000000804219981 */ /* 0x0000e4000c1e1500 */
[----:B0-----:R-:W-:Y:S02]  /*27f40*/  @!P1 IMAD.MOV.U32 R4, RZ, RZ, R40 ;  /* 0x000000ffff049224 */ /* 0x001fe400078e0028 */
[----:B------:R-:W3:Y:S01]  /*27f50*/  LDL R40, [R1+0xcdc] ;  /* 0x000cdc0001287983 */ /* 0x000ee20000100800 */
[----:B----4-:R-:W-:-:S03]  /*27f60*/  @!P1 IMAD.MOV.U32 R5, RZ, RZ, R43 ;  /* 0x000000ffff059224 */ /* 0x010fc600078e002b */
[----:B------:R-:W4:Y:S04]  /*27f70*/  LDL R43, [R1+0xcd8] ;  /* 0x000cd800012b7983 */ /* 0x000f280000100800 */
[----:B------:R0:W4:Y:S02]  /*27f80*/  @!P1 LDG.E.U16 R32, desc[UR8][R4.64] ;  /* 0x0000000804209981 */ /* 0x000124000c1e1500 */
[----:B0-----:R-:W-:Y:S02]  /*27f90*/  @!P1 IMAD.MOV.U32 R4, RZ, RZ, R41 ;  /* 0x000000ffff049224 */ /* 0x001fe400078e0029 */
[----:B------:R-:W-:Y:S01]  /*27fa0*/  @!P1 IMAD.MOV.U32 R5, RZ, RZ, R42 ;  /* 0x000000ffff059224 */ /* 0x000fe200078e002a */
[----:B------:R-:W4:Y:S04]  /*27fb0*/  LDL R41, [R1+0xcac] ;  /* 0x000cac0001297983 */ /* 0x000f280000100800 */
[----:B------:R-:W4:Y:S04]  /*27fc0*/  LDL R42, [R1+0xca8] ;  /* 0x000ca800012a7983 */ /* 0x000f280000100800 */
[----:B------:R0:W4:Y:S02]  /*27fd0*/  @!P1 LDG.E.U16 R31, desc[UR8][R4.64] ;  /* 0x00000008041f9981 */ /* 0x000124000c1e1500 */
[----:B0-----:R-:W-:-:S02]  /*27fe0*/  @!P1 IMAD.MOV.U32 R4, RZ, RZ, R38 ;  /* 0x000000ffff049224 */ /* 0x001fc400078e0026 */
[----:B--2---:R-:W-:Y:S01]  /*27ff0*/  @!P1 IMAD.MOV.U32 R5, RZ, RZ, R39 ;  /* 0x000000ffff059224 */ /* 0x004fe200078e0027 */
[----:B------:R-:W2:Y:S04]  /*28000*/  LDL R38, [R1+0xca4] ;  /* 0x000ca40001267983 */ /* 0x000ea80000100800 */
[----:B------:R-:W2:Y:S04]  /*28010*/  LDL R39, [R1+0xca0] ;  /* 0x000ca00001277983 */ /* 0x000ea80000100800 */
[----:B------:R0:W2:Y:S02]  /*28020*/  @!P1 LDG.E.U16 R30, desc[UR8][R4.64] ;  /* 0x00000008041e9981 */ /* 0x0000a4000c1e1500 */
[----:B0-----:R-:W-:-:S02]  /*28030*/  @!P1 IMAD.MOV.U32 R4, RZ, RZ, R2 ;  /* 0x000000ffff049224 */ /* 0x001fc400078e0002 */
[----:B------:R-:W2:Y:S01]  /*28040*/  LDL R2, [R1+0xc6c] ;  /* 0x000c6c0001027983 */ /* 0x000ea20000100800 */
[----:B---3--:R-:W-:-:S03]  /*28050*/  @!P1 IMAD.MOV.U32 R5, RZ, RZ, R45 ;  /* 0x000000ffff059224 */ /* 0x008fc600078e002d */
[----:B------:R-:W3:Y:S04]  /*28060*/  LDL R45, [R1+0xc20] ;  /* 0x000c2000012d7983 */ /* 0x000ee80000100800 */
[----:B------:R0:W3:Y:S02]  /*28070*/  @!P1 LDG.E.U16 R29, desc[UR8][R4.64] ;  /* 0x00000008041d9981 */ /* 0x0000e4000c1e1500 */
[----:B0-----:R-:W-:Y:S02]  /*28080*/  @!P1 IMAD.MOV.U32 R5, RZ, RZ, R44 ;  /* 0x000000ffff059224 */ /* 0x001fe400078e002c */
[----:B------:R-:W3:Y:S01]  /*28090*/  LDL R44, [R1+0xc68] ;  /* 0x000c6800012c7983 */ /* 0x000ee20000100800 */
[----:B------:R-:W-:-:S03]  /*280a0*/  @!P1 IMAD.MOV.U32 R4, RZ, RZ, R37 ;  /* 0x000000ffff049224 */ /* 0x000fc600078e0025 */
[----:B------:R-:W3:Y:S04]  /*280b0*/  LDL R37, [R1+0xc64] ;  /* 0x000c640001257983 */ /* 0x000ee80000100800 */
[----:B------:R4:W3:Y:S02]  /*280c0*/  @!P1 LDG.E.U16 R28, desc[UR8][R4.64] ;  /* 0x00000008041c9981 */ /* 0x0008e4000c1e1500 */
[----:B----4-:R-:W-:Y:S02]  /*280d0*/  @!P1 IMAD.MOV.U32 R5, RZ, RZ, R43 ;  /* 0x000000ffff059224 */ /* 0x010fe400078e002b */
[----:B------:R-:W4:Y:S01]  /*280e0*/  LDL R43, [R1+0xc60] ;  /* 0x000c6000012b7983 */ /* 0x000f220000100800 */
[----:B------:R-:W-:-:S03]  /*280f0*/  @!P1 IMAD.MOV.U32 R4, RZ, RZ, R40 ;  /* 0x000000ffff049224 */ /* 0x000fc600078e0028 */
[----:B------:R-:W4:Y:S04]  /*28100*/  LDL R40, [R1+0xc2c] ;  /* 0x000c2c0001287983 */ /* 0x000f280000100800 */
[----:B------:R0:W4:Y:S02]  /*28110*/  @!P1 LDG.E.U16 R27, desc[UR8][R4.64] ;  /* 0x00000008041b9981 */ /* 0x000124000c1e1500 */
[----:B0-----:R-:W-:Y:S02]  /*28120*/  @!P1 IMAD.MOV.U32 R5, RZ, RZ, R42 ;  /* 0x000000ffff059224 */ /* 0x001fe400078e002a */
[----:B------:R-:W4:Y:S01]  /*28130*/  LDL R42, [R1+0xc28] ;  /* 0x000c2800012a7983 */ /* 0x000f220000100800 */
[----:B------:R-:W-:-:S03]  /*28140*/  @!P1 IMAD.MOV.U32 R4, RZ, RZ, R41 ;  /* 0x000000ffff049224 */ /* 0x000fc600078e0029 */
[----:B------:R-:W4:Y:S04]  /*28150*/  LDL R41, [R1+0xc24] ;  /* 0x000c240001297983 */ /* 0x000f280000100800 */
[----:B------:R2:W4:Y:S02]  /*28160*/  @!P1 LDG.E.U16 R26, desc[UR8][R4.64] ;  /* 0x00000008041a9981 */ /* 0x000524000c1e1500 */
[----:B--2---:R-:W-:Y:S02]  /*28170*/  @!P1 IMAD.MOV.U32 R4, RZ, RZ, R38 ;  /* 0x000000ffff049224 */ /* 0x004fe400078e0026 */
[----:B------:R-:W-:Y:S01]  /*28180*/  @!P1 IMAD.MOV.U32 R5, RZ, RZ, R39 ;  /* 0x000000ffff059224 */ /* 0x000fe200078e0027 */
        /* <DEDUP_REMOVED lines=14> */
[----:B------:R-:W4:Y:S01]  /*28270*/  LDL R40, [R1+0xcd4] ;  /* 0x000cd40001287983 */ /* 0x000f220000100800 */
[----:B------:R-:W-:-:S03]  /*28280*/  @!P1 IMAD.MOV.U32 R5, RZ, RZ, R42 ;  /* 0x000000ffff059224 */ /* 0x000fc600078e002a */
[----:B------:R-:W4:Y:S04]  /*28290*/  LDL R42, [R1+0x13c4] ;  /* 0x0013c400012a7983 */ /* 0x000f280000100800 */
[----:B------:R0:W4:Y:S02]  /*282a0*/  @!P1 LDG.E.U16 R22, desc[UR8][R4.64] ;  /* 0x0000000804169981 */ /* 0x000124000c1e1500 */
[----:B0-----:R-:W-:Y:S02]  /*282b0*/  @!P1 IMAD.MOV.U32 R4, RZ, RZ, R41 ;  /* 0x000000ffff049224 */ /* 0x001fe400078e0029 */
[----:B------:R-:W-:Y:S01]  /*282c0*/  @!P1 IMAD.MOV.U32 R5, RZ, RZ, R45 ;  /* 0x000000ffff059224 */ /* 0x000fe200078e002d */
[----:B------:R-:W4:Y:S04]  /*282d0*/  LDL R41, [R1+0xcd0] ;  /* 0x000cd00001297983 */ /* 0x000f280000100800 */
[----:B------:R2:W4:Y:S02]  /*282e0*/  @!P1 LDG.E.U16 R21, desc[UR8][R4.64] ;  /* 0x0000000804159981 */ /* 0x000524000c1e1500 */
[----:B--2---:R-:W-:-:S02]  /*282f0*/  @!P1 IMAD.MOV.U32 R4, RZ, RZ, R38 ;  /* 0x000000ffff049224 */ /* 0x004fc400078e0026 */
[----:B------:R-:W-:Y:S01]  /*28300*/  @!P1 IMAD.MOV.U32 R5, RZ, RZ, R39 ;  /* 0x000000ffff059224 */ /* 0x000fe200078e0027 */
[----:B------:R-:W2:Y:S04]  /*28310*/  LDL R38, [R1+0xc9c] ;  /* 0x000c9c0001267983 */ /* 0x000ea80000100800 */
[----:B------:R-:W2:Y:S04]  /*28320*/  LDL R39, [R1+0xc98] ;  /* 0x000c980001277983 */ /* 0x000ea80000100800 */
[----:B------:R0:W2:Y:S02]  /*28330*/  @!P1 LDG.E.U16 R20, desc[UR8][R4.64] ;  /* 0x0000000804149981 */ /* 0x0000a4000c1e1500 */
[----:B0-----:R-:W-:-:S02]  /*28340*/  @!P1 IMAD.MOV.U32 R4, RZ, RZ, R2 ;  /* 0x000000ffff049224 */ /* 0x001fc400078e0002 */
[----:B------:R-:W2:Y:S01]  /*28350*/  LDL R2, [R1+0xc94] ;  /* 0x000c940001027983 */ /* 0x000ea20000100800 */
[----:B---3--:R-:W-:-:S05]  /*28360*/  @!P1 IMAD.MOV.U32 R5, RZ, RZ, R44 ;  /* 0x000000ffff059224 */ /* 0x008fca00078e002c */
[----:B------:R0:W3:Y:S02]  /*28370*/  @!P1 LDG.E.U16 R19, desc[UR8][R4.64] ;  /* 0x0000000804139981 */ /* 0x0000e4000c1e1500 */
[----:B0-----:R-:W-:Y:S02]  /*28380*/  @!P1 IMAD.MOV.U32 R4, RZ, RZ, R37 ;  /* 0x000000ffff049224 */ /* 0x001fe400078e0025 */
[----:B------:R-:W3:Y:S01]  /*28390*/  LDL R37, [R1+0xc90] ;  /* 0x000c900001257983 */ /* 0x000ee20000100800 */
[----:B----4-:R-:W-:-:S03]  /*283a0*/  @!P1 IMAD.MOV.U32 R5, RZ, RZ, R43 ;  /* 0x000000ffff059224 */ /* 0x010fc600078e002b */
[----:B------:R0:W-:Y:S04]  /*283b0*/  STL [R1+0x13f8], R61 ;  /* 0x0013f83d01007387 */ /* 0x0001e80000100800 */
[----:B------:R1:W4:Y:S01]  /*283c0*/  @!P1 LDG.E.U16 R18, desc[UR8][R4.64] ;  /* 0x0000000804129981 */ /* 0x000322000c1e1500 */
[----:B------:R-:W-:Y:S01]  /*283d0*/  PRMT R17, RZ, 0x7610, R17 ;  /* 0x00007610ff117816 */ /* 0x000fe20000000011 */
[----:B-1----:R-:W-:Y:S02]  /*283e0*/  @!P1 IMAD.MOV.U32 R5, RZ, RZ, R61 ;  /* 0x000000ffff059224 */ /* 0x002fe400078e003d */
[----:B0-----:R-:W4:Y:S04]  /*283f0*/  LDL.LU R61, [R1+0x1374] ;  /* 0x00137400013d7983 */ /* 0x001f280000300800 */
[----:B------:R-:W4:Y:S04]  /*28400*/  LDL R46, [R1+0xc50] ;  /* 0x000c5000012e7983 */ /* 0x000f280000100800 */
[----:B------:R-:W4:Y:S01]  /*28410*/  LDL R45, [R1+0xc54] ;  /* 0x000c5400012d7983 */ /* 0x000f220000100800 */
[----:B------:R-:W-:-:S03]  /*28420*/  @!P1 IMAD.MOV.U32 R4, RZ, RZ, R42 ;  /* 0x000000ffff049224 */ /* 0x000fc600078e002a */
[----:B------:R-:W4:Y:S04]  /*28430*/  LDL R44, [R1+0xc18] ;  /* 0x000c1800012c7983 */ /* 0x000f280000100800 */
[----:B------:R-:W4:Y:S04]  /*28440*/  LDL R43, [R1+0xc1c] ;  /* 0x000c1c00012b7983 */ /* 0x000f280000100800 */
[----:B------:R0:W4:Y:S01]  /*28450*/  @!P1 LDG.E.U16 R17, desc[UR8][R4.64] ;  /* 0x0000000804119981 */ /* 0x000122000c1e1500 */
[----:B------:R-:W-:-:S03]  /*28460*/  PRMT R16, RZ, 0x7610, R16 ;  /* 0x00007610ff107816 */ /* 0x000fc60000000010 */
[----:B------:R-:W4:Y:S01]  /*28470*/  LDL R42, [R1+0xc10] ;  /* 0x000c1000012a7983 */ /* 0x000f220000100800 */
[----:B0-----:R-:W-:Y:S02]  /*28480*/  @!P1 IMAD.MOV.U32 R4, RZ, RZ, R40 ;  /* 0x000000ffff049224 */ /* 0x001fe400078e0028 */
[----:B------:R-:W-:Y:S01]  /*28490*/  @!P1 IMAD.MOV.U32 R5, RZ, RZ, R41 ;  /* 0x000000ffff059224 */ /* 0x000fe200078e0029 */
[----:B------:R-:W4:Y:S04]  /*284a0*/  LDL R40, [R1+0xbf0] ;  /* 0x000bf00001287983 */ /* 0x000f280000100800 */
[----:B------:R-:W4:Y:S04]  /*284b0*/  LDL R41, [R1+0xc14] ;  /* 0x000c140001297983 */ /* 0x000f280000100800 */
[----:B------:R2:W4:Y:S01]  /*284c0*/  @!P1 LDG.E.U16 R16, desc[UR8][R4.64] ;  /* 0x0000000804109981 */ /* 0x000522000c1e1500 */
[----:B------:R-:W-:Y:S01]  /*284d0*/  PRMT R15, RZ, 0x7610, R15 ;  /* 0x00007610ff0f7816 */ /* 0x000fe2000000000f */
[----:B--2---:R-:W-:-:S02]  /*284e0*/  @!P1 IMAD.MOV.U32 R5, RZ, RZ, R39 ;  /* 0x000000ffff059224 */ /* 0x004fc400078e0027 */
[----:B------:R-:W2:Y:S01]  /*284f0*/  LDL R39, [R1+0x13a0] ;  /* 0x0013a00001277983 */ /* 0x000ea20000100800 */
[----:B------:R-:W-:-:S03]  /*28500*/  @!P1 IMAD.MOV.U32 R4, RZ, RZ, R38 ;  /* 0x000000ffff049224 */ /* 0x000fc600078e0026 */
[----:B------:R-:W2:Y:S04]  /*28510*/  LDL R38, [R1+0x13a8] ;  /* 0x0013a80001267983 */ /* 0x000ea80000100800 */
[----:B------:R0:W2:Y:S02]  /*28520*/  @!P1 LDG.E.U16 R15, desc[UR8][R4.64] ;  /* 0x00000008040f9981 */ /* 0x0000a4000c1e1500 */
[----:B0-----:R-:W-:Y:S02]  /*28530*/  @!P1 IMAD.MOV.U32 R4, RZ, RZ, R2 ;  /* 0x000000ffff049224 */ /* 0x001fe400078e0002 */
[----:B------:R-:W2:Y:S01]  /*28540*/  LDL R2, [R1+0x13bc] ;  /* 0x0013bc0001027983 */ /* 0x000ea20000100800 */
[----:B---3--:R-:W-:-:S03]  /*28550*/  @!P1 IMAD.MOV.U32 R5, RZ, RZ, R37 ;  /* 0x000000ffff059224 */ /* 0x008fc600078e0025 */
[----:B------:R-:W3:Y:S01]  /*28560*/  LDL R37, [R1+0x13c0] ;  /* 0x0013c00001257983 */ /* 0x000ee20000100800 */
[----:B------:R-:W-:Y:S02]  /*28570*/  PRMT R14, RZ, 0x7610, R14 ;  /* 0x00007610ff0e7816 */ /* 0x000fe4000000000e */
[----:B------:R-:W-:-:S04]  /*28580*/  PRMT R13, RZ, 0x7610, R13 ;  /* 0x00007610ff0d7816 */ /* 0x000fc8000000000d */
[----:B------:R0:W3:Y:S01]  /*28590*/  @!P1 LDG.E.U16 R14, desc[UR8][R4.64] ;  /* 0x00000008040e9981 */ /* 0x0000e2000c1e1500 */
[----:B------:R-:W-:Y:S01]  /*285a0*/  PRMT R12, RZ, 0x7610, R12 ;  /* 0x00007610ff0c7816 */ /* 0x000fe2000000000c */
[----:B0-----:R-:W-:Y:S02]  /*285b0*/  @!P1 IMAD.MOV.U32 R4, RZ, RZ, R47 ;  /* 0x000000ffff049224 */ /* 0x001fe400078e002f */
[----:B------:R-:W-:-:S05]  /*285c0*/  @!P1 IMAD.MOV.U32 R5, RZ, RZ, R48 ;  /* 0x000000ffff059224 */ /* 0x000fca00078e0030 */
[----:B------:R4:W3:Y:S01]  /*285d0*/  @!P1 LDG.E.U16 R13, desc[UR8][R4.64] ;  /* 0x00000008040d9981 */ /* 0x0008e2000c1e1500 */
[----:B------:R-:W-:Y:S01]  /*285e0*/  PRMT R11, RZ, 0x7610, R11 ;  /* 0x00007610ff0b7816 */ /* 0x000fe2000000000b */
[----:B----4-:R-:W-:Y:S02]  /*285f0*/  @!P1 IMAD.MOV.U32 R4, RZ, RZ, R45 ;  /* 0x000000ffff049224 */ /* 0x010fe400078e002d */
[----:B------:R-:W-:-:S05]  /*28600*/  @!P1 IMAD.MOV.U32 R5, RZ, RZ, R46 ;  /* 0x000000ffff059224 */ /* 0x000fca00078e002e */
[----:B------:R0:W4:Y:S01]  /*28610*/  @!P1 LDG.E.U16 R12, desc[UR8][R4.64] ;  /* 0x00000008040c9981 */ /* 0x000122000c1e1500 */
[----:B------:R-:W-:Y:S01]  /*28620*/  PRMT R10, RZ, 0x7610, R10 ;  /* 0x00007610ff0a7816 */ /* 0x000fe2000000000a */
[----:B0-----:R-:W-:Y:S02]  /*28630*/  @!P1 IMAD.MOV.U32 R4, RZ, RZ, R43 ;  /* 0x000000ffff049224 */ /* 0x001fe400078e002b */
[----:B------:R-:W-:-:S05]  /*28640*/  @!P1 IMAD.MOV.U32 R5, RZ, RZ, R44 ;  /* 0x000000ffff059224 */ /* 0x000fca00078e002c */
[----:B------:R0:W4:Y:S01]  /*28650*/  @!P1 LDG.E.U16 R11, desc[UR8][R4.64] ;  /* 0x00000008040b9981 */ /* 0x000122000c1e1500 */
[----:B------:R-:W-:Y:S01]  /*28660*/  PRMT R9, RZ, 0x7610, R9 ;  /* 0x00007610ff097816 */ /* 0x000fe20000000009 */
[----:B0-----:R-:W-:Y:S02]  /*28670*/  @!P1 IMAD.MOV.U32 R4, RZ, RZ, R41 ;  /* 0x000000ffff049224 */ /* 0x001fe400078e0029 */
[----:B------:R-:W-:-:S05]  /*28680*/  @!P1 IMAD.MOV.U32 R5, RZ, RZ, R42 ;  /* 0x000000ffff059224 */ /* 0x000fca00078e002a */
[----:B------:R2:W4:Y:S01]  /*28690*/  @!P1 LDG.E.U16 R10, desc[UR8][R4.64] ;  /* 0x00000008040a9981 */ /* 0x000522000c1e1500 */
[----:B------:R-:W-:Y:S01]  /*286a0*/  PRMT R8, RZ, 0x7610, R8 ;  /* 0x00007610ff087816 */ /* 0x000fe20000000008 */
[----:B--2---:R-:W-:Y:S02]  /*286b0*/  @!P1 IMAD.MOV.U32 R4, RZ, RZ, R39 ;  /* 0x000000ffff049224 */ /* 0x004fe400078e0027 */
[----:B------:R-:W-:-:S05]  /*286c0*/  @!P1 IMAD.MOV.U32 R5, RZ, RZ, R40 ;  /* 0x000000ffff059224 */ /* 0x000fca00078e0028 */
[----:B------:R0:W2:Y:S04]  /*286d0*/  @!P1 LDG.E.U16 R9, desc[UR8][R4.64] ;  /* 0x0000000804099981 */ /* 0x0000a8000c1e1500 */
[----:B------:R-:W-:Y:S04]  /*286e0*/  STL [R1+0x13fc], R61 ;  /* 0x0013fc3d01007387 */ /* 0x000fe80000100800 */
[----:B------:R1:W-:Y:S01]  /*286f0*/  STL [R1+0x1400], R3 ;  /* 0x0014000301007387 */ /* 0x0003e20000100800 */
[----:B0-----:R-:W-:Y:S02]  /*28700*/  @!P1 IMAD.MOV.U32 R4, RZ, RZ, R38 ;  /* 0x000000ffff049224 */ /* 0x001fe400078e0026 */
[----:B------:R-:W-:-:S05]  /*28710*/  @!P1 IMAD.MOV.U32 R5, RZ, RZ, R61 ;  /* 0x000000ffff059224 */ /* 0x000fca00078e003d */
[----:B------:R0:W2:Y:S01]  /*28720*/  @!P1 LDG.E.U16 R8, desc[UR8][R4.64] ;  /* 0x0000000804089981 */ /* 0x0000a2000c1e1500 */
[----:B------:R-:W-:Y:S01]  /*28730*/  PRMT R7, RZ, 0x7610, R7 ;  /* 0x00007610ff077816 */ /* 0x000fe20000000007 */
[----:B0-----:R-:W-:Y:S02]  /*28740*/  @!P1 IMAD.MOV.U32 R5, RZ, RZ, R3 ;  /* 0x000000ffff059224 */ /* 0x001fe400078e0003 */
[----:B---3--:R-:W-:Y:S02]  /*28750*/  @!P1 IMAD.MOV.U32 R4, RZ, RZ, R37 ;  /* 0x000000ffff049224 */ /* 0x008fe400078e0025 */
[----:B------:R-:W3:Y:S04]  /*28760*/  LDL.LU R37, [R1+0xf0] ;  /* 0x0000f00001257983 */ /* 0x000ee80000300800 */
[----:B------:R-:W4:Y:S04]  /*28770*/  LDL.LU R38, [R1+0xe4] ;  /* 0x0000e40001267983 */ /* 0x000f280000300800 */
        /* <DEDUP_REMOVED lines=19> */
[----:B------:R0:W2:Y:S04]  /*288b0*/  @!P1 LDG.E.U16 R7, desc[UR8][R4.64] ;  /* 0x0000000804079981 */ /* 0x0000a8000c1e1500 */
[----:B------:R-:W2:Y:S04]  /*288c0*/  LDL.LU R58, [R1+0x44] ;  /* 0x00004400013a7983 */ /* 0x000ea80000300800 */
[----:B------:R-:W2:Y:S01]  /*288d0*/  LDL.LU R59, [R1+0x40] ;  /* 0x00004000013b7983 */ /* 0x000ea20000300800 */
[----:B0-----:R-:W-:-:S03]  /*288e0*/  @!P1 IMAD.MOV.U32 R4, RZ, RZ, R2 ;  /* 0x000000ffff049224 */ /* 0x001fc600078e0002 */
[----:B------:R-:W2:Y:S04]  /*288f0*/  LDL.LU R2, [R1+0x34] ;  /* 0x0000340001027983 */ /* 0x000ea80000300800 */
[----:B------:R-:W2:Y:S01]  /*28900*/  LDL.LU R60, [R1+0x30] ;  /* 0x00003000013c7983 */ /* 0x000ea20000300800 */
[----:B------:R-:W-:Y:S01]  /*28910*/  PRMT R6, RZ, 0x7610, R6 ;  /* 0x00007610ff067816 */ /* 0x000fe20000000006 */
[----:B------:R-:W-:Y:S02]  /*28920*/  @!P1 IMAD.MOV.U32 R5, RZ, RZ, R0 ;  /* 0x000000ffff059224 */ /* 0x000fe400078e0000 */
[----:B-1----:R-:W2:Y:S04]  /*28930*/  LDL.LU R3, [R1+0x14] ;  /* 0x0000140001037983 */ /* 0x002ea80000300800 */
[----:B------:R-:W2:Y:S04]  /*28940*/  LDL.LU R61, [R1+0x10] ;  /* 0x00001000013d7983 */ /* 0x000ea80000300800 */
[----:B------:R0:W2:Y:S02]  /*28950*/  @!P1 LDG.E.U16 R6, desc[UR8][R4.64] ;  /* 0x0000000804069981 */ /* 0x0000a4000c1e1500 */
[----:B0-----:R-:W0:Y:S02]  /*28960*/  S2R R5, SR_TID.X ;  /* 0x0000000000057919 */ /* 0x001e240000002100 */
[----:B------:R1:W-:Y:S04]  /*28970*/  STL [R1+0x1404], R0 ;  /* 0x0014040001007387 */ /* 0x0003e80000100800 */
[----:B-1----:R-:W2:Y:S01]  /*28980*/  LDL.LU R0, [R1+0x20] ;  /* 0x0000200001007983 */ /* 0x002ea20000300800 */
[----:B0-----:R-:W-:-:S03]  /*28990*/  LOP3.LUT R4, R5, 0x1f, RZ, 0xc0, !PT ;  /* 0x0000001f05047812 */ /* 0x001fc600078ec0ff */
[----:B------:R-:W2:Y:S02]  /*289a0*/  LDL.LU R5, [R1+0x24] ;  /* 0x0000240001057983 */ /* 0x000ea40000300800 */
[----:B------:R-:W-:-:S05]  /*289b0*/  IMAD.SHL.U32 R4, R4, 0x2, RZ ;  /* 0x0000000204047824 */ /* 0x000fca00078e00ff */
[----:B------:R-:W-:-:S05]  /*289c0*/  LOP3.LUT R4, R4, 0x20, RZ, 0x3c, !PT ;  /* 0x0000002004047812 */ /* 0x000fca00078e3cff */
[----:B---3--:R0:W-:Y:S04]  /*289d0*/  STS.U16 [R4+UR4+0x740], R37 ;  /* 0x0007402504007988 */ /* 0x0081e80008000404 */
[----:B----4-:R1:W-:Y:S04]  /*289e0*/  STS.U16 [R4+UR4+0x900], R38 ;  /* 0x0009002604007988 */ /* 0x0103e80008000404 */
[----:B--2---:R2:W-:Y:S04]  /*289f0*/  STS.U16 [R4+UR4+0x940], R39 ;  /* 0x0009402704007988 */ /* 0x0045e80008000404 */
[----:B------:R3:W-:Y:S04]  /*28a00*/  STS.U16 [R4+UR4+0xb00], R40 ;  /* 0x000b002804007988 */ /* 0x0007e80008000404 */
[----:B------:R4:W-:Y:S04]  /*28a10*/  STS.U16 [R4+UR4+0xb40], R41 ;  /* 0x000b402904007988 */ /* 0x0009e80008000404 */
[----:B------:R4:W-:Y:S04]  /*28a20*/  STS.U16 [R4+UR4+0xd00], R42 ;  /* 0x000d002a04007988 */ /* 0x0009e80008000404 */
[----:B0-----:R-:W4:Y:S04]  /*28a30*/  LDL.LU R37, [R1+0x1ea4] ;  /* 0x001ea40001257983 */ /* 0x001f280000300800 */
[----:B-1----:R-:W4:Y:S04]  /*28a40*/  LDL.LU R38, [R1+0x1ea0] ;  /* 0x001ea00001267983 */ /* 0x002f280000300800 */
[----:B--2---:R-:W2:Y:S04]  /*28a50*/  LDL.LU R39, [R1+0x1e9c] ;  /* 0x001e9c0001277983 */ /* 0x004ea80000300800 */
[----:B---3--:R-:W3:Y:S04]  /*28a60*/  LDL.LU R40, [R1+0x1e98] ;  /* 0x001e980001287983 */ /* 0x008ee80000300800 */
[----:B----4-:R-:W4:Y:S04]  /*28a70*/  LDL.LU R41, [R1+0x1e94] ;  /* 0x001e940001297983 */ /* 0x010f280000300800 */
[----:B------:R-:W2:Y:S04]  /*28a80*/  LDL.LU R42, [R1+0x1e90] ;  /* 0x001e9000012a7983 */ /* 0x000ea80000300800 */
[----:B------:R0:W-:Y:S04]  /*28a90*/  STS.U16 [R4+UR4+0xd40], R43 ;  /* 0x000d402b04007988 */ /* 0x0001e80008000404 */
[----:B------:R1:W-:Y:S04]  /*28aa0*/  STS.U16 [R4+UR4+0xf00], R44 ;  /* 0x000f002c04007988 */ /* 0x0003e80008000404 */
[----:B------:R1:W-:Y:S04]  /*28ab0*/  STS.U16 [R4+UR4+0xf40], R45 ;  /* 0x000f402d04007988 */ /* 0x0003e80008000404 */
[----:B------:R1:W-:Y:S04]  /*28ac0*/  STS.U16 [R4+UR4+0x1100], R46 ;  /* 0x0011002e04007988 */ /* 0x0003e80008000404 */
[----:B------:R1:W-:Y:S04]  /*28ad0*/  STS.U16 [R4+UR4+0x1140], R47 ;  /* 0x0011402f04007988 */ /* 0x0003e80008000404 */
[----:B------:R1:W-:Y:S04]  /*28ae0*/  STS.U16 [R4+UR4+0x1300], R48 ;  /* 0x0013003004007988 */ /* 0x0003e80008000404 */
[----:B0-----:R-:W2:Y:S04]  /*28af0*/  LDL.LU R43, [R1+0x1e8c] ;  /* 0x001e8c00012b7983 */ /* 0x001ea80000300800 */
[----:B-1----:R-:W3:Y:S04]  /*28b00*/  LDL.LU R44, [R1+0x1e88] ;  /* 0x001e8800012c7983 */ /* 0x002ee80000300800 */
[----:B------:R-:W4:Y:S04]  /*28b10*/  LDL.LU R45, [R1+0x1e84] ;  /* 0x001e8400012d7983 */ /* 0x000f280000300800 */
[----:B------:R-:W2:Y:S04]  /*28b20*/  LDL.LU R46, [R1+0x1e80] ;  /* 0x001e8000012e7983 */ /* 0x000ea80000300800 */
[----:B------:R-:W2:Y:S04]  /*28b30*/  LDL.LU R47, [R1+0x1e7c] ;  /* 0x001e7c00012f7983 */ /* 0x000ea80000300800 */
[----:B------:R-:W3:Y:S04]  /*28b40*/  LDL.LU R48, [R1+0x1e78] ;  /* 0x001e780001307983 */ /* 0x000ee80000300800 */
[----:B------:R0:W-:Y:S04]  /*28b50*/  STS.U16 [R4+UR4+0x1340], R49 ;  /* 0x0013403104007988 */ /* 0x0001e80008000404 */
[----:B------:R1:W-:Y:S04]  /*28b60*/  STS.U16 [R4+UR4+0x1500], R50 ;  /* 0x0015003204007988 */ /* 0x0003e80008000404 */
[----:B------:R1:W-:Y:S04]  /*28b70*/  STS.U16 [R4+UR4+0x1540], R51 ;  /* 0x0015403304007988 */ /* 0x0003e80008000404 */
[----:B------:R1:W-:Y:S04]  /*28b80*/  STS.U16 [R4+UR4+0x1700], R52 ;  /* 0x0017003404007988 */ /* 0x0003e80008000404 */
[----:B------:R1:W-:Y:S04]  /*28b90*/  STS.U16 [R4+UR4+0x1740], R53 ;  /* 0x0017403504007988 */ /* 0x0003e80008000404 */
[----:B------:R1:W-:Y:S04]  /*28ba0*/  STS.U16 [R4+UR4+0x1900], R54 ;  /* 0x0019003604007988 */ /* 0x0003e80008000404 */
[----:B0-----:R-:W4:Y:S04]  /*28bb0*/  LDL.LU R49, [R1+0x1e74] ;  /* 0x001e740001317983 */ /* 0x001f280000300800 */
[----:B-1----:R-:W2:Y:S04]  /*28bc0*/  LDL.LU R50, [R1+0x1e70] ;  /* 0x001e700001327983 */ /* 0x002ea80000300800 */
[----:B------:R-:W2:Y:S04]  /*28bd0*/  LDL.LU R51, [R1+0x1e6c] ;  /* 0x001e6c0001337983 */ /* 0x000ea80000300800 */
[----:B------:R-:W3:Y:S04]  /*28be0*/  LDL.LU R52, [R1+0x1e68] ;  /* 0x001e680001347983 */ /* 0x000ee80000300800 */
[----:B------:R-:W4:Y:S04]  /*28bf0*/  LDL.LU R53, [R1+0x1e64] ;  /* 0x001e640001357983 */ /* 0x000f280000300800 */
        /* <DEDUP_REMOVED lines=14> */
[----:B0-----:R-:W4:Y:S04]  /*28ce0*/  LDL.LU R60, [R1+0x1e44] ;  /* 0x001e4400013c7983 */ /* 0x001f280000300800 */
[----:B------:R-:W-:Y:S04]  /*28cf0*/  STS.U16 [R4+UR4+0x2100], R5 ;  /* 0x0021000504007988 */ /* 0x000fe80008000404 */
[----:B------:R-:W-:Y:S04]  /*28d00*/  STS.U16 [R4+UR4+0x2140], R0 ;  /* 0x0021400004007988 */ /* 0x000fe80008000404 */
[----:B------:R-:W-:Y:S04]  /*28d10*/  STS.U16 [R4+UR4+0x2300], R3 ;  /* 0x0023000304007988 */ /* 0x000fe80008000404 */
[----:B------:R-:W-:Y:S04]  /*28d20*/  STS.U16 [R4+UR4+0x2340], R61 ;  /* 0x0023403d04007988 */ /* 0x000fe80008000404 */
[----:B----4-:R0:W-:Y:S04]  /*28d30*/  STS.U16 [R4+UR4+0x2500], R60 ;  /* 0x0025003c04007988 */ /* 0x0101e80008000404 */
[----:B---3--:R1:W-:Y:S04]  /*28d40*/  STS.U16 [R4+UR4+0x2540], R2 ;  /* 0x0025400204007988 */ /* 0x0083e80008000404 */
[----:B0-----:R-:W3:Y:S04]  /*28d50*/  LDL.LU R60, [R1+0x1e40] ;  /* 0x001e4000013c7983 */ /* 0x001ee80000300800 */
[----:B------:R-:W4:Y:S04]  /*28d60*/  LDL.LU R5, [R1+0x108] ;  /* 0x0001080001057983 */ /* 0x000f280000300800 */
[----:B------:R-:W2:Y:S04]  /*28d70*/  LDL.LU R0, [R1+0x104] ;  /* 0x0001040001007983 */ /* 0x000ea80000300800 */
[----:B------:R-:W3:Y:S04]  /*28d80*/  LDL.LU R3, [R1+0x100] ;  /* 0x0001000001037983 */ /* 0x000ee80000300800 */
[----:B------:R-:W3:Y:S04]  /*28d90*/  LDL.LU R61, [R1+0xfc] ;  /* 0x0000fc00013d7983 */ /* 0x000ee80000300800 */
[----:B-1----:R-:W4:Y:S04]  /*28da0*/  LDL.LU R2, [R1+0x1e3c] ;  /* 0x001e3c0001027983 */ /* 0x002f280000300800 */
        /* <DEDUP_REMOVED lines=26> */
[----:B0-----:R-:W3:Y:S04]  /*28f50*/  LDL.LU R17, [R1+0xf8] ;  /* 0x0000f80001117983 */ /* 0x001ee80000300800 */
        /* <DEDUP_REMOVED lines=26> */
[----:B----4-:R0:W-:Y:S04]  /*29100*/  STS.U16 [R2+UR4+0x180], R5 ;  /* 0x0001800502007988 */ /* 0x0101e80008000404 */
[----:B--2---:R1:W-:Y:S04]  /*29110*/  STS.U16 [R2+UR4+0x1c0], R0 ;  /* 0x0001c00002007988 */ /* 0x0043e80008000404 */
[----:B---3--:R2:W-:Y:S04]  /*29120*/  STS.U16 [R2+UR4+0x380], R3 ;  /* 0x0003800302007988 */ /* 0x0085e80008000404 */
[----:B------:R3:W-:Y:S04]  /*29130*/  STS.U16 [R2+UR4+0x3c0], R61 ;  /* 0x0003c03d02007988 */ /* 0x0007e80008000404 */
[----:B0-----:R-:W4:Y:S04]  /*29140*/  LDL.LU R5, [R1+0x28] ;  /* 0x0000280001057983 */ /* 0x001f280000300800 */
[----:B-1----:R-:W4:Y:S04]  /*29150*/  LDL.LU R0, [R1+0x1c] ;  /* 0x00001c0001007983 */ /* 0x002f280000300800 */
[----:B--2---:R-:W2:Y:S04]  /*29160*/  LDL.LU R3, [R1+0x18] ;  /* 0x0000180001037983 */ /* 0x004ea80000300800 */
[----:B---3--:R-:W3:Y:S04]  /*29170*/  LDL.LU R61, [R1+0xc] ;  /* 0x00000c00013d7983 */ /* 0x008ee80000300800 */
        /* <DEDUP_REMOVED lines=27> */
[----:B----4-:R-:W-:Y:S04]  /*29330*/  STS.U16 [R2+UR4+0x1fc0], R5 ;  /* 0x001fc00502007988 */ /* 0x010fe80008000404 */
[----:B------:R-:W-:Y:S04]  /*29340*/  STS.U16 [R2+UR4+0x2180], R0 ;  /* 0x0021800002007988 */ /* 0x000fe80008000404 */
[----:B--2---:R-:W-:Y:S04]  /*29350*/  STS.U16 [R2+UR4+0x21c0], R3 ;  /* 0x0021c00302007988 */ /* 0x004fe80008000404 */
[----:B---3--:R-:W-:Y:S04]  /*29360*/  STS.U16 [R2+UR4+0x2380], R61 ;  /* 0x0023803d02007988 */ /* 0x008fe80008000404 */
[----:B------:R0:W-:Y:S04]  /*29370*/  STS.U16 [R2+UR4+0x23c0], R60 ;  /* 0x0023c03c02007988 */ /* 0x0001e80008000404 */
[----:B0-----:R-:W2:Y:S04]  /*29380*/  LDL.LU R60, [R1+0x1e38] ;  /* 0x001e3800013c7983 */ /* 0x001ea80000300800 */
[----:B------:R-:W-:Y:S04]  /*29390*/  STS.U16 [R2+UR4+0x2580], R59 ;  /* 0x0025803b02007988 */ /* 0x000fe80008000404 */
[----:B------:R0:W-:Y:S04]  /*293a0*/  STS.U16 [R2+UR4+0x25c0], R58 ;  /* 0x0025c03a02007988 */ /* 0x0001e80008000404 */
[----:B------:R-:W-:Y:S04]  /*293b0*/  STS.U16 [R2+UR4+0x2780], R55 ;  /* 0x0027803702007988 */ /* 0x000fe80008000404 */
[----:B------:R-:W-:Y:S04]  /*293c0*/  STS.U16 [R2+UR4+0x27c0], R54 ;  /* 0x0027c03602007988 */ /* 0x000fe80008000404 */
[----:B------:R-:W-:Y:S04]  /*293d0*/  STS.U16 [R2+UR4+0x2980], R51 ;  /* 0x0029803302007988 */ /* 0x000fe80008000404 */
[----:B------:R-:W-:Y:S04]  /*293e0*/  STS.U16 [R2+UR4+0x29c0], R50 ;  /* 0x0029c03202007988 */ /* 0x000fe80008000404 */
[----:B------:R-:W3:Y:S04]  /*293f0*/  LDL.LU.64 R56, [R1+0x920] ;  /* 0x0009200001387983 */ /* 0x000ee80000300a00 */
[----:B------:R-:W-:Y:S04]  /*29400*/  STS.U16 [R2+UR4+0x2b80], R47 ;  /* 0x002b802f02007988 */ /* 0x000fe80008000404 */
[----:B------:R-:W-:Y:S04]  /*29410*/  STS.U16 [R2+UR4+0x2bc0], R46 ;  /* 0x002bc02e02007988 */ /* 0x000fe80008000404 */
[----:B------:R-:W-:Y:S04]  /*29420*/  STS.U16 [R2+UR4+0x2d80], R43 ;  /* 0x002d802b02007988 */ /* 0x000fe80008000404 */
[----:B0-----:R-:W3:Y:S04]  /*29430*/  LDL.LU.64 R58, [R1+0x928] ;  /* 0x00092800013a7983 */ /* 0x001ee80000300a00 */
[----:B------:R0:W-:Y:S04]  /*29440*/  STS.U16 [R2+UR4+0x2dc0], R42 ;  /* 0x002dc02a02007988 */ /* 0x0001e80008000404 */
        /* <DEDUP_REMOVED lines=17> */
[----:B------:R1:W-:Y:S01]  /*29560*/  STS.U16 [R2+UR4+0x3fc0], R6 ;  /* 0x003fc00602007988 */ /* 0x0003e20008000404 */
[----:B------:R-:W-:Y:S06]  /*29570*/  BAR.SYNC.DEFER_BLOCKING 0x0 ;  /* 0x0000000000007b1d */ /* 0x000fec0000010000 */
[----:B------:R-:W4:Y:S01]  /*29580*/  S2R R0, SR_TID.X ;  /* 0x0000000000007919 */ /* 0x000f220000002100 */
[----:B------:R-:W1:Y:S01]  /*29590*/  S2R R3, SR_TID.X ;  /* 0x0000000000037919 */ /* 0x000e620000002100 */
[----:B------:R-:W3:Y:S04]  /*295a0*/  LDL.LU.64 R40, [R1+0x1b0] ;  /* 0x0001b00001287983 */ /* 0x000ee80000300a00 */
[----:B0-----:R-:W3:Y:S01]  /*295b0*/  LDL.LU.64 R42, [R1+0x1b8] ;  /* 0x0001b800012a7983 */ /* 0x001ee20000300a00 */
[C---:B----4-:R-:W-:Y:S01]  /*295c0*/  LOP3.LUT R61, R0.reuse, 0x7, RZ, 0xc0, !PT ;  /* 0x00000007003d7812 */ /* 0x050fe200078ec0ff */
[----:B-1----:R-:W-:-:S02]  /*295d0*/  IMAD.SHL.U32 R2, R0, 0x40, RZ ;  /* 0x0000004000027824 */ /* 0x002fc400078e00ff */
[----:B------:R-:W-:Y:S02]  /*295e0*/  IMAD.SHL.U32 R0, R0, 0x2, RZ ;  /* 0x0000000200007824 */ /* 0x000fe400078e00ff */
[----:B------:R-:W-:-:S05]  /*295f0*/  IMAD R61, R61, 0x90, RZ ;  /* 0x000000903d3d7824 */ /* 0x000fca00078e02ff */
[----:B------:R-:W-:Y:S02]  /*29600*/  LOP3.LUT R0, R61, 0x10, R0, 0x78, !PT ;  /* 0x000000103d007812 */ /* 0x000fe400078e7800 */
[C---:B------:R-:W-:Y:S02]  /*29610*/  LOP3.LUT R53, R3.reuse, 0x7, RZ, 0xc0, !PT ;  /* 0x0000000703357812 */ /* 0x040fe400078ec0ff */
[----:B------:R-:W-:Y:S01]  /*29620*/  LOP3.LUT R0, R0, 0x400, R2, 0xf8, !PT ;  /* 0x0000040000007812 */ /* 0x000fe200078ef802 */
[C---:B------:R-:W-:Y:S02]  /*29630*/  IMAD.SHL.U32 R61, R3.reuse, 0x40, RZ ;  /* 0x00000040033d7824 */ /* 0x040fe400078e00ff */
[----:B------:R-:W-:Y:S02]  /*29640*/  IMAD.SHL.U32 R2, R3, 0x2, RZ ;  /* 0x0000000203027824 */ /* 0x000fe400078e00ff */
[----:B------:R-:W-:Y:S01]  /*29650*/  IMAD R53, R53, 0x90, RZ ;  /* 0x0000009035357824 */ /* 0x000fe200078e02ff */
[----:B------:R0:W-:Y:S02]  /*29660*/  LDSM.16.MT88.4 R4, [R0+UR4+0x4000] ;  /* 0x004000040004783b */ /* 0x0001e40008004200 */
[----:B0-----:R-:W-:-:S02]  /*29670*/  IMAD.SHL.U32 R0, R3, 0x2, RZ ;  /* 0x0000000203007824 */ /* 0x001fc400078e00ff */
[----:B------:R-:W-:Y:S01]  /*29680*/  IMAD.SHL.U32 R3, R3, 0x2, RZ ;  /* 0x0000000203037824 */ /* 0x000fe200078e00ff */
[C---:B------:R-:W-:Y:S02]  /*29690*/  LOP3.LUT R2, R53.reuse, 0x10, R2, 0x78, !PT ;  /* 0x0000001035027812 */ /* 0x040fe400078e7802 */
[C---:B------:R-:W-:Y:S02]  /*296a0*/  LOP3.LUT R0, R53.reuse, 0x10, R0, 0x78, !PT ;  /* 0x0000001035007812 */ /* 0x040fe400078e7800 */
[----:B------:R-:W-:Y:S02]  /*296b0*/  LOP3.LUT R3, R53, 0x10, R3, 0x78, !PT ;  /* 0x0000001035037812 */ /* 0x000fe400078e7803 */
[----:B------:R-:W4:Y:S04]  /*296c0*/  LDL.LU.64 R52, [R1+0x190] ;  /* 0x0001900001347983 */ /* 0x000f280000300a00 */
[----:B------:R-:W4:Y:S04]  /*296d0*/  LDL.LU.64 R54, [R1+0x198] ;  /* 0x0001980001367983 */ /* 0x000f280000300a00 */
[----:B------:R-:W4:Y:S04]  /*296e0*/  LDL.LU.64 R48, [R1+0x170] ;  /* 0x0001700001307983 */ /* 0x000f280000300a00 */
[----:B------:R-:W4:Y:S04]  /*296f0*/  LDL.LU.64 R50, [R1+0x178] ;  /* 0x0001780001327983 */ /* 0x000f280000300a00 */
[----:B--2---:R-:W0:Y:S04]  /*29700*/  LDSM.16.M88.4 R44, [R60+UR4] ;  /* 0x000000043c2c783b */ /* 0x004e280008000200 */
[----:B------:R-:W1:Y:S04]  /*29710*/  LDSM.16.M88.4 R32, [R60+UR4+0x200] ;  /* 0x000200043c20783b */ /* 0x000e680008000200 */
[----:B------:R-:W2:Y:S04]  /*29720*/  LDSM.16.M88.4 R20, [R60+UR4+0x400] ;  /* 0x000400043c14783b */ /* 0x000ea80008000200 */
[----:B------:R-:W2:Y:S04]  /*29730*/  LDSM.16.M88.4 R28, [R60+UR4+0x600] ;  /* 0x000600043c1c783b */ /* 0x000ea80008000200 */
[----:B0-----:R-:W-:Y:S04]  /*29740*/  STL.64 [R1+0x158], R46 ;  /* 0x0001582e01007387 */ /* 0x001fe80000100a00 */
[----:B------:R-:W4:Y:S04]  /*29750*/  LDL.LU.64 R36, [R1+0x570] ;  /* 0x0005700001247983 */ /* 0x000f280000300a00 */
[----:B------:R-:W4:Y:S01]  /*29760*/  LDL.LU.64 R38, [R1+0x578] ;  /* 0x0005780001267983 */ /* 0x000f220000300a00 */
[----:B---3--:R-:W-:Y:S01]  /*29770*/  HMMA.16816.F32 R24, R4, R44, R56 ;  /* 0x0000002c0418723c */ /* 0x008fe20000001838 */
[----:B------:R-:W-:-:S04]  /*29780*/  LOP3.LUT R2, R2, 0x400, R61, 0xf8, !PT ;  /* 0x0000040002027812 */ /* 0x000fc800078ef83d */
[----:B------:R-:W-:-:S05]  /*29790*/  LOP3.LUT R2, R2, 0x40, RZ, 0x3c, !PT ;  /* 0x0000004002027812 */ /* 0x000fca00078e3cff */
[----:B------:R0:W4:Y:S01]  /*297a0*/  LDSM.16.MT88.4 R12, [R2+UR4+0x4000] ;  /* 0x00400004020c783b */ /* 0x0001220008004200 */
[----:B------:R-:W-:-:S12]  /*297b0*/  LOP3.LUT R3, R3, 0x400, R61, 0xf8, !PT ;  /* 0x0000040003037812 */ /* 0x000fd800078ef83d */
[----:B------:R3:W-:Y:S04]  /*297c0*/  STL.64 [R1+0x920], R24 ;  /* 0x0009201801007387 */ /* 0x0007e80000100a00 */
[----:B------:R1:W-:Y:S01]  /*297d0*/  STL [R1+0x928], R26 ;  /* 0x0009281a01007387 */ /* 0x0003e20000100800 */
[----:B0-----:R-:W-:-:S03]  /*297e0*/  IMAD.MOV.U32 R2, RZ, RZ, R27 ;  /* 0x000000ffff027224 */ /* 0x001fc600078e001b */
[----:B---3--:R-:W3:Y:S04]  /*297f0*/  LDL.LU.64 R24, [R1+0x1a0] ;  /* 0x0001a00001187983 */ /* 0x008ee80000300a00 */
[----:B-1----:R-:W3:Y:S01]  /*29800*/  LDL.LU.64 R26, [R1+0x1a8] ;  /* 0x0001a800011a7983 */ /* 0x002ee20000300a00 */
[----:B------:R-:W-:Y:S02]  /*29810*/  LOP3.LUT R0, R0, 0x400, R61, 0xf8, !PT ;  /* 0x0000040000007812 */ /* 0x000fe400078ef83d */
[----:B------:R-:W-:Y:S02]  /*29820*/  LOP3.LUT R3, R3, 0x20, RZ, 0x3c, !PT ;  /* 0x0000002003037812 */ /* 0x000fe400078e3cff */
[----:B------:R-:W-:-:S03]  /*29830*/  LOP3.LUT R0, R0, 0x60, RZ, 0x3c, !PT ;  /* 0x0000006000007812 */ /* 0x000fc600078e3cff */
[----:B------:R-:W0:Y:S04]  /*29840*/  LDSM.16.MT88.4 R8, [R3+UR4+0x4000] ;  /* 0x004000040308783b */ /* 0x000e280008004200 */
[----:B------:R-:W1:Y:S04]  /*29850*/  LDSM.16.MT88.4 R16, [R0+UR4+0x4000] ;  /* 0x004000040010783b */ /* 0x000e680008004200 */
[----:B------:R-:W-:Y:S04]  /*29860*/  STL.64 [R1+0x148], R34 ;  /* 0x0001482201007387 */ /* 0x000fe80000100a00 */
[----:B--2---:R-:W-:Y:S04]  /*29870*/  STL.64 [R1+0x130], R20 ;  /* 0x0001301401007387 */ /* 0x004fe80000100a00 */
[----:B------:R-:W-:Y:S04]  /*29880*/  STL.64 [R1+0x138], R22 ;  /* 0x0001381601007387 */ /* 0x000fe80000100a00 */
[----:B------:R-:W-:Y:S04]  /*29890*/  STL [R1+0x1b40], R2 ;  /* 0x001b400201007387 */ /* 0x000fe80000100800 */
[----:B------:R-:W-:Y:S04]  /*298a0*/  STL.64 [R1+0x120], R28 ;  /* 0x0001201c01007387 */ /* 0x000fe80000100a00 */
[----:B------:R-:W-:Y:S01]  /*298b0*/  STL.64 [R1+0x128], R30 ;  /* 0x0001281e01007387 */ /* 0x000fe20000100a00 */
[-C--:B----4-:R-:W-:Y:S06]  /*298c0*/  HMMA.16816.F32 R52, R12, R44.reuse, R52 ;  /* 0x0000002c0c34723c */ /* 0x090fec0000001834 */
[-C--:B0-----:R-:W-:Y:S06]  /*298d0*/  HMMA.16816.F32 R56, R8, R44.reuse, R40 ;  /* 0x0000002c0838723c */ /* 0x081fec0000001828 */
[----:B-1----:R-:W-:Y:S01]  /*298e0*/  HMMA.16816.F32 R44, R16, R44, R48 ;  /* 0x0000002c102c723c */ /* 0x002fe20000001830 */
[----:B------:R-:W2:Y:S04]  /*298f0*/  LDL.LU.64 R40, [R1+0x180] ;  /* 0x0001800001287983 */ /* 0x000ea80000300a00 */
[----:B------:R-:W2:Y:S04]  /*29900*/  LDL.LU.64 R42, [R1+0x188] ;  /* 0x00018800012a7983 */ /* 0x000ea80000300a00 */
[----:B------:R-:W-:Y:S08]  /*29910*/  LDSM.16.M88.4 R48, [R60+UR4+0x3a00] ;  /* 0x003a00043c30783b */ /* 0x000ff00008000200 */
[----:B------:R-:W-:Y:S04]  /*29920*/  STL.64 [R1+0x910], R56 ;  /* 0x0009103801007387 */ /* 0x000fe80000100a00 */
[----:B------:R-:W-:Y:S04]  /*29930*/  STL.64 [R1+0x918], R58 ;  /* 0x0009183a01007387 */ /* 0x000fe80000100a00 */
[----:B------:R-:W-:Y:S04]  /*29940*/  STL.64 [R1+0x930], R52 ;  /* 0x0009303401007387 */ /* 0x000fe80000100a00 */
[----:B------:R-:W-:Y:S04]  /*29950*/  STL.64 [R1+0x938], R54 ;  /* 0x0009383601007387 */ /* 0x000fe80000100a00 */
[----:B------:R-:W-:Y:S04]  /*29960*/  STL.64 [R1+0x950], R44 ;  /* 0x0009502c01007387 */ /* 0x000fe80000100a00 */
[----:B------:R-:W-:Y:S04]  /*29970*/  STL.64 [R1+0x958], R46 ;  /* 0x0009582e01007387 */ /* 0x000fe80000100a00 */
[----:B------:R-:W-:Y:S04]  /*29980*/  LDSM.16.M88.4 R52, [R60+UR4+0x3c00] ;  /* 0x003c00043c34783b */ /* 0x000fe80008000200 */
[----:B------:R-:W-:Y:S01]  /*29990*/  LDSM.16.M88.4 R56, [R60+UR4+0x3e00] ;  /* 0x003e00043c38783b */ /* 0x000fe20008000200 */
[----:B------:R-:W-:-:S15]  /*299a0*/  HMMA.16816.F32 R36, R4, R32, R36 ;  /* 0x000000200424723c */ /* 0x000fde0000001824 */
[----:B------:R-:W-:-:S08]  /*299b0*/  NOP ;  /* 0x0000000000007918 */ /* 0x000fd00000000000 */
[----:B------:R0:W-:Y:S01]  /*299c0*/  STL [R1+0x570], R36 ;  /* 0x0005702401007387 */ /* 0x0001e20000100800 */
[----:B------:R-:W-:Y:S02]  /*299d0*/  IMAD.MOV.U32 R61, RZ, RZ, R37 ;  /* 0x000000ffff3d7224 */ /* 0x000fe400078e0025 */
[----:B------:R-:W-:Y:S02]  /*299e0*/  IMAD.MOV.U32 R3, RZ, RZ, R38 ;  /* 0x000000ffff037224 */ /* 0x000fe400078e0026 */
[----:B------:R-:W-:Y:S01]  /*299f0*/  IMAD.MOV.U32 R0, RZ, RZ, R39 ;  /* 0x000000ffff007224 */ /* 0x000fe200078e0027 */
[----:B0-----:R-:W4:Y:S04]  /*29a00*/  LDL.LU.64 R36, [R1+0x160] ;  /* 0x0001600001247983 */ /* 0x001f280000300a00 */
[----:B------:R-:W4:Y:S04]  /*29a10*/  LDL.LU.64 R38, [R1+0x168] ;  /* 0x0001680001267983 */ /* 0x000f280000300a00 */
[----:B------:R-:W-:Y:S04]  /*29a20*/  STL [R1+0x1b58], R0 ;  /* 0x001b580001007387 */ /* 0x000fe80000100800 */
[----:B------:R-:W-:Y:S04]  /*29a30*/  STL [R1+0x1b54], R3 ;  /* 0x001b540301007387 */ /* 0x000fe80000100800 */
[----:B------:R-:W-:Y:S01]  /*29a40*/  STL [R1+0x1b50], R61 ;  /* 0x001b503d01007387 */ /* 0x000fe20000100800 */
[----:B---3--:R-:W-:Y:S03]  /*29a50*/  HMMA.16816.F32 R44, R8, R32, R24 ;  /* 0x00000020082c723c */ /* 0x008fe60000001818 */
[----:B------:R-:W3:Y:S04]  /*29a60*/  LDL.LU.64 R24, [R1+0x9c0] ;  /* 0x0009c00001187983 */ /* 0x000ee80000300a00 */
[----:B------:R-:W3:-:S15]  /*29a70*/  LDL.LU.64 R26, [R1+0x9c8] ;  /* 0x0009c800011a7983 */ /* 0x000ede0000300a00 */
[----:B------:R-:W-:-:S01]  /*29a80*/  NOP ;  /* 0x0000000000007918 */ /* 0x000fc20000000000 */
[----:B------:R-:W-:Y:S04]  /*29a90*/  STL.64 [R1+0x5b0], R44 ;  /* 0x0005b02c01007387 */ /* 0x000fe80000100a00 */
[----:B------:R-:W-:Y:S04]  /*29aa0*/  STL.64 [R1+0x5b8], R46 ;  /* 0x0005b82e01007387 */ /* 0x000fe80000100a00 */
[----:B------:R-:W-:Y:S04]  /*29ab0*/  STL.64 [R1+0x1db0], R10 ;  /* 0x001db00a01007387 */ /* 0x000fe80000100a00 */
[----:B------:R2:W-:Y:S04]  /*29ac0*/  STL.64 [R1+0x1da8], R8 ;  /* 0x001da80801007387 */ /* 0x0005e80000100a00 */
[----:B------:R-:W-:Y:S01]  /*29ad0*/  STL [R1+0x1c94], R12 ;  /* 0x001c940c01007387 */ /* 0x000fe20000100800 */
[----:B--2---:R-:W-:Y:S06]  /*29ae0*/  HMMA.16816.F32 R8, R12, R32, R40 ;  /* 0x000000200c08723c */ /* 0x004fec0000001828 */
[----:B------:R-:W-:-:S15]  /*29af0*/  STL [R1+0x1c90], R13 ;  /* 0x001c900d01007387 */ /* 0x000fde0000100800 */
[----:B------:R-:W-:-:S02]  /*29b00*/  NOP ;  /* 0x0000000000007918 */ /* 0x000fc40000000000 */
[----:B------:R-:W-:Y:S04]  /*29b10*/  STL.64 [R1+0x900], R8 ;  /* 0x0009000801007387 */ /* 0x000fe80000100a00 */
[----:B------:R4:W-:Y:S04]  /*29b20*/  STL.64 [R1+0x908], R10 ;  /* 0x0009080a01007387 */ /* 0x0009e80000100a00 */
[----:B------:R-:W-:Y:S04]  /*29b30*/  STL [R1+0x1c8c], R14 ;  /* 0x001c8c0e01007387 */ /* 0x000fe80000100800 */
[----:B------:R-:W-:Y:S04]  /*29b40*/  STL [R1+0x1c88], R15 ;  /* 0x001c880f01007387 */ /* 0x000fe80000100800 */
[----:B------:R-:W-:Y:S04]  /*29b50*/  STL.64 [R1+0x1b80], R18 ;  /* 0x001b801201007387 */ /* 0x000fe80000100a00 */
[----:B------:R-:W-:Y:S04]  /*29b60*/  STL.64 [R1+0x1b78], R16 ;  /* 0x001b781001007387 */ /* 0x000fe80000100a00 */
[----:B------:R-:W0:Y:S01]  /*29b70*/  LDSM.16.M88.4 R12, [R60+UR4+0xa00] ;  /* 0x000a00043c0c783b */ /* 0x000e220008000200 */
[----:B----4-:R-:W-:Y:S01]  /*29b80*/  HMMA.16816.F32 R8, R16, R32, R36 ;  /* 0x000000201008723c */ /* 0x010fe20000001824 */
[----:B0-----:R-:W-:-:S02]  /*29b90*/  IMAD.MOV.U32 R41, RZ, RZ, R12 ;  /* 0x000000ffff297224 */ /* 0x001fc400078e000c */
[----:B------:R-:W-:Y:S01]  /*29ba0*/  IMAD.MOV.U32 R40, RZ, RZ, R13 ;  /* 0x000000ffff287224 */ /* 0x000fe200078e000d */
[----:B------:R-:W-:-:S15]  /*29bb0*/  LDSM.16.M88.4 R32, [R60+UR4+0x3200] ;  /* 0x003200043c20783b */ /* 0x000fde0008000200 */
[----:B------:R-:W-:-:S04]  /*29bc0*/  NOP ;  /* 0x0000000000007918 */ /* 0x000fc80000000000 */
[----:B------:R-:W-:Y:S04]  /*29bd0*/  STL.64 [R1+0x940], R8 ;  /* 0x0009400801007387 */ /* 0x000fe80000100a00 */
[----:B------:R-:W-:Y:S04]  /*29be0*/  STL.64 [R1+0x948], R10 ;  /* 0x0009480a01007387 */ /* 0x000fe80000100a00 */
[----:B------:R-:W0:Y:S04]  /*29bf0*/  LDSM.16.M88.4 R8, [R60+UR4+0x800] ;  /* 0x000800043c08783b */ /* 0x000e280008000200 */
[----:B0-----:R0:W-:Y:S01]  /*29c00*/  STL.64 [R1+0x110], R8 ;  /* 0x0001100801007387 */ /* 0x0011e20000100a00 */
[----:B------:R-:W-:-:S03]  /*29c10*/  IMAD.MOV.U32 R43, RZ, RZ, R8 ;  /* 0x000000ffff2b7224 */ /* 0x000fc600078e0008 */
[----:B------:R1:W-:Y:S01]  /*29c20*/  STL.64 [R1+0x118], R10 ;  /* 0x0001180a01007387 */ /* 0x0003e20000100a00 */
[----:B------:R-:W-:-:S03]  /*29c30*/  IMAD.MOV.U32 R42, RZ, RZ, R9 ;  /* 0x000000ffff2a7224 */ /* 0x000fc600078e0009 */
[----:B0-----:R-:W2:Y:S04]  /*29c40*/  LDL.LU.64 R8, [R1+0x9b0] ;  /* 0x0009b00001087983 */ /* 0x001ea80000300a00 */
[----:B-1----:R-:W2:Y:S04]  /*29c50*/  LDL.LU.64 R10, [R1+0x9b8] ;  /* 0x0009b800010a7983 */ /* 0x002ea80000300a00 */
[----:B------:R-:W-:Y:S04]  /*29c60*/  STL.64 [R1+0x100], R12 ;  /* 0x0001000c01007387 */ /* 0x000fe80000100a00 */
[----:B------:R-:W-:Y:S04]  /*29c70*/  STL.64 [R1+0x108], R14 ;  /* 0x0001080e01007387 */ /* 0x000fe80000100a00 */
[----:B------:R-:W0:Y:S01]  /*29c80*/  LDSM.16.M88.4 R12, [R60+UR4+0xc00] ;  /* 0x000c00043c0c783b */ /* 0x000e220008000200 */
[----:B---3--:R-:W-:-:S15]  /*29c90*/  HMMA.16816.F32 R16, R4, R20, R24 ;  /* 0x000000140410723c */ /* 0x008fde0000001818 */
[----:B------:R-:W-:-:S08]  /*29ca0*/  NOP ;  /* 0x0000000000007918 */ /* 0x000fd00000000000 */
[----:B------:R-:W-:Y:S04]  /*29cb0*/  STL.64 [R1+0x190], R16 ;  /* 0x0001901001007387 */ /* 0x000fe80000100a00 */
[----:B------:R-:W-:Y:S04]  /*29cc0*/  STL.64 [R1+0x198], R18 ;  /* 0x0001981201007387 */ /* 0x000fe80000100a00 */
[----:B------:R-:W-:Y:S04]  /*29cd0*/  LDSM.16.M88.4 R16, [R60+UR4+0x1200] ;  /* 0x001200043c10783b */ /* 0x000fe80008000200 */
[----:B0-----:R-:W-:Y:S01]  /*29ce0*/  STL.64 [R1+0xf0], R12 ;  /* 0x0000f00c01007387 */ /* 0x001fe20000100a00 */
[----:B------:R-:W-:-:S03]  /*29cf0*/  IMAD.MOV.U32 R45, RZ, RZ, R12 ;  /* 0x000000ffff2d7224 */ /* 0x000fc600078e000c */
[----:B------:R-:W-:Y:S01]  /*29d00*/  STL.64 [R1+0xf8], R14 ;  /* 0x0000f80e01007387 */ /* 0x000fe20000100a00 */
[----:B------:R-:W-:-:S03]  /*29d10*/  IMAD.MOV.U32 R44, RZ, RZ, R13 ;  /* 0x000000ffff2c7224 */ /* 0x000fc600078e000d */
[----:B------:R-:W0:Y:S04]  /*29d20*/  LDSM.16.M88.4 R12, [R60+UR4+0xe00] ;  /* 0x000e00043c0c783b */ /* 0x000e280008000200 */
        /* <DEDUP_REMOVED lines=10> */
[----:B------:R-:W-:Y:S04]  /*29dd0*/  STL.64 [R1+0xc0], R16 ;  /* 0x0000c01001007387 */ /* 0x000fe80000100a00 */
[----:B------:R-:W-:Y:S04]  /*29de0*/  STL.64 [R1+0xc8], R18 ;  /* 0x0000c81201007387 */ /* 0x000fe80000100a00 */
[----:B------:R-:W-:Y:S04]  /*29df0*/  LDSM.16.M88.4 R16, [R60+UR4+0x1a00] ;  /* 0x001a00043c10783b */ /* 0x000fe80008000200 */
[----:B0-----:R-:W-:Y:S01]  /*29e00*/  STL.64 [R1+0xb0], R12 ;  /* 0x0000b00c01007387 */ /* 0x001fe20000100a00 */
[----:B------:R-:W-:-:S03]  /*29e10*/  IMAD.MOV.U32 R37, RZ, RZ, R12 ;  /* 0x000000ffff257224 */ /* 0x000fc600078e000c */
[----:B------:R2:W-:Y:S01]  /*29e20*/  STL.64 [R1+0xb8], R14 ;  /* 0x0000b80e01007387 */ /* 0x0005e20000100a00 */
[----:B------:R-:W-:Y:S02]  /*29e30*/  IMAD.MOV.U32 R36, RZ, RZ, R13 ;  /* 0x000000ffff247224 */ /* 0x000fe400078e000d */
[----:B--2---:R-:W-:Y:S01]  /*29e40*/  HMMA.16816.F32 R12, R4, R28, R8 ;  /* 0x0000001c040c723c */ /* 0x004fe20000001808 */
[----:B------:R-:W0:Y:S04]  /*29e50*/  LDSM.16.M88.4 R8, [R60+UR4+0x1600] ;  /* 0x001600043c08783b */ /* 0x000e280008000200 */
[----:B------:R-:W-:-:S15]  /*29e60*/  LDSM.16.M88.4 R28, [R60+UR4+0x2600] ;  /* 0x002600043c1c783b */ /* 0x000fde0008000200 */
[----:B------:R-:W-:-:S03]  /*29e70*/  NOP ;  /* 0x0000000000007918 */ /* 0x000fc60000000000 */
        /* <DEDUP_REMOVED lines=15> */
[----:B------:R-:W1:Y:S04]  /*29f70*/  LDSM.16.M88.4 R16, [R60+UR4+0x2000] ;  /* 0x002000043c10783b */ /* 0x000e680008000200 */
[----:B0-----:R-:W-:Y:S01]  /*29f80*/  STL.64 [R1+0x60], R8 ;  /* 0x0000600801007387 */ /* 0x001fe20000100a00 */
[----:B------:R-:W-:-:S03]  /*29f90*/  IMAD.MOV.U32 R2, RZ, RZ, R8 ;  /* 0x000000ffff027224 */ /* 0x000fc600078e0008 */
[----:B------:R-:W-:Y:S01]  /*29fa0*/  STL.64 [R1+0x68], R10 ;  /* 0x0000680a01007387 */ /* 0x000fe20000100a00 */
[----:B------:R-:W-:-:S03]  /*29fb0*/  IMAD.MOV.U32 R0, RZ, RZ, R9 ;  /* 0x000000ffff007224 */ /* 0x000fc600078e0009 */
[----:B------:R-:W0:Y:S04]  /*29fc0*/  LDSM.16.M88.4 R8, [R60+UR4+0x2200] ;  /* 0x002200043c08783b */ /* 0x000e280008000200 */
[----:B------:R-:W-:Y:S04]  /*29fd0*/  STL.64 [R1+0x70], R12 ;  /* 0x0000700c01007387 */ /* 0x000fe80000100a00 */
[----:B-1----:R-:W-:Y:S04]  /*29fe0*/  STL.64 [R1+0x50], R16 ;  /* 0x0000501001007387 */ /* 0x002fe80000100a00 */
[----:B------:R-:W-:Y:S04]  /*29ff0*/  STL.64 [R1+0x58], R18 ;  /* 0x0000581201007387 */ /* 0x000fe80000100a00 */
[----:B------:R-:W-:Y:S04]  /*2a000*/  STL.64 [R1+0x78], R14 ;  /* 0x0000780e01007387 */ /* 0x000fe80000100a00 */
[----:B------:R-:W-:Y:S04]  /*2a010*/  LDSM.16.M88.4 R16, [R60+UR4+0x2a00] ;  /* 0x002a00043c10783b */ /* 0x000fe80008000200 */
[----:B0-----:R-:W-:Y:S04]  /*2a020*/  STL.64 [R1+0x40], R8 ;  /* 0x0000400801007387 */ /* 0x001fe80000100a00 */
[----:B------:R-:W-:Y:S04]  /*2a030*/  STL.64 [R1+0x48], R10 ;  /* 0x0000480a01007387 */ /* 0x000fe80000100a00 */
[----:B------:R-:W-:Y:S04]  /*2a040*/  STL.64 [R1+0x1e10], R12 ;  /* 0x001e100c01007387 */ /* 0x000fe80000100a00 */
[----:B------:R-:W0:Y:S04]  /*2a050*/  LDSM.16.M88.4 R8, [R60+UR4+0x2400] ;  /* 0x002400043c08783b */ /* 0x000e280008000200 */
[----:B------:R-:W1:Y:S04]  /*2a060*/  LDSM.16.M88.4 R12, [R60+UR4+0x2800] ;  /* 0x002800043c0c783b */ /* 0x000e680008000200 */
[----:B------:R-:W-:Y:S04]  /*2a070*/  STL.64 [R1+0x20], R28 ;  /* 0x0000201c01007387 */ /* 0x000fe80000100a00 */
[----:B------:R-:W-:Y:S04]  /*2a080*/  STL.64 [R1+0x28], R30 ;  /* 0x0000281e01007387 */ /* 0x000fe80000100a00 */
[----:B------:R-:W-:Y:S04]  /*2a090*/  LDSM.16.M88.4 R28, [R60+UR4+0x3000] ;  /* 0x003000043c1c783b */ /* 0x000fe80008000200 */
[----:B0-----:R-:W-:Y:S04]  /*2a0a0*/  STL.64 [R1+0x30], R8 ;  /* 0x0000300801007387 */ /* 0x001fe80000100a00 */
[----:B-1----:R-:W-:Y:S04]  /*2a0b0*/  STL.64 [R1+0x10], R12 ;  /* 0x0000100c01007387 */ /* 0x002fe80000100a00 */
[----:B------:R-:W-:Y:S04]  /*2a0c0*/  STL.64 [R1+0x18], R14 ;  /* 0x0000180e01007387 */ /* 0x000fe80000100a00 */
[----:B------:R-:W-:Y:S04]  /*2a0d0*/  STL.64 [R1+0x38], R10 ;  /* 0x0000380a01007387 */ /* 0x000fe80000100a00 */
[----:B------:R0:W-:Y:S02]  /*2a0e0*/  STL.64 [R1+0x1df8], R8 ;  /* 0x001df80801007387 */ /* 0x0001e40000100a00 */
[----:B0-----:R-:W-:-:S02]  /*2a0f0*/  IMAD.MOV.U32 R8, RZ, RZ, R21 ;  /* 0x000000ffff087224 */ /* 0x001fc400078e0015 */
[----:B------:R-:W-:Y:S02]  /*2a100*/  IMAD.MOV.U32 R9, RZ, RZ, R20 ;  /* 0x000000ffff097224 */ /* 0x000fe400078e0014 */
[----:B------:R-:W0:Y:S04]  /*2a110*/  LDSM.16.M88.4 R20, [R60+UR4+0x2c00] ;  /* 0x002c00043c14783b */ /* 0x000e280008000200 */
[----:B------:R-:W-:Y:S04]  /*2a120*/  STL.64 [R1+0x1e30], R8 ;  /* 0x001e300801007387 */ /* 0x000fe80000100a00 */
[----:B0-----:R-:W-:Y:S04]  /*2a130*/  STL [R1+0x19fc], R22 ;  /* 0x0019fc1601007387 */ /* 0x001fe80000100800 */
[----:B------:R-:W-:Y:S04]  /*2a140*/  STL [R1+0x19f8], R23 ;  /* 0x0019f81701007387 */ /* 0x000fe80000100800 */
[----:B------:R0:W-:Y:S02]  /*2a150*/  STL.64 [R1+0x1e18], R20 ;  /* 0x001e181401007387 */ /* 0x0001e40000100a00 */
[----:B0-----:R-:W-:-:S02]  /*2a160*/  IMAD.MOV.U32 R20, RZ, RZ, R25 ;  /* 0x000000ffff147224 */ /* 0x001fc400078e0019 */
[----:B------:R-:W-:Y:S02]  /*2a170*/  IMAD.MOV.U32 R21, RZ, RZ, R24 ;  /* 0x000000ffff157224 */ /* 0x000fe400078e0018 */
[----:B------:R-:W0:Y:S04]  /*2a180*/  LDSM.16.M88.4 R24, [R60+UR4+0x2e00] ;  /* 0x002e00043c18783b */ /* 0x000e280008000200 */
[----:B------:R-:W-:Y:S04]  /*2a190*/  STL.64 [R1+0x8], R18 ;  /* 0x0000081201007387 */ /* 0x000fe80000100a00 */
[----:B------:R-:W-:Y:S04]  /*2a1a0*/  STL.64 [R1+0x1e28], R16 ;  /* 0x001e281001007387 */ /* 0x000fe80000100a00 */
[----:B0-----:R-:W-:Y:S04]  /*2a1b0*/  STL [R1+0x19f4], R26 ;  /* 0x0019f41a01007387 */ /* 0x001fe80000100800 */
[----:B------:R-:W-:Y:S04]  /*2a1c0*/  STL [R1+0x19f0], R27 ;  /* 0x0019f01b01007387 */ /* 0x000fe80000100800 */
[----:B------:R0:W-:Y:S04]  /*2a1d0*/  STL.64 [R1+0x1e20], R24 ;  /* 0x001e201801007387 */ /* 0x0001e80000100a00 */
[----:B------:R-:W-:Y:S04]  /*2a1e0*/  STL [R1+0x197c], R30 ;  /* 0x00197c1e01007387 */ /* 0x000fe80000100800 */
[----:B------:R-:W-:Y:S04]  /*2a1f0*/  STL [R1+0x1978], R31 ;  /* 0x0019781f01007387 */ /* 0x000fe80000100800 */
[----:B------:R1:W-:Y:S04]  /*2a200*/  STL.64 [R1+0x1db8], R28 ;  /* 0x001db81c01007387 */ /* 0x0003e80000100a00 */
[----:B------:R-:W-:Y:S04]  /*2a210*/  STL [R1+0x196c], R34 ;  /* 0x00196c2201007387 */ /* 0x000fe80000100800 */
[----:B------:R-:W-:Y:S04]  /*2a220*/  STL [R1+0x1968], R35 ;  /* 0x0019682301007387 */ /* 0x000fe80000100800 */
[----:B------:R2:W-:Y:S04]  /*2a230*/  STL.64 [R1+0x1dc0], R32 ;  /* 0x001dc02001007387 */ /* 0x0005e80000100a00 */
[----:B0-----:R-:W3:Y:S04]  /*2a240*/  LDL.LU.64 R24, [R1+0x9a0] ;  /* 0x0009a00001187983 */ /* 0x001ee80000300a00 */
[----:B------:R-:W3:Y:S04]  /*2a250*/  LDL.LU.64 R26, [R1+0x9a8] ;  /* 0x0009a800011a7983 */ /* 0x000ee80000300a00 */
[----:B------:R-:W4:Y:S04]  /*2a260*/  LDL.LU.64 R8, [R1+0x350] ;  /* 0x0003500001087983 */ /* 0x000f280000300a00 */
[----:B------:R-:W4:Y:S01]  /*2a270*/  LDL.LU.64 R10, [R1+0x358] ;  /* 0x00035800010a7983 */ /* 0x000f220000300a00 */
[----:B------:R-:W-:-:S02]  /*2a280*/  IMAD.MOV.U32 R15, RZ, RZ, R39 ;  /* 0x000000ffff0f7224 */ /* 0x000fc400078e0027 */
[----:B------:R-:W-:Y:S02]  /*2a290*/  IMAD.MOV.U32 R14, RZ, RZ, R38 ;  /* 0x000000ffff0e7224 */ /* 0x000fe400078e0026 */
[----:B------:R-:W-:Y:S02]  /*2a2a0*/  IMAD.MOV.U32 R12, RZ, RZ, R37 ;  /* 0x000000ffff0c7224 */ /* 0x000fe400078e0025 */
[----:B------:R-:W-:Y:S02]  /*2a2b0*/  IMAD.MOV.U32 R13, RZ, RZ, R36 ;  /* 0x000000ffff0d7224 */ /* 0x000fe400078e0024 */
[----:B------:R-:W-:Y:S01]  /*2a2c0*/  IMAD.MOV.U32 R16, RZ, RZ, R43 ;  /* 0x000000ffff107224 */ /* 0x000fe200078e002b */
[----:B------:R-:W0:Y:S01]  /*2a2d0*/  LDSM.16.M88.4 R36, [R60+UR4+0x3400] ;  /* 0x003400043c24783b */ /* 0x000e220008000200 */
[----:B------:R-:W-:Y:S02]  /*2a2e0*/  IMAD.MOV.U32 R17, RZ, RZ, R42 ;  /* 0x000000ffff117224 */ /* 0x000fe400078e002a */
[----:B-1----:R-:W-:-:S02]  /*2a2f0*/  IMAD.MOV.U32 R28, RZ, RZ, R41 ;  /* 0x000000ffff1c7224 */ /* 0x002fc400078e0029 */
[----:B------:R-:W-:Y:S02]  /*2a300*/  IMAD.MOV.U32 R29, RZ, RZ, R40 ;  /* 0x000000ffff1d7224 */ /* 0x000fe400078e0028 */
[----:B------:R-:W1:Y:S01]  /*2a310*/  LDSM.16.M88.4 R40, [R60+UR4+0x3600] ;  /* 0x003600043c28783b */ /* 0x000e620008000200 */
[----:B--2---:R-:W-:Y:S02]  /*2a320*/  IMAD.MOV.U32 R32, RZ, RZ, R45 ;  /* 0x000000ffff207224 */ /* 0x004fe400078e002d */
[----:B------:R-:W-:Y:S02]  /*2a330*/  IMAD.MOV.U32 R33, RZ, RZ, R44 ;  /* 0x000000ffff217224 */ /* 0x000fe400078e002c */
[----:B------:R-:W2:Y:S04]  /*2a340*/  LDSM.16.M88.4 R44, [R60+UR4+0x3800] ;  /* 0x003800043c2c783b */ /* 0x000ea80008000200 */
[----:B0-----:R-:W-:Y:S04]  /*2a350*/  STL [R1+0x1a24], R38 ;  /* 0x001a242601007387 */ /* 0x001fe80000100800 */
[----:B------:R-:W-:Y:S04]  /*2a360*/  STL [R1+0x1a20], R39 ;  /* 0x001a202701007387 */ /* 0x000fe80000100800 */
[----:B-1----:R-:W-:Y:S04]  /*2a370*/  STL [R1+0x1954], R42 ;  /* 0x0019542a01007387 */ /* 0x002fe80000100800 */
[----:B------:R-:W-:Y:S04]  /*2a380*/  STL [R1+0x1950], R43 ;  /* 0x0019502b01007387 */ /* 0x000fe80000100800 */
[----:B------:R-:W-:Y:S04]  /*2a390*/  STL.64 [R1+0x1dc8], R40 ;  /* 0x001dc82801007387 */ /* 0x000fe80000100a00 */
[----:B--2---:R-:W-:Y:S04]  /*2a3a0*/  STL [R1+0x19e4], R46 ;  /* 0x0019e42e01007387 */ /* 0x004fe80000100800 */
[----:B------:R-:W-:Y:S04]  /*2a3b0*/  STL [R1+0x19e0], R47 ;  /* 0x0019e02f01007387 */ /* 0x000fe80000100800 */
[----:B------:R-:W-:Y:S04]  /*2a3c0*/  STL [R1+0x1b8c], R50 ;  /* 0x001b8c3201007387 */ /* 0x000fe80000100800 */
[----:B------:R-:W-:Y:S04]  /*2a3d0*/  STL [R1+0x1b88], R51 ;  /* 0x001b883301007387 */ /* 0x000fe80000100800 */
[----:B------:R0:W-:Y:S04]  /*2a3e0*/  STL.64 [R1+0x1dd0], R48 ;  /* 0x001dd03001007387 */ /* 0x0001e80000100a00 */
[----:B------:R-:W-:Y:S04]  /*2a3f0*/  STL [R1+0x1a14], R54 ;  /* 0x001a143601007387 */ /* 0x000fe80000100800 */
[----:B------:R-:W-:Y:S04]  /*2a400*/  STL [R1+0x1a10], R55 ;  /* 0x001a103701007387 */ /* 0x000fe80000100800 */
[----:B------:R-:W-:Y:S04]  /*2a410*/  STL [R1+0x1d88], R58 ;  /* 0x001d883a01007387 */ /* 0x000fe80000100800 */
[----:B------:R-:W-:Y:S04]  /*2a420*/  STL [R1+0x1c98], R59 ;  /* 0x001c983b01007387 */ /* 0x000fe80000100800 */
[----:B------:R-:W-:Y:S04]  /*2a430*/  STL.64 [R1+0x1e08], R56 ;  /* 0x001e083801007387 */ /* 0x000fe80000100a00 */
[----:B------:R-:W-:Y:S04]  /*2a440*/  STL [R1+0x1408], R60 ;  /* 0x0014083c01007387 */ /* 0x000fe80000100800 */
[----:B0-----:R-:W2:Y:S04]  /*2a450*/  LDL.LU.64 R48, [R1+0x330] ;  /* 0x0003300001307983 */ /* 0x001ea80000300a00 */
[----:B------:R-:W2:Y:S01]  /*2a460*/  LDL.LU.64 R50, [R1+0x338] ;  /* 0x0003380001327983 */ /* 0x000ea20000300a00 */
[C---:B---3--:R-:W-:Y:S06]  /*2a470*/  HMMA.16816.F32 R16, R4.reuse, R16, R24 ;  /* 0x000000100410723c */ /* 0x048fec0000001818 */
[----:B----4-:R-:W-:-:S15]  /*2a480*/  HMMA.16816.F32 R28, R4, R28, R8 ;  /* 0x0000001c041c723c */ /* 0x010fde0000001808 */
[----:B------:R-:W-:-:S02]  /*2a490*/  NOP ;  /* 0x0000000000007918 */ /* 0x000fc40000000000 */
[----:B------:R0:W-:Y:S04]  /*2a4a0*/  STL.64 [R1+0x170], R16 ;  /* 0x0001701001007387 */ /* 0x0001e80000100a00 */
[----:B------:R1:W-:Y:S03]  /*2a4b0*/  STL.64 [R1+0x178], R18 ;  /* 0x0001781201007387 */ /* 0x0003e60000100a00 */
[----:B------:R-:W-:Y:S02]  /*2a4c0*/  IMAD.MOV.U32 R38, RZ, RZ, R29 ;  /* 0x000000ffff267224 */ /* 0x000fe400078e001d */
[----:B------:R-:W-:Y:S01]  /*2a4d0*/  IMAD.MOV.U32 R39, RZ, RZ, R30 ;  /* 0x000000ffff277224 */ /* 0x000fe200078e001e */
[----:B0-----:R-:W3:Y:S04]  /*2a4e0*/  LDL.LU.64 R16, [R1+0x310] ;  /* 0x0003100001107983 */ /* 0x001ee80000300a00 */
[----:B-1----:R-:W3:Y:S04]  /*2a4f0*/  LDL.LU.64 R18, [R1+0x318] ;  /* 0x0003180001127983 */ /* 0x002ee80000300a00 */
[----:B------:R-:W4:Y:S04]  /*2a500*/  LDL.LU.64 R24, [R1+0xc0] ;  /* 0x0000c00001187983 */ /* 0x000f280000300a00 */
[----:B------:R-:W4:Y:S04]  /*2a510*/  LDL.64 R40, [R1+0x80] ;  /* 0x0000800001287983 */ /* 0x000f280000100a00 */
[----:B------:R-:W4:Y:S04]  /*2a520*/  LDL.LU.64 R8, [R1+0x1e30] ;  /* 0x001e300001087983 */ /* 0x000f280000300a00 */
[----:B------:R0:W-:Y:S04]  /*2a530*/  STL [R1+0x350], R28 ;  /* 0x0003501c01007387 */ /* 0x0001e80000100800 */
[----:B------:R1:W-:Y:S04]  /*2a540*/  STL [R1+0x35c], R31 ;  /* 0x00035c1f01007387 */ /* 0x0003e80000100800 */
[----:B0-----:R-:W4:Y:S04]  /*2a550*/  LDL.LU.64 R28, [R1+0x300] ;  /* 0x00030000011c7983 */ /* 0x001f280000300a00 */
[----:B-1----:R-:W4:Y:S04]  /*2a560*/  LDL.LU.64 R30, [R1+0x308] ;  /* 0x00030800011e7983 */ /* 0x002f280000300a00 */
[----:B------:R-:W-:Y:S01]  /*2a570*/  STL.64 [R1+0x1de0], R38 ;  /* 0x001de02601007387 */ /* 0x000fe20000100a00 */
[----:B--2---:R-:W-:Y:S03]  /*2a580*/  HMMA.16816.F32 R32, R4, R32, R48 ;  /* 0x000000200420723c */ /* 0x004fe60000001830 */
[----:B------:R-:W-:-:S15]  /*2a590*/  STL.64 [R1+0x1dd8], R36 ;  /* 0x001dd82401007387 */ /* 0x000fde0000100a00 */
[----:B------:R-:W-:-:S05]  /*2a5a0*/  NOP ;  /* 0x0000000000007918 */ /* 0x000fca0000000000 */
[----:B------:R-:W-:Y:S04]  /*2a5b0*/  STL.64 [R1+0x330], R32 ;  /* 0x0003302001007387 */ /* 0x000fe80000100a00 */
[----:B------:R-:W-:Y:S01]  /*2a5c0*/  STL.64 [R1+0x338], R34 ;  /* 0x0003382201007387 */ /* 0x000fe20000100a00 */
[C---:B---3--:R-:W-:Y:S06]  /*2a5d0*/  HMMA.16816.F32 R16, R4.reuse, R20, R16 ;  /* 0x000000140410723c */ /* 0x048fec0000001810 */
[----:B----4-:R-:W-:-:S15]  /*2a5e0*/  HMMA.16816.F32 R28, R4, R8, R28 ;  /* 0x00000008041c723c */ /* 0x010fde000000181c */
[----:B------:R-:W-:-:S02]  /*2a5f0*/  NOP ;  /* 0x0000000000007918 */ /* 0x000fc40000000000 */
[----:B------:R0:W-:Y:S01]  /*2a600*/  STL.64 [R1+0x310], R16 ;  /* 0x0003101001007387 */ /* 0x0001e20000100a00 */
[----:B------:R-:W-:Y:S02]  /*2a610*/  IMAD.MOV.U32 R54, RZ, RZ, R18 ;  /* 0x000000ffff367224 */ /* 0x000fe400078e0012 */
[----:B------:R-:W-:Y:S01]  /*2a620*/  IMAD.MOV.U32 R55, RZ, RZ, R19 ;  /* 0x000000ffff377224 */ /* 0x000fe200078e0013 */
[----:B0-----:R-:W2:Y:S04]  /*2a630*/  LDL.LU.64 R16, [R1+0x2f0] ;  /* 0x0002f00001107983 */ /* 0x001ea80000300a00 */
[----:B------:R-:W2:Y:S04]  /*2a640*/  LDL.LU.64 R18, [R1+0x2f8] ;  /* 0x0002f80001127983 */ /* 0x000ea80000300a00 */
[----:B------:R-:W3:Y:S04]  /*2a650*/  LDL.LU.64 R20, [R1+0x2e0] ;  /* 0x0002e00001147983 */ /* 0x000ee80000300a00 */
[----:B------:R-:W3:Y:S04]  /*2a660*/  LDL.LU.64 R22, [R1+0x2e8] ;  /* 0x0002e80001167983 */ /* 0x000ee80000300a00 */
[----:B------:R-:W-:Y:S04]  /*2a670*/  STL.64 [R1+0x1df0], R54 ;  /* 0x001df03601007387 */ /* 0x000fe80000100a00 */
[----:B------:R0:W-:Y:S04]  /*2a680*/  STL.64 [R1+0x1de8], R52 ;  /* 0x001de83401007387 */ /* 0x0001e80000100a00 */
[----:B------:R-:W-:Y:S04]  /*2a690*/  STL.64 [R1+0x300], R28 ;  /* 0x0003001c01007387 */ /* 0x000fe80000100a00 */
[----:B------:R-:W-:Y:S04]  /*2a6a0*/  STL.64 [R1+0x308], R30 ;  /* 0x0003081e01007387 */ /* 0x000fe80000100a00 */
[----:B0-----:R-:W4:Y:S04]  /*2a6b0*/  LDL.LU.64 R52, [R1+0x2c0] ;  /* 0x0002c00001347983 */ /* 0x001f280000300a00 */
[----:B------:R-:W4:Y:S04]  /*2a6c0*/  LDL.LU.64 R54, [R1+0x2c8] ;  /* 0x0002c80001367983 */ /* 0x000f280000300a00 */
[----:B------:R-:W4:Y:S04]  /*2a6d0*/  LDL.LU.64 R32, [R1+0x2b0] ;  /* 0x0002b00001207983 */ /* 0x000f280000300a00 */
[----:B------:R-:W4:Y:S04]  /*2a6e0*/  LDL.LU.64 R34, [R1+0x2b8] ;  /* 0x0002b80001227983 */ /* 0x000f280000300a00 */
[----:B------:R-:W2:Y:S01]  /*2a6f0*/  LDL.64 R48, [R1+0x50] ;  /* 0x0000500001307983 */ /* 0x000ea20000100a00 */
[----:B------:R-:W-:-:S02]  /*2a700*/  IMAD.MOV.U32 R56, RZ, RZ, R14 ;  /* 0x000000ffff387224 */ /* 0x000fc400078e000e */
[----:B------:R-:W-:Y:S01]  /*2a710*/  IMAD.MOV.U32 R57, RZ, RZ, R15 ;  /* 0x000000ffff397224 */ /* 0x000fe200078e000f */
[----:B--2---:R0:W-:Y:S04]  /*2a720*/  STL.64 [R1+0x1e00], R48 ;  /* 0x001e003001007387 */ /* 0x0041e80000100a00 */
[----:B0-----:R-:W2:Y:S04]  /*2a730*/  LDL.LU.64 R48, [R1+0x2d0] ;  /* 0x0002d00001307983 */ /* 0x001ea80000300a00 */
[----:B------:R-:W2:Y:S01]  /*2a740*/  LDL.LU.64 R50, [R1+0x2d8] ;  /* 0x0002d80001327983 */ /* 0x000ea20000300a00 */
[C---:B------:R-:W-:Y:S06]  /*2a750*/  HMMA.16816.F32 R16, R4.reuse, R24, R16 ;  /* 0x000000180410723c */ /* 0x040fec0000001810 */
[----:B---3--:R-:W-:Y:S01]  /*2a760*/  HMMA.16816.F32 R12, R4, R12, R20 ;  /* 0x0000000c040c723c */ /* 0x008fe20000001814 */
[----:B------:R-:W3:Y:S01]  /*2a770*/  LDL.64 R28, [R1+0x40] ;  /* 0x00004000011c7983 */ /* 0x000ee20000100a00 */
[----:B------:R-:W-:-:S02]  /*2a780*/  IMAD.MOV.U32 R37, RZ, RZ, R3 ;  /* 0x000000ffff257224 */ /* 0x000fc400078e0003 */
[----:B------:R-:W-:Y:S02]  /*2a790*/  IMAD.MOV.U32 R3, RZ, RZ, R25 ;  /* 0x000000ffff037224 */ /* 0x000fe400078e0019 */
[----:B------:R-:W-:Y:S01]  /*2a7a0*/  IMAD.MOV.U32 R36, RZ, RZ, R61 ;  /* 0x000000ffff247224 */ /* 0x000fe200078e003d */
[----:B----4-:R-:W-:Y:S10]  /*2a7b0*/  HMMA.16816.F32 R32, R4, R40, R32 ;  /* 0x000000280420723c */ /* 0x010ff40000001820 */
[----:B------:R0:W-:Y:S04]  /*2a7c0*/  STL.64 [R1+0x2f0], R16 ;  /* 0x0002f01001007387 */ /* 0x0001e80000100a00 */
[----:B------:R1:W-:Y:S04]  /*2a7d0*/  STL.64 [R1+0x2f8], R18 ;  /* 0x0002f81201007387 */ /* 0x0003e80000100a00 */
[----:B0-----:R-:W4:Y:S01]  /*2a7e0*/  LDL.LU.64 R16, [R1+0x1e28] ;  /* 0x001e280001107983 */ /* 0x001f220000300a00 */
[----:B-1----:R-:W-:-:S03]  /*2a7f0*/  IMAD.MOV.U32 R18, RZ, RZ, R24 ;  /* 0x000000ffff127224 */ /* 0x002fc600078e0018 */
[----:B------:R-:W4:Y:S04]  /*2a800*/  LDL.LU.64 R24, [R1+0x1e20] ;  /* 0x001e200001187983 */ /* 0x000f280000300a00 */
[----:B------:R-:W4:Y:S04]  /*2a810*/  LDL.LU.64 R20, [R1+0x1e18] ;  /* 0x001e180001147983 */ /* 0x000f280000300a00 */
[----:B------:R0:W-:Y:S01]  /*2a820*/  STL.64 [R1+0x2e0], R12 ;  /* 0x0002e00c01007387 */ /* 0x0001e20000100a00 */
[C---:B------:R-:W-:Y:S03]  /*2a830*/  HMMA.16816.F32 R36, R4.reuse, R36, R52 ;  /* 0x000000240424723c */ /* 0x040fe60000001834 */
[----:B0-----:R-:W3:Y:S03]  /*2a840*/  LDL.LU.64 R12, [R1+0x1e10] ;  /* 0x001e1000010c7983 */ /* 0x001ee60000300a00 */
[----:B--2---:R-:W-:-:S15]  /*2a850*/  HMMA.16816.F32 R48, R4, R56, R48 ;  /* 0x000000380430723c */ /* 0x004fde0000001830 */
[----:B------:R-:W-:-:S08]  /*2a860*/  NOP ;  /* 0x0000000000007918 */ /* 0x000fd00000000000 */
[----:B------:R0:W-:Y:S04]  /*2a870*/  STL [R1+0x2d0], R48 ;  /* 0x0002d03001007387 */ /* 0x0001e80000100800 */
[----:B------:R1:W-:Y:S04]  /*2a880*/  STL [R1+0x2dc], R51 ;  /* 0x0002dc3301007387 */ /* 0x0003e80000100800 */
[----:B------:R-:W3:Y:S04]  /*2a890*/  LDL.LU.64 R56, [R1+0x2a0] ;  /* 0x0002a00001387983 */ /* 0x000ee80000300a00 */
[----:B------:R-:W3:Y:S01]  /*2a8a0*/  LDL.LU.64 R58, [R1+0x2a8] ;  /* 0x0002a800013a7983 */ /* 0x000ee20000300a00 */
[----:B------:R-:W-:-:S02]  /*2a8b0*/  IMAD.MOV.U32 R46, RZ, RZ, R49 ;  /* 0x000000ffff2e7224 */ /* 0x000fc400078e0031 */
[----:B------:R-:W-:-:S03]  /*2a8c0*/  IMAD.MOV.U32 R47, RZ, RZ, R50 ;  /* 0x000000ffff2f7224 */ /* 0x000fc600078e0032 */
[----:B------:R-:W-:Y:S04]  /*2a8d0*/  STL [R1+0x19ec], R46 ;  /* 0x0019ec2e01007387 */ /* 0x000fe80000100800 */
[----:B------:R-:W-:Y:S04]  /*2a8e0*/  STL [R1+0x19e8], R47 ;  /* 0x0019e82f01007387 */ /* 0x000fe80000100800 */
[----:B------:R-:W-:Y:S04]  /*2a8f0*/  STL.64 [R1+0x2c0], R36 ;  /* 0x0002c02401007387 */ /* 0x000fe80000100a00 */
[----:B------:R-:W-:Y:S04]  /*2a900*/  STL.64 [R1+0x2c8], R38 ;  /* 0x0002c82601007387 */ /* 0x000fe80000100a00 */
[----:B------:R2:W-:Y:S04]  /*2a910*/  STL.64 [R1+0x2b0], R32 ;  /* 0x0002b02001007387 */ /* 0x0005e80000100a00 */
[----:B0-----:R-:W4:Y:S04]  /*2a920*/  LDL.LU.64 R48, [R1+0x290] ;  /* 0x0002900001307983 */ /* 0x001f280000300a00 */
[----:B-1----:R-:W4:Y:S01]  /*2a930*/  LDL.LU.64 R50, [R1+0x298] ;  /* 0x0002980001327983 */ /* 0x002f220000300a00 */
[----:B------:R-:W-:-:S02]  /*2a940*/  IMAD.MOV.U32 R9, RZ, RZ, R0 ;  /* 0x000000ffff097224 */ /* 0x000fc400078e0000 */
[----:B------:R-:W-:Y:S02]  /*2a950*/  IMAD.MOV.U32 R8, RZ, RZ, R2 ;  /* 0x000000ffff087224 */ /* 0x000fe400078e0002 */
[----:B------:R-:W-:Y:S01]  /*2a960*/  IMAD.MOV.U32 R0, RZ, RZ, R41 ;  /* 0x000000ffff007224 */ /* 0x000fe200078e0029 */
[----:B------:R-:W4:Y:S01]  /*2a970*/  LDL.LU.64 R52, [R1+0x280] ;  /* 0x0002800001347983 */ /* 0x000f220000300a00 */
[----:B------:R-:W-:-:S03]  /*2a980*/  IMAD.MOV.U32 R2, RZ, RZ, R40 ;  /* 0x000000ffff027224 */ /* 0x000fc600078e0028 */
[----:B------:R-:W4:Y:S01]  /*2a990*/  LDL.LU.64 R54, [R1+0x288] ;  /* 0x0002880001367983 */ /* 0x000f220000300a00 */
[----:B------:R-:W-:Y:S02]  /*2a9a0*/  IMAD.MOV.U32 R26, RZ, RZ, R34 ;  /* 0x000000ffff1a7224 */ /* 0x000fe400078e0022 */
[----:B------:R-:W-:Y:S01]  /*2a9b0*/  IMAD.MOV.U32 R27, RZ, RZ, R35 ;  /* 0x000000ffff1b7224 */ /* 0x000fe200078e0023 */
[----:B--2---:R-:W2:Y:S04]  /*2a9c0*/  LDL.LU.64 R32, [R1+0x270] ;  /* 0x0002700001207983 */ /* 0x004ea80000300a00 */
[----:B------:R-:W2:Y:S04]  /*2a9d0*/  LDL.LU.64 R34, [R1+0x278] ;  /* 0x0002780001227983 */ /* 0x000ea80000300a00 */
[----:B------:R-:W2:Y:S04]  /*2a9e0*/  LDL.64 R36, [R1+0x20] ;  /* 0x0000200001247983 */ /* 0x000ea80000100a00 */
[----:B------:R-:W2:Y:S04]  /*2a9f0*/  LDL.64 R40, [R1+0x10] ;  /* 0x0000100001287983 */ /* 0x000ea80000100a00 */
[----:B------:R-:W-:Y:S04]  /*2aa00*/  STL [R1+0x1d90], R0 ;  /* 0x001d900001007387 */ /* 0x000fe80000100800 */
[----:B------:R-:W-:Y:S01]  /*2aa10*/  STL [R1+0x1d8c], R2 ;  /* 0x001d8c0201007387 */ /* 0x000fe20000100800 */
[C---:B---3--:R-:W-:Y:S06]  /*2aa20*/  HMMA.16816.F32 R56, R4.reuse, R12, R56 ;  /* 0x0000000c0438723c */ /* 0x048fec0000001838 */
[----:B----4-:R-:W-:-:S15]  /*2aa30*/  HMMA.16816.F32 R8, R4, R8, R48 ;  /* 0x000000080408723c */ /* 0x010fde0000001830 */
[----:B------:R-:W-:-:S02]  /*2aa40*/  NOP ;  /* 0x0000000000007918 */ /* 0x000fc40000000000 */
[----:B------:R0:W-:Y:S04]  /*2aa50*/  STL.64 [R1+0x2a0], R56 ;  /* 0x0002a03801007387 */ /* 0x0001e80000100a00 */
[----:B------:R1:W-:Y:S04]  /*2aa60*/  STL.64 [R1+0x2a8], R58 ;  /* 0x0002a83a01007387 */ /* 0x0003e80000100a00 */
[----:B0-----:R-:W3:Y:S01]  /*2aa70*/  LDL.LU.64 R56, [R1+0x1e08] ;  /* 0x001e080001387983 */ /* 0x001ee20000300a00 */
[----:B-1----:R-:W-:-:S05]  /*2aa80*/  IMAD.MOV.U32 R59, RZ, RZ, R12 ;  /* 0x000000ffff3b7224 */ /* 0x002fca00078e000c */
[----:B------:R-:W-:Y:S04]  /*2aa90*/  STL [R1+0x1d94], R59 ;  /* 0x001d943b01007387 */ /* 0x000fe80000100800 */
[----:B------:R-:W4:Y:S01]  /*2aaa0*/  LDL.LU.64 R48, [R1+0x1e00] ;  /* 0x001e000001307983 */ /* 0x000f220000300a00 */
[----:B--2---:R-:W-:Y:S01]  /*2aab0*/  HMMA.16816.F32 R32, R4, R28, R32 ;  /* 0x0000001c0420723c */ /* 0x004fe20000001820 */
[----:B------:R-:W-:Y:S02]  /*2aac0*/  IMAD.MOV.U32 R46, RZ, RZ, R8 ;  /* 0x000000ffff2e7224 */ /* 0x000fe400078e0008 */
[----:B------:R-:W-:Y:S01]  /*2aad0*/  STL.64 [R1+0x298], R10 ;  /* 0x0002980a01007387 */ /* 0x000fe20000100a00 */
[----:B------:R-:W-:-:S03]  /*2aae0*/  IMAD.MOV.U32 R47, RZ, RZ, R9 ;  /* 0x000000ffff2f7224 */ /* 0x000fc600078e0009 */
[----:B------:R-:W2:Y:S01]  /*2aaf0*/  LDL.LU.64 R8, [R1+0x1df8] ;  /* 0x001df80001087983 */ /* 0x000ea20000300a00 */
[----:B------:R-:W-:Y:S02]  /*2ab00*/  IMAD.MOV.U32 R22, RZ, RZ, R14 ;  /* 0x000000ffff167224 */ /* 0x000fe400078e000e */
[----:B------:R-:W-:Y:S02]  /*2ab10*/  IMAD.MOV.U32 R14, RZ, RZ, R13 ;  /* 0x000000ffff0e7224 */ /* 0x000fe400078e000d */
[----:B------:R-:W-:Y:S02]  /*2ab20*/  IMAD.MOV.U32 R23, RZ, RZ, R15 ;  /* 0x000000ffff177224 */ /* 0x000fe400078e000f */
[----:B------:R-:W-:Y:S02]  /*2ab30*/  IMAD.MOV.U32 R15, RZ, RZ, R29 ;  /* 0x000000ffff0f7224 */ /* 0x000fe400078e001d */
[----:B------:R-:W-:Y:S01]  /*2ab40*/  IMAD.MOV.U32 R61, RZ, RZ, R28 ;  /* 0x000000ffff3d7224 */ /* 0x000fe200078e001c */
[----:B----4-:R-:W-:Y:S06]  /*2ab50*/  HMMA.16816.F32 R52, R4, R48, R52 ;  /* 0x000000300434723c */ /* 0x010fec0000001834 */
[----:B------:R-:W-:-:S02]  /*2ab60*/  IMAD.MOV.U32 R13, RZ, RZ, R48 ;  /* 0x000000ffff0d7224 */ /* 0x000fc400078e0030 */
[----:B------:R-:W-:-:S15]  /*2ab70*/  IMAD.MOV.U32 R12, RZ, RZ, R49 ;  /* 0x000000ffff0c7224 */ /* 0x000fde00078e0031 */
[----:B------:R0:W-:Y:S04]  /*2ab80*/  STL.64 [R1+0x280], R52 ;  /* 0x0002803401007387 */ /* 0x0001e80000100a00 */
[----:B------:R1:W-:Y:S04]  /*2ab90*/  STL.64 [R1+0x288], R54 ;  /* 0x0002883601007387 */ /* 0x0003e80000100a00 */
[----:B------:R4:W-:Y:S04]  /*2aba0*/  STL.64 [R1+0x270], R32 ;  /* 0x0002702001007387 */ /* 0x0009e80000100a00 */
[----:B------:R3:W-:Y:S04]  /*2abb0*/  STL.64 [R1+0x278], R34 ;  /* 0x0002782201007387 */ /* 0x0007e80000100a00 */
[----:B0-----:R-:W2:Y:S04]  /*2abc0*/  LDL.LU.64 R52, [R1+0x250] ;  /* 0x0002500001347983 */ /* 0x001ea80000300a00 */
[----:B-1----:R-:W2:Y:S04]  /*2abd0*/  LDL.LU.64 R54, [R1+0x258] ;  /* 0x0002580001367983 */ /* 0x002ea80000300a00 */
[----:B------:R-:W2:Y:S04]  /*2abe0*/  LDL.LU.64 R48, [R1+0x240] ;  /* 0x0002400001307983 */ /* 0x000ea80000300a00 */
[----:B------:R-:W2:Y:S04]  /*2abf0*/  LDL.LU.64 R50, [R1+0x248] ;  /* 0x0002480001327983 */ /* 0x000ea80000300a00 */
[----:B----4-:R-:W4:Y:S04]  /*2ac00*/  LDL.LU.64 R32, [R1+0x230] ;  /* 0x0002300001207983 */ /* 0x010f280000300a00 */
[----:B---3--:R-:W4:Y:S04]  /*2ac10*/  LDL.LU.64 R34, [R1+0x238] ;  /* 0x0002380001227983 */ /* 0x008f280000300a00 */
[----:B------:R-:W3:Y:S04]  /*2ac20*/  LDL.LU.64 R28, [R1+0x220] ;  /* 0x00022000011c7983 */ /* 0x000ee80000300a00 */
[----:B------:R-:W3:Y:S04]  /*2ac30*/  LDL.LU.64 R30, [R1+0x228] ;  /* 0x00022800011e7983 */ /* 0x000ee80000300a00 */
[----:B------:R-:W-:Y:S04]  /*2ac40*/  STL.64 [R1+0x1da0], R14 ;  /* 0x001da00e01007387 */ /* 0x000fe80000100a00 */
[----:B------:R0:W-:Y:S04]  /*2ac50*/  STL.64 [R1+0x1d98], R12 ;  /* 0x001d980c01007387 */ /* 0x0001e80000100a00 */
[----:B0-----:R-:W3:Y:S04]  /*2ac60*/  LDL.LU.64 R12, [R1+0x260] ;  /* 0x00026000010c7983 */ /* 0x001ee80000300a00 */
[----:B------:R-:W3:Y:S01]  /*2ac70*/  LDL.LU.64 R14, [R1+0x268] ;  /* 0x00026800010e7983 */ /* 0x000ee20000300a00 */
[----:B--2---:R-:W-:-:S02]  /*2ac80*/  IMAD.MOV.U32 R2, RZ, RZ, R8 ;  /* 0x000000ffff027224 */ /* 0x004fc400078e0008 */
[----:B------:R-:W-:Y:S02]  /*2ac90*/  IMAD.MOV.U32 R58, RZ, RZ, R9 ;  /* 0x000000ffff3a7224 */ /* 0x000fe400078e0009 */
[----:B------:R-:W-:Y:S02]  /*2aca0*/  IMAD.MOV.U32 R59, RZ, RZ, R36 ;  /* 0x000000ffff3b7224 */ /* 0x000fe400078e0024 */
[----:B------:R-:W-:Y:S02]  /*2acb0*/  IMAD.MOV.U32 R0, RZ, RZ, R37 ;  /* 0x000000ffff007224 */ /* 0x000fe400078e0025 */
[----:B------:R-:W-:Y:S01]  /*2acc0*/  IMAD.MOV.U32 R60, RZ, RZ, R40 ;  /* 0x000000ffff3c7224 */ /* 0x000fe200078e0028 */
[C---:B------:R-:W-:Y:S06]  /*2acd0*/  HMMA.16816.F32 R52, R4.reuse, R36, R52 ;  /* 0x000000240434723c */ /* 0x040fec0000001834 */
[C---:B------:R-:W-:Y:S06]  /*2ace0*/  HMMA.16816.F32 R48, R4.reuse, R40, R48 ;  /* 0x000000280430723c */ /* 0x040fec0000001830 */
[C---:B----4-:R-:W-:Y:S06]  /*2acf0*/  HMMA.16816.F32 R32, R4.reuse, R16, R32 ;  /* 0x000000100420723c */ /* 0x050fec0000001820 */
[C---:B---3--:R-:W-:Y:S06]  /*2ad00*/  HMMA.16816.F32 R12, R4.reuse, R8, R12 ;  /* 0x00000008040c723c */ /* 0x048fec000000180c */
[----:B------:R-:W-:-:S15]  /*2ad10*/  HMMA.16816.F32 R28, R4, R20, R28 ;  /* 0x00000014041c723c */ /* 0x000fde000000181c */
[----:B------:R-:W-:-:S02]  /*2ad20*/  NOP ;  /* 0x0000000000007918 */ /* 0x000fc40000000000 */
[----:B------:R0:W-:Y:S04]  /*2ad30*/  STL.64 [R1+0x260], R12 ;  /* 0x0002600c01007387 */ /* 0x0001e80000100a00 */
[----:B------:R1:W-:Y:S04]  /*2ad40*/  STL.64 [R1+0x268], R14 ;  /* 0x0002680e01007387 */ /* 0x0003e80000100a00 */
[----:B0-----:R-:W2:Y:S04]  /*2ad50*/  LDL.LU.64 R12, [R1+0x200] ;  /* 0x00020000010c7983 */ /* 0x001ea80000300a00 */
[----:B-1----:R-:W2:Y:S04]  /*2ad60*/  LDL.LU.64 R14, [R1+0x208] ;  /* 0x00020800010e7983 */ /* 0x002ea80000300a00 */
[----:B------:R-:W3:Y:S04]  /*2ad70*/  LDL.LU.64 R8, [R1+0x1f0] ;  /* 0x0001f00001087983 */ /* 0x000ee80000300a00 */
[----:B------:R-:W3:Y:S04]  /*2ad80*/  LDL.LU.64 R10, [R1+0x1f8] ;  /* 0x0001f800010a7983 */ /* 0x000ee80000300a00 */
[----:B------:R-:W-:Y:S04]  /*2ad90*/  STL.64 [R1+0x250], R52 ;  /* 0x0002503401007387 */ /* 0x000fe80000100a00 */
[----:B------:R0:W-:Y:S04]  /*2ada0*/  STL.64 [R1+0x258], R54 ;  /* 0x0002583601007387 */ /* 0x0001e80000100a00 */
[----:B0-----:R-:W4:Y:S04]  /*2adb0*/  LDL.LU.64 R54, [R1+0x1df0] ;  /* 0x001df00001367983 */ /* 0x001f280000300a00 */
[----:B------:R-:W4:Y:S04]  /*2adc0*/  LDL.LU.64 R52, [R1+0x1de8] ;  /* 0x001de80001347983 */ /* 0x000f280000300a00 */
[----:B------:R-:W4:Y:S04]  /*2add0*/  LDL.LU.64 R38, [R1+0x1de0] ;  /* 0x001de00001267983 */ /* 0x000f280000300a00 */
[----:B------:R-:W4:Y:S04]  /*2ade0*/  LDL.LU.64 R36, [R1+0x1dd8] ;  /* 0x001dd80001247983 */ /* 0x000f280000300a00 */
[----:B------:R0:W-:Y:S04]  /*2adf0*/  STL.64 [R1+0x240], R48 ;  /* 0x0002403001007387 */ /* 0x0001e80000100a00 */
[----:B------:R1:W-:Y:S04]  /*2ae00*/  STL.64 [R1+0x248], R50 ;  /* 0x0002483201007387 */ /* 0x0003e80000100a00 */
[----:B0-----:R-:W4:Y:S01]  /*2ae10*/  LDL.LU.64 R48, [R1+0x1dd0] ;  /* 0x001dd00001307983 */ /* 0x001f220000300a00 */
[----:B-1----:R-:W-:-:S03]  /*2ae20*/  IMAD.MOV.U32 R51, RZ, RZ, R41 ;  /* 0x000000ffff337224 */ /* 0x002fc600078e0029 */
[----:B------:R-:W4:Y:S04]  /*2ae30*/  LDL.LU.64 R40, [R1+0x1dc8] ;  /* 0x001dc80001287983 */ /* 0x000f280000300a00 */
[----:B------:R0:W-:Y:S04]  /*2ae40*/  STL.64 [R1+0x230], R32 ;  /* 0x0002302001007387 */ /* 0x0001e80000100a00 */
[----:B------:R-:W-:Y:S04]  /*2ae50*/  STL.64 [R1+0x238], R34 ;  /* 0x0002382201007387 */ /* 0x000fe80000100a00 */
[----:B0-----:R-:W3:Y:S04]  /*2ae60*/  LDL.LU.64 R32, [R1+0x1dc0] ;  /* 0x001dc00001207983 */ /* 0x001ee80000300a00 */
[----:B------:R0:W-:Y:S04]  /*2ae70*/  STL.64 [R1+0x220], R28 ;  /* 0x0002201c01007387 */ /* 0x0001e80000100a00 */
[----:B------:R-:W-:Y:S04]  /*2ae80*/  STL.64 [R1+0x228], R30 ;  /* 0x0002281e01007387 */ /* 0x000fe80000100a00 */
[----:B0-----:R-:W2:Y:S04]  /*2ae90*/  LDL.LU.64 R28, [R1+0x1db8] ;  /* 0x001db800011c7983 */ /* 0x001ea80000300a00 */
[----:B------:R-:W-:Y:S04]  /*2aea0*/  STL.64 [R1+0x1cd8], R22 ;  /* 0x001cd81601007387 */ /* 0x000fe80000100a00 */
[----:B------:R0:W-:Y:S04]  /*2aeb0*/  STL.64 [R1+0x1cd0], R20 ;  /* 0x001cd01401007387 */ /* 0x0001e80000100a00 */
[----:B0-----:R-:W4:Y:S04]  /*2aec0*/  LDL.LU.64 R20, [R1+0x210] ;  /* 0x0002100001147983 */ /* 0x001f280000300a00 */
[----:B------:R-:W4:Y:S04]  /*2aed0*/  LDL.LU.64 R22, [R1+0x218] ;  /* 0x0002180001167983 */ /* 0x000f280000300a00 */
[----:B------:R-:W-:Y:S04]  /*2aee0*/  STL.64 [R1+0x1ce8], R26 ;  /* 0x001ce81a01007387 */ /* 0x000fe80000100a00 */
[----:B------:R0:W-:Y:S01]  /*2aef0*/  STL.64 [R1+0x1ce0], R24 ;  /* 0x001ce01801007387 */ /* 0x0001e20000100a00 */
[C---:B---3--:R-:W-:Y:S06]  /*2af00*/  HMMA.16816.F32 R8, R4.reuse, R32, R8 ;  /* 0x000000200408723c */ /* 0x048fec0000001808 */
[C---:B--2---:R-:W-:Y:S06]  /*2af10*/  HMMA.16816.F32 R12, R4.reuse, R28, R12 ;  /* 0x0000001c040c723c */ /* 0x044fec000000180c */
[----:B----4-:R-:W-:-:S12]  /*2af20*/  HMMA.16816.F32 R20, R4, R24, R20 ;  /* 0x000000180414723c */ /* 0x010fd80000001814 */
[----:B------:R-:W-:Y:S02]  /*2af30*/  IMAD.MOV.U32 R30, RZ, RZ, R10 ;  /* 0x000000ffff1e7224 */ /* 0x000fe400078e000a */
[----:B------:R-:W-:-:S09]  /*2af40*/  IMAD.MOV.U32 R31, RZ, RZ, R11 ;  /* 0x000000ffff1f7224 */ /* 0x000fd200078e000b */
[----:B------:R-:W-:Y:S04]  /*2af50*/  STL.64 [R1+0x210], R20 ;  /* 0x0002101401007387 */ /* 0x000fe80000100a00 */
[----:B------:R-:W-:Y:S04]  /*2af60*/  STL.64 [R1+0x218], R22 ;  /* 0x0002181601007387 */ /* 0x000fe80000100a00 */
[----:B0-----:R-:W2:Y:S04]  /*2af70*/  LDL.LU.64 R24, [R1+0x1e0] ;  /* 0x0001e00001187983 */ /* 0x001ea80000300a00 */
[----:B------:R-:W2:Y:S04]  /*2af80*/  LDL.LU.64 R26, [R1+0x1e8] ;  /* 0x0001e800011a7983 */ /* 0x000ea80000300a00 */
[----:B------:R-:W-:Y:S04]  /*2af90*/  STL.64 [R1+0x200], R12 ;  /* 0x0002000c01007387 */ /* 0x000fe80000100a00 */
[----:B------:R-:W-:Y:S04]  /*2afa0*/  STL.64 [R1+0x208], R14 ;  /* 0x0002080e01007387 */ /* 0x000fe80000100a00 */
[----:B------:R0:W-:Y:S04]  /*2afb0*/  STL.64 [R1+0x1f0], R8 ;  /* 0x0001f00801007387 */ /* 0x0001e80000100a00 */
[----:B0-----:R-:W3:Y:S04]  /*2afc0*/  LDL.LU.64 R8, [R1+0x1c0] ;  /* 0x0001c00001087983 */ /* 0x001ee80000300a00 */
[----:B------:R-:W3:Y:S04]  /*2afd0*/  LDL.LU.64 R10, [R1+0x1c8] ;  /* 0x0001c800010a7983 */ /* 0x000ee80000300a00 */
[----:B------:R-:W4:Y:S04]  /*2afe0*/  LDL.LU.64 R20, [R1+0x990] ;  /* 0x0009900001147983 */ /* 0x000f280000300a00 */
[----:B------:R-:W4:Y:S04]  /*2aff0*/  LDL.LU.64 R22, [R1+0x998] ;  /* 0x0009980001167983 */ /* 0x000f280000300a00 */
[----:B------:R-:W4:Y:S04]  /*2b000*/  LDL.LU.64 R12, [R1+0x980] ;  /* 0x00098000010c7983 */ /* 0x000f280000300a00 */
[----:B------:R-:W4:Y:S04]  /*2b010*/  LDL.LU.64 R14, [R1+0x988] ;  /* 0x00098800010e7983 */ /* 0x000f280000300a00 */
[----:B------:R-:W-:Y:S04]  /*2b020*/  STL.64 [R1+0x1cf8], R30 ;  /* 0x001cf81e01007387 */ /* 0x000fe80000100a00 */
[----:B------:R0:W-:Y:S04]  /*2b030*/  STL.64 [R1+0x1cf0], R28 ;  /* 0x001cf01c01007387 */ /* 0x0001e80000100a00 */
[----:B0-----:R-:W3:Y:S04]  /*2b040*/  LDL.LU.64 R28, [R1+0x1d0] ;  /* 0x0001d000011c7983 */ /* 0x001ee80000300a00 */
[----:B------:R-:W3:Y:S01]  /*2b050*/  LDL.LU.64 R30, [R1+0x1d8] ;  /* 0x0001d800011e7983 */ /* 0x000ee20000300a00 */
[C---:B--2---:R-:W-:Y:S06]  /*2b060*/  HMMA.16816.F32 R24, R4.reuse, R36, R24 ;  /* 0x000000240418723c */ /* 0x044fec0000001818 */
[----:B---3--:R-:W-:-:S15]  /*2b070*/  HMMA.16816.F32 R28, R4, R40, R28 ;  /* 0x00000028041c723c */ /* 0x008fde000000181c */
[----:B------:R-:W-:-:S02]  /*2b080*/  NOP ;  /* 0x0000000000007918 */ /* 0x000fc40000000000 */
[----:B------:R0:W-:Y:S04]  /*2b090*/  STL.64 [R1+0x1e0], R24 ;  /* 0x0001e01801007387 */ /* 0x0001e80000100a00 */
[----:B------:R-:W-:Y:S04]  /*2b0a0*/  STL.64 [R1+0x1e8], R26 ;  /* 0x0001e81a01007387 */ /* 0x000fe80000100a00 */
[----:B0-----:R-:W2:Y:S04]  /*2b0b0*/  LDL R24, [R1+0x120] ;  /* 0x0001200001187983 */ /* 0x001ea80000100800 */
[----:B------:R-:W2:Y:S04]  /*2b0c0*/  LDL R25, [R1+0x124] ;  /* 0x0001240001197983 */ /* 0x000ea80000100800 */
[----:B------:R-:W-:Y:S04]  /*2b0d0*/  STL.64 [R1+0x1cb8], R38 ;  /* 0x001cb82601007387 */ /* 0x000fe80000100a00 */
[----:B------:R0:W-:Y:S04]  /*2b0e0*/  STL.64 [R1+0x1cb0], R36 ;  /* 0x001cb02401007387 */ /* 0x0001e80000100a00 */
[----:B0-----:R-:W3:Y:S04]  /*2b0f0*/  LDL R36, [R1+0x130] ;  /* 0x0001300001247983 */ /* 0x001ee80000100800 */
[----:B------:R-:W3:Y:S04]  /*2b100*/  LDL R37, [R1+0x134] ;  /* 0x0001340001257983 */ /* 0x000ee80000100800 */
[----:B------:R-:W-:Y:S04]  /*2b110*/  STL.64 [R1+0x1d0], R28 ;  /* 0x0001d01c01007387 */ /* 0x000fe80000100a00 */
[----:B------:R0:W-:Y:S02]  /*2b120*/  STL.64 [R1+0x1d8], R30 ;  /* 0x0001d81e01007387 */ /* 0x0001e40000100a00 */
[C---:B0-----:R-:W-:Y:S02]  /*2b130*/  HMMA.16816.F32 R28, R4.reuse, R44, R8 ;  /* 0x0000002c041c723c */ /* 0x041fe40000001808 */
[----:B------:R-:W2:Y:S04]  /*2b140*/  LDL.LU.64 R8, [R1+0x970] ;  /* 0x0009700001087983 */ /* 0x000ea80000300a00 */
[----:B------:R-:W2:Y:S01]  /*2b150*/  LDL.LU.64 R10, [R1+0x978] ;  /* 0x00097800010a7983 */ /* 0x000ea20000300a00 */
[C---:B----4-:R-:W-:Y:S06]  /*2b160*/  HMMA.16816.F32 R20, R4.reuse, R48, R20 ;  /* 0x000000300414723c */ /* 0x050fec0000001814 */
[----:B------:R-:W-:Y:S10]  /*2b170*/  HMMA.16816.F32 R12, R4, R52, R12 ;  /* 0x00000034040c723c */ /* 0x000ff4000000180c */
[----:B------:R0:W-:Y:S04]  /*2b180*/  STL.64 [R1+0x1c0], R28 ;  /* 0x0001c01c01007387 */ /* 0x0001e80000100a00 */
[----:B------:R-:W-:Y:S04]  /*2b190*/  STL.64 [R1+0x1c8], R30 ;  /* 0x0001c81e01007387 */ /* 0x000fe80000100a00 */
[----:B------:R-:W-:Y:S04]  /*2b1a0*/  STL.64 [R1+0x1ca8], R46 ;  /* 0x001ca82e01007387 */ /* 0x000fe80000100a00 */
[----:B------:R1:W-:Y:S02]  /*2b1b0*/  STL.64 [R1+0x1ca0], R44 ;  /* 0x001ca02c01007387 */ /* 0x0003e40000100a00 */
[----:B------:R-:W-:-:S02]  /*2b1c0*/  IMAD.MOV.U32 R34, RZ, RZ, R14 ;  /* 0x000000ffff227224 */ /* 0x000fc400078e000e */
[----:B------:R-:W-:Y:S01]  /*2b1d0*/  IMAD.MOV.U32 R35, RZ, RZ, R15 ;  /* 0x000000ffff237224 */ /* 0x000fe200078e000f */
[----:B0-----:R-:W4:Y:S04]  /*2b1e0*/  LDL.64 R28, [R1+0xf0] ;  /* 0x0000f000011c7983 */ /* 0x001f280000100a00 */
[----:B-1----:R-:W4:Y:S04]  /*2b1f0*/  LDL.64 R44, [R1+0x100] ;  /* 0x00010000012c7983 */ /* 0x002f280000100a00 */
[----:B------:R-:W-:Y:S04]  /*2b200*/  STL.64 [R1+0x1b0], R20 ;  /* 0x0001b01401007387 */ /* 0x000fe80000100a00 */
[----:B------:R-:W-:Y:S04]  /*2b210*/  STL.64 [R1+0x1b8], R22 ;  /* 0x0001b81601007387 */ /* 0x000fe80000100a00 */
[----:B------:R0:W-:Y:S04]  /*2b220*/  STL.64 [R1+0x1a0], R12 ;  /* 0x0001a00c01007387 */ /* 0x0001e80000100a00 */
[----:B0-----:R-:W4:Y:S04]  /*2b230*/  LDL.LU.64 R12, [R1+0x3a0] ;  /* 0x0003a000010c7983 */ /* 0x001f280000300a00 */
[----:B------:R-:W4:Y:S04]  /*2b240*/  LDL.LU.64 R14, [R1+0x3a8] ;  /* 0x0003a800010e7983 */ /* 0x000f280000300a00 */
[----:B------:R-:W4:Y:S04]  /*2b250*/  LDL.64 R20, [R1+0xe0] ;  /* 0x0000e00001147983 */ /* 0x000f280000100a00 */
[----:B------:R-:W-:Y:S04]  /*2b260*/  STL.64 [R1+0x1cc8], R54 ;  /* 0x001cc83601007387 */ /* 0x000fe80000100a00 */
[----:B------:R0:W-:Y:S04]  /*2b270*/  STL.64 [R1+0x1cc0], R52 ;  /* 0x001cc03401007387 */ /* 0x0001e80000100a00 */
[----:B0-----:R-:W3:Y:S04]  /*2b280*/  LDL.LU.64 R52, [R1+0x3c0] ;  /* 0x0003c00001347983 */ /* 0x001ee80000300a00 */
[----:B------:R-:W3:Y:S04]  /*2b290*/  LDL.LU.64 R54, [R1+0x3c8] ;  /* 0x0003c80001367983 */ /* 0x000ee80000300a00 */
[----:B------:R0:W-:Y:S04]  /*2b2a0*/  STL [R1+0x1974], R35 ;  /* 0x0019742301007387 */ /* 0x0001e80000100800 */
[----:B------:R1:W-:Y:S01]  /*2b2b0*/  STL [R1+0x1970], R34 ;  /* 0x0019702201007387 */ /* 0x0003e20000100800 */
[----:B--2---:R-:W-:Y:S03]  /*2b2c0*/  HMMA.16816.F32 R4, R4, R56, R8 ;  /* 0x000000380404723c */ /* 0x004fe60000001808 */
[----:B------:R-:W3:Y:S04]  /*2b2d0*/  LDL.LU.64 R10, [R1+0x1db0] ;  /* 0x001db000010a7983 */ /* 0x000ee80000300a00 */
[----:B------:R-:W3:-:S15]  /*2b2e0*/  LDL.LU.64 R8, [R1+0x1da8] ;  /* 0x001da80001087983 */ /* 0x000ede0000300a00 */
[----:B------:R-:W-:-:S01]  /*2b2f0*/  NOP ;  /* 0x0000000000007918 */ /* 0x000fc20000000000 */
        /* <DEDUP_REMOVED lines=8> */
[----:B------:R-:W3:Y:S04]  /*2b380*/  LDL.LU.64 R52, [R1+0x560] ;  /* 0x0005600001347983 */ /* 0x000ee80000300a00 */
[----:B------:R-:W3:Y:S01]  /*2b390*/  LDL.LU.64 R54, [R1+0x568] ;  /* 0x0005680001367983 */ /* 0x000ee20000300a00 */
[----:B0-----:R-:W-:Y:S02]  /*2b3a0*/  IMAD.MOV.U32 R35, RZ, RZ, R26 ;  /* 0x000000ffff237224 */ /* 0x001fe400078e001a */
[----:B-1----:R-:W-:Y:S01]  /*2b3b0*/  IMAD.MOV.U32 R34, RZ, RZ, R27 ;  /* 0x000000ffff227224 */ /* 0x002fe200078e001b */
[----:B--2---:R-:W2:Y:S04]  /*2b3c0*/  LDL.LU.64 R36, [R1+0x550] ;  /* 0x0005500001247983 */ /* 0x004ea80000300a00 */
[----:B------:R-:W2:Y:S04]  /*2b3d0*/  LDL.LU.64 R38, [R1+0x558] ;  /* 0x0005580001267983 */ /* 0x000ea80000300a00 */
[----:B------:R-:W-:Y:S04]  /*2b3e0*/  STL.64 [R1+0x1d08], R42 ;  /* 0x001d082a01007387 */ /* 0x000fe80000100a00 */
[----:B------:R0:W-:Y:S04]  /*2b3f0*/  STL.64 [R1+0x1d00], R40 ;  /* 0x001d002801007387 */ /* 0x0001e80000100a00 */
[----:B0-----:R-:W4:Y:S04]  /*2b400*/  LDL.64 R40, [R1+0x110] ;  /* 0x0001100001287983 */ /* 0x001f280000100a00 */
[----:B------:R-:W2:Y:S04]  /*2b410*/  LDL.LU.64 R14, [R1+0x1da0] ;  /* 0x001da000010e7983 */ /* 0x000ea80000300a00 */
[----:B------:R-:W2:Y:S04]  /*2b420*/  LDL.LU.64 R12, [R1+0x1d98] ;  /* 0x001d9800010c7983 */ /* 0x000ea80000300a00 */
[----:B------:R0:W-:Y:S04]  /*2b430*/  STL.64 [R1+0x3a0], R24 ;  /* 0x0003a01801007387 */ /* 0x0001e80000100a00 */
[----:B0-----:R-:W2:Y:S04]  /*2b440*/  LDL.LU.64 R24, [R1+0x540] ;  /* 0x0005400001187983 */ /* 0x001ea80000300a00 */
[----:B------:R-:W2:Y:S04]  /*2b450*/  LDL.LU.64 R26, [R1+0x548] ;  /* 0x00054800011a7983 */ /* 0x000ea80000300a00 */
[----:B------:R-:W-:Y:S04]  /*2b460*/  STL.64 [R1+0x1d18], R34 ;  /* 0x001d182201007387 */ /* 0x000fe80000100a00 */
[----:B------:R0:W-:Y:S04]  /*2b470*/  STL.64 [R1+0x1d10], R32 ;  /* 0x001d102001007387 */ /* 0x0001e80000100a00 */
[----:B0-----:R-:W4:Y:S04]  /*2b480*/  LDL.LU.64 R32, [R1+0x380] ;  /* 0x0003800001207983 */ /* 0x001f280000300a00 */
[----:B------:R-:W4:Y:S01]  /*2b490*/  LDL.LU.64 R34, [R1+0x388] ;  /* 0x0003880001227983 */ /* 0x000f220000300a00 */
[----:B------:R-:W-:-:S02]  /*2b4a0*/  IMAD.MOV.U32 R5, RZ, RZ, R3 ;  /* 0x000000ffff057224 */ /* 0x000fc400078e0003 */
[----:B------:R-:W-:Y:S02]  /*2b4b0*/  IMAD.MOV.U32 R4, RZ, RZ, R18 ;  /* 0x000000ffff047224 */ /* 0x000fe400078e0012 */
[----:B------:R-:W-:Y:S02]  /*2b4c0*/  IMAD.MOV.U32 R18, RZ, RZ, R44 ;  /* 0x000000ffff127224 */ /* 0x000fe400078e002c */
[----:B------:R-:W-:Y:S02]  /*2b4d0*/  IMAD.MOV.U32 R19, RZ, RZ, R29 ;  /* 0x000000ffff137224 */ /* 0x000fe400078e001d */
[----:B------:R-:W-:Y:S02]  /*2b4e0*/  IMAD.MOV.U32 R50, RZ, RZ, R28 ;  /* 0x000000ffff327224 */ /* 0x000fe400078e001c */
[----:B------:R-:W-:Y:S01]  /*2b4f0*/  IMAD.MOV.U32 R7, RZ, RZ, R45 ;  /* 0x000000ffff077224 */ /* 0x000fe200078e002d */
[----:B----4-:R-:W-:-:S15]  /*2b500*/  HMMA.16816.F32 R32, R8, R40, R32 ;  /* 0x000000280820723c */ /* 0x010fde0000001820 */
[----:B------:R-:W-:-:S08]  /*2b510*/  NOP ;  /* 0x0000000000007918 */ /* 0x000fd00000000000 */
[----:B------:R-:W-:Y:S04]  /*2b520*/  STL.64 [R1+0x380], R32 ;  /* 0x0003802001007387 */ /* 0x000fe80000100a00 */
[----:B------:R3:W-:Y:S02]  /*2b530*/  STL.64 [R1+0x388], R34 ;  /* 0x0003882201007387 */ /* 0x0007e40000100a00 */
[----:B---3--:R-:W-:Y:S01]  /*2b540*/  HMMA.16816.F32 R32, R8, R44, R52 ;  /* 0x0000002c0820723c */ /* 0x008fe20000001834 */
[----:B------:R-:W-:Y:S02]  /*2b550*/  IMAD.MOV.U32 R6, RZ, RZ, R40 ;  /* 0x000000ffff067224 */ /* 0x000fe400078e0028 */
[----:B------:R-:W-:Y:S02]  /*2b560*/  IMAD.MOV.U32 R3, RZ, RZ, R41 ;  /* 0x000000ffff037224 */ /* 0x000fe400078e0029 */
[----:B------:R-:W3:-:S15]  /*2b570*/  LDL.64 R40, [R1+0xd0] ;  /* 0x0000d00001287983 */ /* 0x000ede0000100a00 */
[----:B------:R-:W-:-:S03]  /*2b580*/  NOP ;  /* 0x0000000000007918 */ /* 0x000fc60000000000 */
[----:B------:R-:W-:Y:S04]  /*2b590*/  STL.64 [R1+0x560], R32 ;  /* 0x0005602001007387 */ /* 0x000fe80000100a00 */
[----:B------:R2:W-:Y:S02]  /*2b5a0*/  STL.64 [R1+0x568], R34 ;  /* 0x0005682201007387 */ /* 0x0005e40000100a00 */
[----:B--2---:R-:W-:Y:S01]  /*2b5b0*/  HMMA.16816.F32 R32, R8, R28, R36 ;  /* 0x0000001c0820723c */ /* 0x004fe20000001824 */
[----:B------:R-:W-:Y:S02]  /*2b5c0*/  IMAD.MOV.U32 R52, RZ, RZ, R60 ;  /* 0x000000ffff347224 */ /* 0x000fe400078e003c */
[----:B------:R-:W-:-:S15]  /*2b5d0*/  IMAD.MOV.U32 R53, RZ, RZ, R51 ;  /* 0x000000ffff357224 */ /* 0x000fde00078e0033 */
[----:B------:R-:W-:-:S05]  /*2b5e0*/  NOP ;  /* 0x0000000000007918 */ /* 0x000fca0000000000 */
[----:B------:R-:W-:Y:S04]  /*2b5f0*/  STL.64 [R1+0x550], R32 ;  /* 0x0005502001007387 */ /* 0x000fe80000100a00 */
[----:B------:R-:W-:Y:S04]  /*2b600*/  STL.64 [R1+0x558], R34 ;  /* 0x0005582201007387 */ /* 0x000fe80000100a00 */
[----:B------:R-:W-:Y:S04]  /*2b610*/  STL.64 [R1+0x1d28], R18 ;  /* 0x001d281201007387 */ /* 0x000fe80000100a00 */
[----:B------:R0:W-:Y:S02]  /*2b620*/  STL.64 [R1+0x1d20], R16 ;  /* 0x001d201001007387 */ /* 0x0001e40000100a00 */
[----:B0-----:R-:W-:Y:S02]  /*2b630*/  HMMA.16816.F32 R16, R8, R20, R24 ;  /* 0x000000140810723c */ /* 0x001fe40000001818 */
[----:B------:R-:W-:Y:S04]  /*2b640*/  STL.64 [R1+0x1d30], R52 ;  /* 0x001d303401007387 */ /* 0x000fe80000100a00 */
[----:B------:R-:W-:-:S02]  /*2b650*/  IMAD.MOV.U32 R51, RZ, RZ, R21 ;  /* 0x000000ffff337224 */ /* 0x000fc400078e0015 */
[----:B------:R-:W-:Y:S02]  /*2b660*/  IMAD.MOV.U32 R28, RZ, RZ, R59 ;  /* 0x000000ffff1c7224 */ /* 0x000fe400078e003b */
[----:B------:R-:W-:Y:S02]  /*2b670*/  IMAD.MOV.U32 R29, RZ, RZ, R0 ;  /* 0x000000ffff1d7224 */ /* 0x000fe400078e0000 */
[----:B------:R-:W-:-:S11]  /*2b680*/  IMAD.MOV.U32 R60, RZ, RZ, R20 ;  /* 0x000000ffff3c7224 */ /* 0x000fd600078e0014 */
[----:B------:R0:W-:Y:S04]  /*2b690*/  STL.64 [R1+0x540], R16 ;  /* 0x0005401001007387 */ /* 0x0001e80000100a00 */
[----:B------:R1:W-:Y:S04]  /*2b6a0*/  STL.64 [R1+0x548], R18 ;  /* 0x0005481201007387 */ /* 0x0003e80000100a00 */
[----:B0-----:R-:W2:Y:S04]  /*2b6b0*/  LDL.LU.64 R16, [R1+0x530] ;  /* 0x0005300001107983 */ /* 0x001ea80000300a00 */
[----:B-1----:R-:W2:Y:S04]  /*2b6c0*/  LDL.LU.64 R18, [R1+0x538] ;  /* 0x0005380001127983 */ /* 0x002ea80000300a00 */
[----:B------:R-:W4:Y:S04]  /*2b6d0*/  LDL.64 R36, [R1+0xb0] ;  /* 0x0000b00001247983 */ /* 0x000f280000100a00 */
[----:B------:R-:W-:Y:S04]  /*2b6e0*/  STL.64 [R1+0x1d40], R50 ;  /* 0x001d403201007387 */ /* 0x000fe80000100a00 */
[----:B------:R0:W-:Y:S04]  /*2b6f0*/  STL.64 [R1+0x1d38], R48 ;  /* 0x001d383001007387 */ /* 0x0001e80000100a00 */
[----:B------:R-:W4:Y:S04]  /*2b700*/  LDL.LU R59, [R1+0x1d94] ;  /* 0x001d9400013b7983 */ /* 0x000f280000300800 */
[----:B------:R-:W4:Y:S01]  /*2b710*/  LDL.LU R0, [R1+0x1d90] ;  /* 0x001d900001007983 */ /* 0x000f220000300800 */
[----:B------:R-:W-:-:S02]  /*2b720*/  IMAD.MOV.U32 R32, RZ, RZ, R2 ;  /* 0x000000ffff207224 */ /* 0x000fc400078e0002 */
[----:B------:R-:W-:Y:S01]  /*2b730*/  IMAD.MOV.U32 R33, RZ, RZ, R58 ;  /* 0x000000ffff217224 */ /* 0x000fe200078e003a */
[----:B------:R-:W4:Y:S04]  /*2b740*/  LDL.64 R24, [R1+0xa0] ;  /* 0x0000a00001187983 */ /* 0x000f280000100a00 */
[----:B------:R-:W4:Y:S01]  /*2b750*/  LDL.64 R20, [R1+0x90] ;  /* 0x0000900001147983 */ /* 0x000f220000100a00 */
[----:B------:R-:W-:Y:S02]  /*2b760*/  IMAD.MOV.U32 R52, RZ, RZ, R61 ;  /* 0x000000ffff347224 */ /* 0x000fe400078e003d */
[----:B------:R-:W-:Y:S01]  /*2b770*/  IMAD.MOV.U32 R53, RZ, RZ, R15 ;  /* 0x000000ffff357224 */ /* 0x000fe200078e000f */
[----:B------:R-:W-:Y:S04]  /*2b780*/  STL.64 [R1+0x1d48], R28 ;  /* 0x001d481c01007387 */ /* 0x000fe80000100a00 */
[----:B------:R-:W4:Y:S04]  /*2b790*/  LDL.LU R2, [R1+0x1d8c] ;  /* 0x001d8c0001027983 */ /* 0x000f280000300800 */
[----:B------:R-:W4:Y:S04]  /*2b7a0*/  LDL.LU R58, [R1+0x1d88] ;  /* 0x001d8800013a7983 */ /* 0x000f280000300800 */
[----:B------:R1:W-:Y:S04]  /*2b7b0*/  STL.64 [R1+0x1d50], R32 ;  /* 0x001d502001007387 */ /* 0x0003e80000100a00 */
[----:B------:R-:W-:Y:S04]  /*2b7c0*/  STL.64 [R1+0x1d58], R52 ;  /* 0x001d583401007387 */ /* 0x000fe80000100a00 */
[----:B------:R-:W4:Y:S01]  /*2b7d0*/  LDL.64 R44, [R1+0x60] ;  /* 0x00006000012c7983 */ /* 0x000f220000100a00 */
[----:B---3--:R-:W-:-:S02]  /*2b7e0*/  IMAD.MOV.U32 R15, RZ, RZ, R40 ;  /* 0x000000ffff0f7224 */ /* 0x008fc400078e0028 */
[----:B------:R-:W-:Y:S01]  /*2b7f0*/  IMAD.MOV.U32 R61, RZ, RZ, R41 ;  /* 0x000000ffff3d7224 */ /* 0x000fe200078e0029 */
[----:B--2---:R-:W-:Y:S01]  /*2b800*/  HMMA.16816.F32 R16, R8, R40, R16 ;  /* 0x000000280810723c */ /* 0x004fe20000001810 */
[----:B----4-:R-:W-:-:S15]  /*2b810*/  STL.64 [R1+0x1d60], R44 ;  /* 0x001d602c01007387 */ /* 0x010fde0000100a00 */
[----:B------:R-:W-:-:S07]  /*2b820*/  NOP ;  /* 0x0000000000007918 */ /* 0x000fce0000000000 */
[----:B------:R2:W-:Y:S04]  /*2b830*/  STL.64 [R1+0x530], R16 ;  /* 0x0005301001007387 */ /* 0x0005e80000100a00 */
[----:B------:R3:W-:Y:S04]  /*2b840*/  STL.64 [R1+0x538], R18 ;  /* 0x0005381201007387 */ /* 0x0007e80000100a00 */
[----:B0-----:R-:W4:Y:S04]  /*2b850*/  LDL.LU.64 R48, [R1+0x520] ;  /* 0x0005200001307983 */ /* 0x001f280000300a00 */
[----:B------:R-:W4:Y:S04]  /*2b860*/  LDL.LU.64 R50, [R1+0x528] ;  /* 0x0005280001327983 */ /* 0x000f280000300a00 */
[----:B------:R-:W4:Y:S04]  /*2b870*/  LDL.LU.64 R40, [R1+0x510] ;  /* 0x0005100001287983 */ /* 0x000f280000300a00 */
[----:B------:R-:W4:Y:S04]  /*2b880*/  LDL.LU.64 R42, [R1+0x518] ;  /* 0x00051800012a7983 */ /* 0x000f280000300a00 */
[----:B-1----:R-:W4:Y:S04]  /*2b890*/  LDL.LU.64 R32, [R1+0x500] ;  /* 0x0005000001207983 */ /* 0x002f280000300a00 */
[----:B------:R-:W4:Y:S04]  /*2b8a0*/  LDL.LU.64 R34, [R1+0x508] ;  /* 0x0005080001227983 */ /* 0x000f280000300a00 */
[----:B--2---:R-:W2:Y:S04]  /*2b8b0*/  LDL.LU.64 R16, [R1+0x4f0] ;  /* 0x0004f00001107983 */ /* 0x004ea80000300a00 */
[----:B---3--:R-:W2:Y:S01]  /*2b8c0*/  LDL.LU.64 R18, [R1+0x4f8] ;  /* 0x0004f80001127983 */ /* 0x008ea20000300a00 */
[----:B------:R-:W-:-:S02]  /*2b8d0*/  IMAD.MOV.U32 R44, RZ, RZ, R59 ;  /* 0x000000ffff2c7224 */ /* 0x000fc400078e003b */
[----:B------:R-:W-:Y:S02]  /*2b8e0*/  IMAD.MOV.U32 R45, RZ, RZ, R14 ;  /* 0x000000ffff2d7224 */ /* 0x000fe400078e000e */
[----:B------:R-:W-:Y:S02]  /*2b8f0*/  IMAD.MOV.U32 R28, RZ, RZ, R13 ;  /* 0x000000ffff1c7224 */ /* 0x000fe400078e000d */
[----:B------:R-:W-:Y:S01]  /*2b900*/  IMAD.MOV.U32 R29, RZ, RZ, R12 ;  /* 0x000000ffff1d7224 */ /* 0x000fe200078e000c */
[----:B------:R-:W-:Y:S04]  /*2b910*/  STL.64 [R1+0x1d70], R44 ;  /* 0x001d702c01007387 */ /* 0x000fe80000100a00 */
[----:B------:R0:W-:Y:S04]  /*2b920*/  STL.64 [R1+0x1d68], R28 ;  /* 0x001d681c01007387 */ /* 0x0001e80000100a00 */
[----:B------:R1:W-:Y:S01]  /*2b930*/  STL.64 [R1+0x1c40], R4 ;  /* 0x001c400401007387 */ /* 0x0003e20000100a00 */
[C---:B----4-:R-:W-:Y:S06]  /*2b940*/  HMMA.16816.F32 R48, R8.reuse, R4, R48 ;  /* 0x000000040830723c */ /* 0x050fec0000001830 */
[----:B0-----:R-:W-:Y:S06]  /*2b950*/  HMMA.16816.F32 R28, R8, R36, R40 ;  /* 0x00000024081c723c */ /* 0x001fec0000001828 */
[----:B-1----:R-:W-:-:S02]  /*2b960*/  IMAD.MOV.U32 R5, RZ, RZ, R36 ;  /* 0x000000ffff057224 */ /* 0x002fc400078e0024 */
[----:B------:R-:W-:-:S09]  /*2b970*/  IMAD.MOV.U32 R4, RZ, RZ, R37 ;  /* 0x000000ffff047224 */ /* 0x000fd200078e0025 */
[----:B------:R-:W-:Y:S04]  /*2b980*/  STL.64 [R1+0x520], R48 ;  /* 0x0005203001007387 */ /* 0x000fe80000100a00 */
[----:B------:R-:W-:Y:S04]  /*2b990*/  STL.64 [R1+0x528], R50 ;  /* 0x0005283201007387 */ /* 0x000fe80000100a00 */
[----:B------:R-:W-:Y:S04]  /*2b9a0*/  STL.64 [R1+0x510], R28 ;  /* 0x0005101c01007387 */ /* 0x000fe80000100a00 */
[----:B------:R-:W-:Y:S04]  /*2b9b0*/  STL.64 [R1+0x518], R30 ;  /* 0x0005181e01007387 */ /* 0x000fe80000100a00 */
[----:B------:R-:W-:Y:S04]  /*2b9c0*/  STL.64 [R1+0x1d80], R6 ;  /* 0x001d800601007387 */ /* 0x000fe80000100a00 */
[----:B------:R0:W-:Y:S02]  /*2b9d0*/  STL.64 [R1+0x1d78], R4 ;  /* 0x001d780401007387 */ /* 0x0001e40000100a00 */
[----:B0-----:R-:W-:-:S15]  /*2b9e0*/  HMMA.16816.F32 R4, R8, R24, R32 ;  /* 0x000000180804723c */ /* 0x001fde0000001820 */
[----:B------:R-:W-:-:S08]  /*2b9f0*/  NOP ;  /* 0x0000000000007918 */ /* 0x000fd00000000000 */
[----:B------:R-:W-:Y:S04]  /*2ba00*/  STL.64 [R1+0x500], R4 ;  /* 0x0005000401007387 */ /* 0x000fe80000100a00 */
[----:B------:R2:W-:Y:S02]  /*2ba10*/  STL.64 [R1+0x508], R6 ;  /* 0x0005080601007387 */ /* 0x0005e40000100a00 */
[----:B--2---:R-:W-:-:S15]  /*2ba20*/  HMMA.16816.F32 R4, R8, R20, R16 ;  /* 0x000000140804723c */ /* 0x004fde0000001810 */
[----:B------:R-:W-:-:S08]  /*2ba30*/  NOP ;  /* 0x0000000000007918 */ /* 0x000fd00000000000 */
[----:B------:R0:W-:Y:S04]  /*2ba40*/  STL.64 [R1+0x4f0], R4 ;  /* 0x0004f00401007387 */ /* 0x0001e80000100a00 */
[----:B------:R1:W-:Y:S04]  /*2ba50*/  STL.64 [R1+0x4f8], R6 ;  /* 0x0004f80601007387 */ /* 0x0003e80000100a00 */
[----:B0-----:R-:W2:Y:S04]  /*2ba60*/  LDL.LU.64 R4, [R1+0x4e0] ;  /* 0x0004e00001047983 */ /* 0x001ea80000300a00 */
[----:B-1----:R-:W2:Y:S01]  /*2ba70*/  LDL.LU.64 R6, [R1+0x4e8] ;  /* 0x0004e80001067983 */ /* 0x002ea20000300a00 */
[----:B------:R-:W-:-:S02]  /*2ba80*/  IMAD.MOV.U32 R44, RZ, RZ, R2 ;  /* 0x000000ffff2c7224 */ /* 0x000fc400078e0002 */
[----:B------:R-:W-:Y:S01]  /*2ba90*/  IMAD.MOV.U32 R45, RZ, RZ, R0 ;  /* 0x000000ffff2d7224 */ /* 0x000fe200078e0000 */
[----:B------:R-:W3:Y:S04]  /*2baa0*/  LDL.LU.64 R28, [R1+0x4d0] ;  /* 0x0004d000011c7983 */ /* 0x000ee80000300a00 */
[----:B------:R-:W3:Y:S04]  /*2bab0*/  LDL.LU.64 R30, [R1+0x4d8] ;  /* 0x0004d800011e7983 */ /* 0x000ee80000300a00 */
[----:B------:R-:W4:Y:S04]  /*2bac0*/  LDL.LU.64 R52, [R1+0x4c0] ;  /* 0x0004c00001347983 */ /* 0x000f280000300a00 */
[----:B------:R-:W4:Y:S04]  /*2bad0*/  LDL.LU.64 R54, [R1+0x4c8] ;  /* 0x0004c80001367983 */ /* 0x000f280000300a00 */
[----:B------:R-:W4:Y:S04]  /*2bae0*/  LDL.LU.64 R32, [R1+0x4b0] ;  /* 0x0004b00001207983 */ /* 0x000f280000300a00 */
[----:B------:R-:W4:Y:S04]  /*2baf0*/  LDL.LU.64 R34, [R1+0x4b8] ;  /* 0x0004b80001227983 */ /* 0x000f280000300a00 */
[----:B------:R-:W4:Y:S04]  /*2bb00*/  LDL.LU.64 R48, [R1+0x4a0] ;  /* 0x0004a00001307983 */ /* 0x000f280000300a00 */
[----:B------:R-:W4:Y:S04]  /*2bb10*/  LDL.LU.64 R50, [R1+0x4a8] ;  /* 0x0004a80001327983 */ /* 0x000f280000300a00 */
[----:B------:R-:W4:Y:S04]  /*2bb20*/  LDL.LU.64 R16, [R1+0x490] ;  /* 0x0004900001107983 */ /* 0x000f280000300a00 */
[----:B------:R-:W4:Y:S04]  /*2bb30*/  LDL.LU.64 R18, [R1+0x498] ;  /* 0x0004980001127983 */ /* 0x000f280000300a00 */
[----:B------:R-:W4:Y:S01]  /*2bb40*/  LDL.LU.64 R40, [R1+0x480] ;  /* 0x0004800001287983 */ /* 0x000f220000300a00 */
[----:B------:R-:W-:-:S02]  /*2bb50*/  IMAD.MOV.U32 R13, RZ, RZ, R24 ;  /* 0x000000ffff0d7224 */ /* 0x000fc400078e0018 */
[----:B------:R-:W-:Y:S01]  /*2bb60*/  IMAD.MOV.U32 R14, RZ, RZ, R25 ;  /* 0x000000ffff0e7224 */ /* 0x000fe200078e0019 */
[----:B------:R-:W4:Y:S04]  /*2bb70*/  LDL.LU.64 R42, [R1+0x488] ;  /* 0x00048800012a7983 */ /* 0x000f280000300a00 */
[----:B------:R-:W4:Y:S01]  /*2bb80*/  LDL.LU.64 R24, [R1+0x470] ;  /* 0x0004700001187983 */ /* 0x000f220000300a00 */
[----:B------:R-:W-:Y:S02]  /*2bb90*/  IMAD.MOV.U32 R59, RZ, RZ, R20 ;  /* 0x000000ffff3b7224 */ /* 0x000fe400078e0014 */
[----:B------:R-:W-:Y:S01]  /*2bba0*/  IMAD.MOV.U32 R12, RZ, RZ, R21 ;  /* 0x000000ffff0c7224 */ /* 0x000fe200078e0015 */
[----:B------:R-:W4:Y:S04]  /*2bbb0*/  LDL.LU.64 R26, [R1+0x478] ;  /* 0x00047800011a7983 */ /* 0x000f280000300a00 */
[----:B------:R-:W4:Y:S04]  /*2bbc0*/  LDL.LU.64 R20, [R1+0x460] ;  /* 0x0004600001147983 */ /* 0x000f280000300a00 */
[----:B------:R-:W4:Y:S04]  /*2bbd0*/  LDL.LU.64 R22, [R1+0x468] ;  /* 0x0004680001167983 */ /* 0x000f280000300a00 */
[----:B------:R-:W4:Y:S04]  /*2bbe0*/  LDL.LU.64 R36, [R1+0x450] ;  /* 0x0004500001247983 */ /* 0x000f280000300a00 */
[----:B------:R-:W4:Y:S01]  /*2bbf0*/  LDL.LU.64 R38, [R1+0x458] ;  /* 0x0004580001267983 */ /* 0x000f220000300a00 */
[----:B--2---:R-:W-:Y:S03]  /*2bc00*/  HMMA.16816.F32 R44, R8, R44, R4 ;  /* 0x0000002c082c723c */ /* 0x004fe60000001804 */
[----:B------:R-:W2:Y:S04]  /*2bc10*/  LDL.LU.64 R6, [R1+0x1d80] ;  /* 0x001d800001067983 */ /* 0x000ea80000300a00 */
[----:B------:R-:W2:-:S15]  /*2bc20*/  LDL.LU.64 R4, [R1+0x1d78] ;  /* 0x001d780001047983 */ /* 0x000e9e0000300a00 */
[----:B------:R-:W-:-:S01]  /*2bc30*/  NOP ;  /* 0x0000000000007918 */ /* 0x000fc20000000000 */
[----:B------:R0:W-:Y:S04]  /*2bc40*/  STL.64 [R1+0x4e0], R44 ;  /* 0x0004e02c01007387 */ /* 0x0001e80000100a00 */
[----:B------:R3:W-:Y:S04]  /*2bc50*/  STL.64 [R1+0x4e8], R46 ;  /* 0x0004e82e01007387 */ /* 0x0007e80000100a00 */
[----:B0-----:R-:W3:Y:S02]  /*2bc60*/  LDL.LU.64 R44, [R1+0x1d70] ;  /* 0x001d7000012c7983 */ /* 0x001ee40000300a00 */
[----:B---3--:R-:W-:Y:S02]  /*2bc70*/  HMMA.16816.F32 R44, R8, R44, R28 ;  /* 0x0000002c082c723c */ /* 0x008fe4000000181c */
[----:B------:R-:W3:-:S15]  /*2bc80*/  LDL.LU.64 R28, [R1+0x1d68] ;  /* 0x001d6800011c7983 */ /* 0x000ede0000300a00 */
[----:B------:R-:W-:-:S06]  /*2bc90*/  NOP ;  /* 0x0000000000007918 */ /* 0x000fcc0000000000 */
[----:B------:R0:W-:Y:S04]  /*2bca0*/  STL.64 [R1+0x4d0], R44 ;  /* 0x0004d02c01007387 */ /* 0x0001e80000100a00 */
[----:B------:R-:W-:Y:S04]  /*2bcb0*/  STL.64 [R1+0x4d8], R46 ;  /* 0x0004d82e01007387 */ /* 0x000fe80000100a00 */
[----:B0-----:R-:W4:Y:S02]  /*2bcc0*/  LDL.LU.64 R44, [R1+0x1d60] ;  /* 0x001d6000012c7983 */ /* 0x001f240000300a00 */
[----:B----4-:R-:W-:-:S15]  /*2bcd0*/  HMMA.16816.F32 R52, R8, R44, R52 ;  /* 0x0000002c0834723c */ /* 0x010fde0000001834 */
[----:B------:R-:W-:-:S08]  /*2bce0*/  NOP ;  /* 0x0000000000007918 */ /* 0x000fd00000000000 */
[----:B------:R0:W-:Y:S04]  /*2bcf0*/  STL.64 [R1+0x4c0], R52 ;  /* 0x0004c03401007387 */ /* 0x0001e80000100a00 */
[----:B------:R-:W-:Y:S04]  /*2bd00*/  STL.64 [R1+0x4c8], R54 ;  /* 0x0004c83601007387 */ /* 0x000fe80000100a00 */
[----:B0-----:R-:W4:Y:S01]  /*2bd10*/  LDL.LU.64 R52, [R1+0x1d58] ;  /* 0x001d580001347983 */ /* 0x001f220000300a00 */
[----:B------:R-:W-:Y:S02]  /*2bd20*/  IMAD.MOV.U32 R2, RZ, RZ, R44 ;  /* 0x000000ffff027224 */ /* 0x000fe400078e002c */
[----:B------:R-:W-:Y:S01]  /*2bd30*/  IMAD.MOV.U32 R0, RZ, RZ, R45 ;  /* 0x000000ffff007224 */ /* 0x000fe200078e002d */
[----:B---3--:R-:W-:Y:S01]  /*2bd40*/  HMMA.16816.F32 R28, R8, R28, R32 ;  /* 0x0000001c081c723c */ /* 0x008fe20000001820 */
[----:B------:R-:W3:Y:S04]  /*2bd50*/  LDL.LU.64 R44, [R1+0x440] ;  /* 0x00044000012c7983 */ /* 0x000ee80000300a00 */
[----:B------:R-:W3:Y:S04]  /*2bd60*/  LDL.LU.64 R46, [R1+0x448] ;  /* 0x00044800012e7983 */ /* 0x000ee80000300a00 */
[----:B------:R-:W2:-:S14]  /*2bd70*/  LDL.LU.64 R32, [R1+0x1d50] ;  /* 0x001d500001207983 */ /* 0x000e9c0000300a00 */
[----:B------:R0:W-:Y:S04]  /*2bd80*/  STL.64 [R1+0x4b0], R28 ;  /* 0x0004b01c01007387 */ /* 0x0001e80000100a00 */
[----:B------:R-:W-:Y:S04]  /*2bd90*/  STL.64 [R1+0x4b8], R30 ;  /* 0x0004b81e01007387 */ /* 0x000fe80000100a00 */
[----:B0-----:R-:W3:Y:S01]  /*2bda0*/  LDL.LU.64 R28, [R1+0x1d48] ;  /* 0x001d4800011c7983 */ /* 0x001ee20000300a00 */
[C---:B----4-:R-:W-:Y:S03]  /*2bdb0*/  HMMA.16816.F32 R52, R8.reuse, R52, R48 ;  /* 0x000000340834723c */ /* 0x050fe60000001830 */
[----:B------:R-:W4:Y:S04]  /*2bdc0*/  LDL.LU.64 R50, [R1+0x1d40] ;  /* 0x001d400001327983 */ /* 0x000f280000300a00 */
[----:B------:R-:W4:Y:S01]  /*2bdd0*/  LDL.LU.64 R48, [R1+0x1d38] ;  /* 0x001d380001307983 */ /* 0x000f220000300a00 */
[----:B--2---:R-:W-:-:S15]  /*2bde0*/  HMMA.16816.F32 R32, R8, R32, R16 ;  /* 0x000000200820723c */ /* 0x004fde0000001810 */
[----:B------:R0:W-:Y:S04]  /*2bdf0*/  STL.64 [R1+0x4a0], R52 ;  /* 0x0004a03401007387 */ /* 0x0001e80000100a00 */
[----:B------:R-:W-:Y:S04]  /*2be00*/  STL.64 [R1+0x4a8], R54 ;  /* 0x0004a83601007387 */ /* 0x000fe80000100a00 */
[----:B0-----:R-:W2:Y:S04]  /*2be10*/  LDL.LU.64 R52, [R1+0x1d30] ;  /* 0x001d300001347983 */ /* 0x001ea80000300a00 */
[----:B------:R-:W4:Y:S04]  /*2be20*/  LDL.LU.64 R18, [R1+0x1d28] ;  /* 0x001d280001127983 */ /* 0x000f280000300a00 */
[----:B------:R-:W4:Y:S01]  /*2be30*/  LDL.LU.64 R16, [R1+0x1d20] ;  /* 0x001d200001107983 */ /* 0x000f220000300a00 */
[C---:B---3--:R-:W-:Y:S03]  /*2be40*/  HMMA.16816.F32 R28, R8.reuse, R28, R40 ;  /* 0x0000001c081c723c */ /* 0x048fe60000001828 */
[----:B------:R-:W-:Y:S04]  /*2be50*/  STL.64 [R1+0x490], R32 ;  /* 0x0004902001007387 */ /* 0x000fe80000100a00 */
[----:B------:R0:W-:Y:S04]  /*2be60*/  STL.64 [R1+0x498], R34 ;  /* 0x0004982201007387 */ /* 0x0001e80000100a00 */
[----:B0-----:R-:W3:Y:S04]  /*2be70*/  LDL.LU.64 R34, [R1+0x1d18] ;  /* 0x001d180001227983 */ /* 0x001ee80000300a00 */
[----:B------:R-:W3:Y:S04]  /*2be80*/  LDL.LU.64 R32, [R1+0x1d10] ;  /* 0x001d100001207983 */ /* 0x000ee80000300a00 */
[----:B------:R-:W3:Y:S04]  /*2be90*/  LDL.LU.64 R42, [R1+0x1d08] ;  /* 0x001d0800012a7983 */ /* 0x000ee80000300a00 */
[----:B------:R-:W3:Y:S04]  /*2bea0*/  LDL.LU.64 R40, [R1+0x1d00] ;  /* 0x001d000001287983 */ /* 0x000ee80000300a00 */
[----:B------:R-:W-:Y:S04]  /*2beb0*/  STL.64 [R1+0x480], R28 ;  /* 0x0004801c01007387 */ /* 0x000fe80000100a00 */
[----:B------:R0:W-:Y:S04]  /*2bec0*/  STL.64 [R1+0x488], R30 ;  /* 0x0004881e01007387 */ /* 0x0001e80000100a00 */
[----:B0-----:R-:W3:Y:S04]  /*2bed0*/  LDL.LU.64 R30, [R1+0x1cf8] ;  /* 0x001cf800011e7983 */ /* 0x001ee80000300a00 */
[----:B------:R-:W3:Y:S01]  /*2bee0*/  LDL.LU.64 R28, [R1+0x1cf0] ;  /* 0x001cf000011c7983 */ /* 0x000ee20000300a00 */
[C---:B--2---:R-:W-:Y:S06]  /*2bef0*/  HMMA.16816.F32 R52, R8.reuse, R52, R24 ;  /* 0x000000340834723c */ /* 0x044fec0000001818 */
[----:B----4-:R-:W-:Y:S01]  /*2bf00*/  HMMA.16816.F32 R20, R8, R16, R20 ;  /* 0x000000100814723c */ /* 0x010fe20000001814 */
[----:B------:R-:W2:Y:S04]  /*2bf10*/  LDL.LU.64 R26, [R1+0x1ce8] ;  /* 0x001ce800011a7983 */ /* 0x000ea80000300a00 */
[----:B------:R-:W4:-:S12]  /*2bf20*/  LDL.LU.64 R24, [R1+0x1ce0] ;  /* 0x001ce00001187983 */ /* 0x000f180000300a00 */
[----:B------:R0:W-:Y:S04]  /*2bf30*/  STL.64 [R1+0x470], R52 ;  /* 0x0004703401007387 */ /* 0x0001e80000100a00 */
[----:B------:R1:W-:Y:S04]  /*2bf40*/  STL.64 [R1+0x478], R54 ;  /* 0x0004783601007387 */ /* 0x0003e80000100a00 */
[----:B0-----:R-:W3:Y:S04]  /*2bf50*/  LDL.LU.64 R52, [R1+0x430] ;  /* 0x0004300001347983 */ /* 0x001ee80000300a00 */
[----:B-1----:R-:W3:Y:S04]  /*2bf60*/  LDL.LU.64 R54, [R1+0x438] ;  /* 0x0004380001367983 */ /* 0x002ee80000300a00 */
[----:B------:R-:W-:Y:S04]  /*2bf70*/  STL.64 [R1+0x460], R20 ;  /* 0x0004601401007387 */ /* 0x000fe80000100a00 */
[----:B------:R0:W-:Y:S04]  /*2bf80*/  STL.64 [R1+0x468], R22 ;  /* 0x0004681601007387 */ /* 0x0001e80000100a00 */
[----:B0-----:R-:W2:Y:S04]  /*2bf90*/  LDL.LU.64 R22, [R1+0x1cd8] ;  /* 0x001cd80001167983 */ /* 0x001ea80000300a00 */
[----:B------:R-:W4:Y:S04]  /*2bfa0*/  LDL.LU.64 R20, [R1+0x1cd0] ;  /* 0x001cd00001147983 */ /* 0x000f280000300a00 */
[----:B------:R-:W-:Y:S01]  /*2bfb0*/  STL.64 [R1+0x1bc0], R16 ;  /* 0x001bc01001007387 */ /* 0x000fe20000100a00 */
[----:B----4-:R-:W-:-:S15]  /*2bfc0*/  HMMA.16816.F32 R36, R8, R20, R36 ;  /* 0x000000140824723c */ /* 0x010fde0000001824 */
[----:B------:R-:W-:-:S08]  /*2bfd0*/  NOP ;  /* 0x0000000000007918 */ /* 0x000fd00000000000 */
[----:B------:R0:W-:Y:S04]  /*2bfe0*/  STL.64 [R1+0x450], R36 ;  /* 0x0004502401007387 */ /* 0x0001e80000100a00 */
[----:B------:R1:W-:Y:S04]  /*2bff0*/  STL.64 [R1+0x458], R38 ;  /* 0x0004582601007387 */ /* 0x0003e80000100a00 */
[----:B0-----:R-:W4:Y:S04]  /*2c000*/  LDL.LU.64 R36, [R1+0x420] ;  /* 0x0004200001247983 */ /* 0x001f280000300a00 */
[----:B-1----:R-:W4:Y:S04]  /*2c010*/  LDL.LU.64 R38, [R1+0x428] ;  /* 0x0004280001267983 */ /* 0x002f280000300a00 */
[----:B--2---:R-:W-:Y:S04]  /*2c020*/  STL.64 [R1+0x1bb8], R22 ;  /* 0x001bb81601007387 */ /* 0x004fe80000100a00 */
[----:B------:R0:W-:Y:S01]  /*2c030*/  STL.64 [R1+0x1bb0], R20 ;  /* 0x001bb01401007387 */ /* 0x0001e20000100a00 */
[C---:B---3--:R-:W-:Y:S06]  /*2c040*/  HMMA.16816.F32 R52, R8.reuse, R28, R52 ;  /* 0x0000001c0834723c */ /* 0x048fec0000001834 */
[----:B0-----:R-:W-:Y:S01]  /*2c050*/  HMMA.16816.F32 R20, R8, R24, R44 ;  /* 0x000000180814723c */ /* 0x001fe2000000182c */
[----:B------:R-:W2:Y:S04]  /*2c060*/  LDL.LU.64 R44, [R1+0x410] ;  /* 0x00041000012c7983 */ /* 0x000ea80000300a00 */
[----:B------:R-:W2:-:S15]  /*2c070*/  LDL.LU.64 R46, [R1+0x418] ;  /* 0x00041800012e7983 */ /* 0x000e9e0000300a00 */
[----:B------:R-:W-:-:S03]  /*2c080*/  NOP ;  /* 0x0000000000007918 */ /* 0x000fc60000000000 */
[----:B------:R0:W-:Y:S04]  /*2c090*/  STL.64 [R1+0x440], R20 ;  /* 0x0004401401007387 */ /* 0x0001e80000100a00 */
[----:B------:R1:W-:Y:S04]  /*2c0a0*/  STL.64 [R1+0x448], R22 ;  /* 0x0004481601007387 */ /* 0x0003e80000100a00 */
[----:B0-----:R-:W3:Y:S04]  /*2c0b0*/  LDL.LU.64 R20, [R1+0x3d0] ;  /* 0x0003d00001147983 */ /* 0x001ee80000300a00 */
[----:B-1----:R-:W3:Y:S04]  /*2c0c0*/  LDL.LU.64 R22, [R1+0x3d8] ;  /* 0x0003d80001167983 */ /* 0x002ee80000300a00 */
[----:B------:R-:W-:Y:S04]  /*2c0d0*/  STL.64 [R1+0x1ba8], R26 ;  /* 0x001ba81a01007387 */ /* 0x000fe80000100a00 */
[----:B------:R0:W-:Y:S04]  /*2c0e0*/  STL.64 [R1+0x1ba0], R24 ;  /* 0x001ba01801007387 */ /* 0x0001e80000100a00 */
[----:B0-----:R-:W3:Y:S04]  /*2c0f0*/  LDL.LU.64 R24, [R1+0x3e0] ;  /* 0x0003e00001187983 */ /* 0x001ee80000300a00 */
[----:B------:R-:W3:Y:S04]  /*2c100*/  LDL.LU.64 R26, [R1+0x3e8] ;  /* 0x0003e800011a7983 */ /* 0x000ee80000300a00 */
[----:B------:R-:W-:Y:S04]  /*2c110*/  STL.64 [R1+0x430], R52 ;  /* 0x0004303401007387 */ /* 0x000fe80000100a00 */
[----:B------:R0:W-:Y:S04]  /*2c120*/  STL.64 [R1+0x438], R54 ;  /* 0x0004383601007387 */ /* 0x0001e80000100a00 */
[----:B0-----:R-:W3:Y:S04]  /*2c130*/  LDL.LU.64 R54, [R1+0x1cc8] ;  /* 0x001cc80001367983 */ /* 0x001ee80000300a00 */
[----:B------:R-:W3:Y:S04]  /*2c140*/  LDL.LU.64 R52, [R1+0x1cc0] ;  /* 0x001cc00001347983 */ /* 0x000ee80000300a00 */
[----:B------:R-:W-:Y:S04]  /*2c150*/  STL.64 [R1+0x1b98], R30 ;  /* 0x001b981e01007387 */ /* 0x000fe80000100a00 */
[----:B------:R0:W-:Y:S04]  /*2c160*/  STL.64 [R1+0x1b90], R28 ;  /* 0x001b901c01007387 */ /* 0x0001e80000100a00 */
[----:B0-----:R-:W3:Y:S04]  /*2c170*/  LDL.LU.64 R28, [R1+0x3f0] ;  /* 0x0003f000011c7983 */ /* 0x001ee80000300a00 */
[----:B------:R-:W3:Y:S01]  /*2c180*/  LDL.LU.64 R30, [R1+0x3f8] ;  /* 0x0003f800011e7983 */ /* 0x000ee20000300a00 */
[----:B----4-:R-:W-:-:S15]  /*2c190*/  HMMA.16816.F32 R36, R8, R32, R36 ;  /* 0x000000200824723c */ /* 0x010fde0000001824 */
[----:B------:R-:W-:-:S08]  /*2c1a0*/  NOP ;  /* 0x0000000000007918 */ /* 0x000fd00000000000 */
[----:B------:R-:W-:Y:S04]  /*2c1b0*/  STL.64 [R1+0x420], R36 ;  /* 0x0004202401007387 */ /* 0x000fe80000100a00 */
[----:B------:R0:W-:Y:S04]  /*2c1c0*/  STL.64 [R1+0x428], R38 ;  /* 0x0004282601007387 */ /* 0x0001e80000100a00 */
[----:B0-----:R-:W4:Y:S04]  /*2c1d0*/  LDL.LU.64 R38, [R1+0x1cb8] ;  /* 0x001cb80001267983 */ /* 0x001f280000300a00 */
[----:B------:R-:W2:Y:S04]  /*2c1e0*/  LDL.LU.64 R36, [R1+0x1cb0] ;  /* 0x001cb00001247983 */ /* 0x000ea80000300a00 */
[----:B------:R-:W-:Y:S04]  /*2c1f0*/  STL.64 [R1+0x1bd0], R34 ;  /* 0x001bd02201007387 */ /* 0x000fe80000100a00 */
[----:B------:R0:W-:Y:S04]  /*2c200*/  STL.64 [R1+0x1bc8], R32 ;  /* 0x001bc82001007387 */ /* 0x0001e80000100a00 */
[----:B0-----:R-:W3:Y:S04]  /*2c210*/  LDL.LU.64 R32, [R1+0x400] ;  /* 0x0004000001207983 */ /* 0x001ee80000300a00 */
[----:B------:R-:W3:Y:S01]  /*2c220*/  LDL.LU.64 R34, [R1+0x408] ;  /* 0x0004080001227983 */ /* 0x000ee20000300a00 */
[----:B--2---:R-:W-:-:S15]  /*2c230*/  HMMA.16816.F32 R44, R8, R36, R44 ;  /* 0x00000024082c723c */ /* 0x004fde000000182c */
[----:B------:R-:W-:-:S08]  /*2c240*/  NOP ;  /* 0x0000000000007918 */ /* 0x000fd00000000000 */
[----:B------:R-:W-:Y:S04]  /*2c250*/  STL.64 [R1+0x410], R44 ;  /* 0x0004102c01007387 */ /* 0x000fe80000100a00 */
[----:B------:R0:W-:Y:S04]  /*2c260*/  STL.64 [R1+0x418], R46 ;  /* 0x0004182e01007387 */ /* 0x0001e80000100a00 */
[----:B0-----:R-:W2:Y:S04]  /*2c270*/  LDL.LU.64 R46, [R1+0x1ca8] ;  /* 0x001ca800012e7983 */ /* 0x001ea80000300a00 */
[----:B------:R-:W2:Y:S01]  /*2c280*/  LDL.LU.64 R44, [R1+0x1ca0] ;  /* 0x001ca000012c7983 */ /* 0x000ea20000300a00 */
[C---:B---3--:R-:W-:Y:S03]  /*2c290*/  HMMA.16816.F32 R32, R8.reuse, R40, R32 ;  /* 0x000000280820723c */ /* 0x048fe60000001820 */
[----:B----4-:R-:W-:Y:S04]  /*2c2a0*/  STL.64 [R1+0x1be0], R38 ;  /* 0x001be02601007387 */ /* 0x010fe80000100a00 */
[----:B------:R0:W-:Y:S04]  /*2c2b0*/  STL.64 [R1+0x1bd8], R36 ;  /* 0x001bd82401007387 */ /* 0x0001e80000100a00 */
[----:B------:R-:W-:Y:S04]  /*2c2c0*/  STL.64 [R1+0x1bf0], R42 ;  /* 0x001bf02a01007387 */ /* 0x000fe80000100a00 */
[----:B------:R-:W-:Y:S01]  /*2c2d0*/  STL.64 [R1+0x1be8], R40 ;  /* 0x001be82801007387 */ /* 0x000fe20000100a00 */
[----:B------:R-:W-:Y:S07]  /*2c2e0*/  HMMA.16816.F32 R20, R8, R52, R20 ;  /* 0x000000340814723c */ /* 0x000fee0000001814 */
[----:B------:R-:W-:Y:S04]  /*2c2f0*/  STL.64 [R1+0x400], R32 ;  /* 0x0004002001007387 */ /* 0x000fe80000100a00 */
[----:B------:R-:W-:Y:S01]  /*2c300*/  STL.64 [R1+0x408], R34 ;  /* 0x0004082201007387 */ /* 0x000fe20000100a00 */
[----:B------:R-:W-:-:S02]  /*2c310*/  IMAD.MOV.U32 R16, RZ, RZ, R59 ;  /* 0x000000ffff107224 */ /* 0x000fc400078e003b */
[----:B------:R-:W-:Y:S02]  /*2c320*/  IMAD.MOV.U32 R17, RZ, RZ, R12 ;  /* 0x000000ffff117224 */ /* 0x000fe400078e000c */
[----:B0-----:R-:W-:Y:S02]  /*2c330*/  IMAD.MOV.U32 R36, RZ, RZ, R13 ;  /* 0x000000ffff247224 */ /* 0x001fe400078e000d */
[----:B------:R-:W-:Y:S01]  /*2c340*/  IMAD.MOV.U32 R37, RZ, RZ, R14 ;  /* 0x000000ffff257224 */ /* 0x000fe200078e000e */
[----:B--2---:R-:W-:Y:S01]  /*2c350*/  HMMA.16816.F32 R28, R8, R44, R28 ;  /* 0x0000002c081c723c */ /* 0x004fe2000000181c */
[----:B------:R-:W-:Y:S05]  /*2c360*/  STL.64 [R1+0x1c00], R46 ;  /* 0x001c002e01007387 */ /* 0x000fea0000100a00 */
[----:B------:R-:W-:-:S15]  /*2c370*/  STL.64 [R1+0x1bf8], R44 ;  /* 0x001bf82c01007387 */ /* 0x000fde0000100a00 */
[----:B------:R-:W-:-:S02]  /*2c380*/  NOP ;  /* 0x0000000000007918 */ /* 0x000fc40000000000 */
[----:B------:R-:W-:Y:S04]  /*2c390*/  STL.64 [R1+0x3f0], R28 ;  /* 0x0003f01c01007387 */ /* 0x000fe80000100a00 */
[----:B------:R0:W-:Y:S02]  /*2c3a0*/  STL.64 [R1+0x3f8], R30 ;  /* 0x0003f81e01007387 */ /* 0x0001e40000100a00 */
[----:B0-----:R-:W-:Y:S02]  /*2c3b0*/  HMMA.16816.F32 R28, R8, R48, R24 ;  /* 0x00000030081c723c */ /* 0x001fe40000001818 */
[----:B------:R-:W2:-:S15]  /*2c3c0*/  LDL.LU.64 R24, [R1+0x360] ;  /* 0x0003600001187983 */ /* 0x000e9e0000300a00 */
[----:B------:R-:W-:-:S06]  /*2c3d0*/  NOP ;  /* 0x0000000000007918 */ /* 0x000fcc0000000000 */
[----:B------:R0:W-:Y:S04]  /*2c3e0*/  STL.64 [R1+0x3e0], R28 ;  /* 0x0003e01c01007387 */ /* 0x0001e80000100a00 */
[----:B------:R1:W-:Y:S04]  /*2c3f0*/  STL.64 [R1+0x3e8], R30 ;  /* 0x0003e81e01007387 */ /* 0x0003e80000100a00 */
[----:B------:R-:W2:Y:S04]  /*2c400*/  LDL.LU.64 R26, [R1+0x368] ;  /* 0x00036800011a7983 */ /* 0x000ea80000300a00 */
[----:B------:R3:W-:Y:S04]  /*2c410*/  STL.64 [R1+0x3d0], R20 ;  /* 0x0003d01401007387 */ /* 0x0007e80000100a00 */
[----:B------:R-:W-:Y:S04]  /*2c420*/  STL.64 [R1+0x3d8], R22 ;  /* 0x0003d81601007387 */ /* 0x000fe80000100a00 */
[----:B------:R-:W4:Y:S04]  /*2c430*/  LDL.LU R59, [R1+0x1c98] ;  /* 0x001c9800013b7983 */ /* 0x000f280000300800 */
[----:B------:R-:W4:Y:S04]  /*2c440*/  LDL.LU R12, [R1+0x1c94] ;  /* 0x001c9400010c7983 */ /* 0x000f280000300800 */
[----:B------:R3:W-:Y:S04]  /*2c450*/  STL.64 [R1+0x1c28], R16 ;  /* 0x001c281001007387 */ /* 0x0007e80000100a00 */
[----:B------:R-:W4:Y:S04]  /*2c460*/  LDL.LU R13, [R1+0x1c90] ;  /* 0x001c9000010d7983 */ /* 0x000f280000300800 */
[----:B------:R-:W4:Y:S04]  /*2c470*/  LDL.LU R14, [R1+0x1c8c] ;  /* 0x001c8c00010e7983 */ /* 0x000f280000300800 */
[----:B------:R-:W-:Y:S04]  /*2c480*/  STL.64 [R1+0x1c30], R36 ;  /* 0x001c302401007387 */ /* 0x000fe80000100a00 */
[----:B0-----:R-:W4:Y:S04]  /*2c490*/  LDL.LU.64 R28, [R1+0x5a0] ;  /* 0x0005a000011c7983 */ /* 0x001f280000300a00 */
[----:B-1----:R-:W4:Y:S01]  /*2c4a0*/  LDL.LU.64 R30, [R1+0x5a8] ;  /* 0x0005a800011e7983 */ /* 0x002f220000300a00 */
[----:B---3--:R-:W-:-:S02]  /*2c4b0*/  IMAD.MOV.U32 R20, RZ, RZ, R15 ;  /* 0x000000ffff147224 */ /* 0x008fc400078e000f */
[----:B------:R-:W-:Y:S02]  /*2c4c0*/  IMAD.MOV.U32 R21, RZ, RZ, R61 ;  /* 0x000000ffff157224 */ /* 0x000fe400078e003d */
[----:B------:R-:W-:Y:S02]  /*2c4d0*/  IMAD.MOV.U32 R16, RZ, RZ, R5 ;  /* 0x000000ffff107224 */ /* 0x000fe400078e0005 */
[----:B------:R-:W-:Y:S02]  /*2c4e0*/  IMAD.MOV.U32 R17, RZ, RZ, R4 ;  /* 0x000000ffff117224 */ /* 0x000fe400078e0004 */
[----:B------:R-:W3:Y:S04]  /*2c4f0*/  LDL.LU.64 R4, [R1+0x130] ;  /* 0x0001300001047983 */ /* 0x000ee80000300a00 */
[----:B------:R-:W3:Y:S04]  /*2c500*/  LDL.LU R15, [R1+0x1c88] ;  /* 0x001c8800010f7983 */ /* 0x000ee80000300800 */
[----:B------:R0:W-:Y:S02]  /*2c510*/  STL.64 [R1+0x1c48], R20 ;  /* 0x001c481401007387 */ /* 0x0001e40000100a00 */
[----:B0-----:R-:W-:-:S02]  /*2c520*/  IMAD.MOV.U32 R20, RZ, RZ, R60 ;  /* 0x000000ffff147224 */ /* 0x001fc400078e003c */
[----:B------:R-:W-:-:S05]  /*2c530*/  IMAD.MOV.U32 R21, RZ, RZ, R51 ;  /* 0x000000ffff157224 */ /* 0x000fca00078e0033 */
[----:B------:R0:W-:Y:S02]  /*2c540*/  STL.64 [R1+0x1c58], R20 ;  /* 0x001c581401007387 */ /* 0x0001e40000100a00 */
[----:B0-----:R-:W-:Y:S02]  /*2c550*/  IMAD.MOV.U32 R20, RZ, RZ, R50 ;  /* 0x000000ffff147224 */ /* 0x001fe400078e0032 */
[----:B------:R-:W-:-:S05]  /*2c560*/  IMAD.MOV.U32 R21, RZ, RZ, R19 ;  /* 0x000000ffff157224 */ /* 0x000fca00078e0013 */
[----:B------:R-:W-:Y:S04]  /*2c570*/  STL.64 [R1+0x1c68], R20 ;  /* 0x001c681401007387 */ /* 0x000fe80000100a00 */
[----:B------:R-:W-:Y:S04]  /*2c580*/  STL.64 [R1+0x1c38], R16 ;  /* 0x001c381001007387 */ /* 0x000fe80000100a00 */
[----:B------:R-:W-:Y:S04]  /*2c590*/  STL.64 [R1+0x1c10], R54 ;  /* 0x001c103601007387 */ /* 0x000fe80000100a00 */
[----:B------:R0:W-:Y:S04]  /*2c5a0*/  STL.64 [R1+0x1c08], R52 ;  /* 0x001c083401007387 */ /* 0x0001e80000100a00 */
[----:B0-----:R-:W4:Y:S01]  /*2c5b0*/  LDL.LU.64 R52, [R1+0x80] ;  /* 0x0000800001347983 */ /* 0x001f220000300a00 */
[----:B--2---:R-:W-:Y:S03]  /*2c5c0*/  HMMA.16816.F32 R8, R8, R56, R24 ;  /* 0x000000380808723c */ /* 0x004fe60000001818 */
[----:B----4-:R-:W-:Y:S04]  /*2c5d0*/  STL.64 [R1+0x1c50], R52 ;  /* 0x001c503401007387 */ /* 0x010fe80000100a00 */
[----:B------:R-:W-:Y:S04]  /*2c5e0*/  STL.64 [R1+0x1c20], R58 ;  /* 0x001c203a01007387 */ /* 0x000fe80000100a00 */
[----:B------:R0:W-:-:S12]  /*2c5f0*/  STL.64 [R1+0x1c18], R56 ;  /* 0x001c183801007387 */ /* 0x0001d80000100a00 */
[----:B------:R-:W-:Y:S04]  /*2c600*/  STL.64 [R1+0x360], R8 ;  /* 0x0003600801007387 */ /* 0x000fe80000100a00 */
[----:B------:R-:W-:Y:S01]  /*2c610*/  STL.64 [R1+0x368], R10 ;  /* 0x0003680a01007387 */ /* 0x000fe20000100a00 */
[----:B0-----:R-:W-:Y:S02]  /*2c620*/  IMAD.MOV.U32 R56, RZ, RZ, R18 ;  /* 0x000000ffff387224 */ /* 0x001fe400078e0012 */
[----:B------:R-:W-:-:S05]  /*2c630*/  IMAD.MOV.U32 R57, RZ, RZ, R7 ;  /* 0x000000ffff397224 */ /* 0x000fca00078e0007 */
[----:B------:R0:W-:Y:S02]  /*2c640*/  STL.64 [R1+0x1c70], R56 ;  /* 0x001c703801007387 */ /* 0x0001e40000100a00 */
[----:B0-----:R-:W-:Y:S02]  /*2c650*/  IMAD.MOV.U32 R56, RZ, RZ, R6 ;  /* 0x000000ffff387224 */ /* 0x001fe400078e0006 */
[----:B------:R-:W-:-:S05]  /*2c660*/  IMAD.MOV.U32 R57, RZ, RZ, R3 ;  /* 0x000000ffff397224 */ /* 0x000fca00078e0003 */
[----:B------:R0:W-:Y:S04]  /*2c670*/  STL.64 [R1+0x1c80], R56 ;  /* 0x001c803801007387 */ /* 0x0001e80000100a00 */
[----:B------:R-:W2:Y:S01]  /*2c680*/  LDL.LU.64 R24, [R1+0x70] ;  /* 0x0000700001187983 */ /* 0x000ea20000300a00 */
[----:B---3--:R-:W-:Y:S01]  /*2c690*/  HMMA.16816.F32 R16, R12, R4, R28 ;  /* 0x000000040c10723c */ /* 0x008fe2000000181c */
[----:B------:R-:W-:Y:S02]  /*2c6a0*/  IMAD.MOV.U32 R44, RZ, RZ, R2 ;  /* 0x000000ffff2c7224 */ /* 0x000fe400078e0002 */
[----:B------:R-:W-:Y:S01]  /*2c6b0*/  IMAD.MOV.U32 R45, RZ, RZ, R0 ;  /* 0x000000ffff2d7224 */ /* 0x000fe200078e0000 */
[----:B--2---:R-:W-:Y:S04]  /*2c6c0*/  STL.64 [R1+0x1c60], R24 ;  /* 0x001c601801007387 */ /* 0x004fe80000100a00 */
[----:B------:R1:W-:Y:S04]  /*2c6d0*/  STL.64 [R1+0x1c78], R44 ;  /* 0x001c782c01007387 */ /* 0x0003e80000100a00 */
[----:B------:R-:W2:Y:S04]  /*2c6e0*/  LDL.LU.64 R32, [R1+0x50] ;  /* 0x0000500001207983 */ /* 0x000ea80000300a00 */
[----:B------:R-:W3:Y:S04]  /*2c6f0*/  LDL.LU.64 R8, [R1+0x120] ;  /* 0x0001200001087983 */ /* 0x000ee80000300a00 */
[----:B------:R-:W4:Y:S04]  /*2c700*/  LDL.64 R10, [R1+0x128] ;  /* 0x00012800010a7983 */ /* 0x000f280000100a00 */
[----:B------:R1:W-:Y:S04]  /*2c710*/  STL.64 [R1+0x5a0], R16 ;  /* 0x0005a01001007387 */ /* 0x0003e80000100a00 */
[----:B------:R1:W-:Y:S04]  /*2c720*/  STL.64 [R1+0x5a8], R18 ;  /* 0x0005a81201007387 */ /* 0x0003e80000100a00 */
[----:B0-----:R-:W3:Y:S04]  /*2c730*/  LDL.LU.64 R56, [R1+0x590] ;  /* 0x0005900001387983 */ /* 0x001ee80000300a00 */
[----:B------:R-:W3:Y:S04]  /*2c740*/  LDL.LU.64 R58, [R1+0x598] ;  /* 0x00059800013a7983 */ /* 0x000ee80000300a00 */
[----:B-1----:R-:W2:Y:S04]  /*2c750*/  LDL.LU.64 R44, [R1+0x580] ;  /* 0x00058000012c7983 */ /* 0x002ea80000300a00 */
[----:B------:R-:W2:Y:S04]  /*2c760*/  LDL.LU.64 R46, [R1+0x588] ;  /* 0x00058800012e7983 */ /* 0x000ea80000300a00 */
        /* <DEDUP_REMOVED lines=18> */
[----:B---3--:R-:W-:-:S15]  /*2c890*/  HMMA.16816.F32 R56, R12, R8, R56 ;  /* 0x000000080c38723c */ /* 0x008fde0000001838 */
[----:B------:R-:W-:-:S08]  /*2c8a0*/  NOP ;  /* 0x0000000000007918 */ /* 0x000fd00000000000 */
[----:B------:R0:W-:Y:S04]  /*2c8b0*/  STL.64 [R1+0x590], R56 ;  /* 0x0005903801007387 */ /* 0x0001e80000100a00 */
[----:B------:R2:W-:Y:S04]  /*2c8c0*/  STL.64 [R1+0x598], R58 ;  /* 0x0005983a01007387 */ /* 0x0005e80000100a00 */
[----:B0-----:R-:W2:Y:S02]  /*2c8d0*/  LDL.LU.64 R56, [R1+0x1c80] ;  /* 0x001c800001387983 */ /* 0x001ea40000300a00 */
[----:B--2---:R-:W-:Y:S02]  /*2c8e0*/  HMMA.16816.F32 R56, R12, R56, R44 ;  /* 0x000000380c38723c */ /* 0x004fe4000000182c */
[----:B------:R-:W2:-:S15]  /*2c8f0*/  LDL.LU.64 R44, [R1+0x1c78] ;  /* 0x001c7800012c7983 */ /* 0x000e9e0000300a00 */
[----:B------:R-:W-:-:S06]  /*2c900*/  NOP ;  /* 0x0000000000007918 */ /* 0x000fcc0000000000 */
[----:B------:R0:W-:Y:S04]  /*2c910*/  STL.64 [R1+0x580], R56 ;  /* 0x0005803801007387 */ /* 0x0001e80000100a00 */
[----:B------:R4:W-:Y:S04]  /*2c920*/  STL.64 [R1+0x588], R58 ;  /* 0x0005883a01007387 */ /* 0x0009e80000100a00 */
[----:B0-----:R-:W4:Y:S02]  /*2c930*/  LDL.LU.64 R56, [R1+0x1c70] ;  /* 0x001c700001387983 */ /* 0x001f240000300a00 */
[----:B----4-:R-:W-:Y:S02]  /*2c940*/  HMMA.16816.F32 R56, R12, R56, R20 ;  /* 0x000000380c38723c */ /* 0x010fe40000001814 */
[----:B------:R-:W3:-:S15]  /*2c950*/  LDL.LU.64 R20, [R1+0x1c68] ;  /* 0x001c680001147983 */ /* 0x000ede0000300a00 */
[----:B------:R-:W-:-:S06]  /*2c960*/  NOP ;  /* 0x0000000000007918 */ /* 0x000fcc0000000000 */
[----:B------:R0:W-:Y:S04]  /*2c970*/  STL.64 [R1+0x750], R56 ;  /* 0x0007503801007387 */ /* 0x0001e80000100a00 */
[----:B------:R1:W-:Y:S04]  /*2c980*/  STL.64 [R1+0x758], R58 ;  /* 0x0007583a01007387 */ /* 0x0003e80000100a00 */
[----:B0-----:R-:W4:Y:S04]  /*2c990*/  LDL.LU.64 R56, [R1+0x6d0] ;  /* 0x0006d00001387983 */ /* 0x001f280000300a00 */
[----:B-1----:R-:W4:Y:S01]  /*2c9a0*/  LDL.LU.64 R58, [R1+0x6d8] ;  /* 0x0006d800013a7983 */ /* 0x002f220000300a00 */
[----:B---3--:R-:W-:Y:S03]  /*2c9b0*/  HMMA.16816.F32 R20, R12, R20, R24 ;  /* 0x000000140c14723c */ /* 0x008fe60000001818 */
[----:B------:R-:W3:-:S15]  /*2c9c0*/  LDL.LU.64 R24, [R1+0x1c60] ;  /* 0x001c600001187983 */ /* 0x000ede0000300a00 */
[----:B------:R-:W-:-:S05]  /*2c9d0*/  NOP ;  /* 0x0000000000007918 */ /* 0x000fca0000000000 */
[----:B------:R0:W-:Y:S04]  /*2c9e0*/  STL.64 [R1+0x740], R20 ;  /* 0x0007401401007387 */ /* 0x0001e80000100a00 */
[----:B------:R1:W-:Y:S04]  /*2c9f0*/  STL.64 [R1+0x748], R22 ;  /* 0x0007481601007387 */ /* 0x0003e80000100a00 */
[----:B0-----:R-:W1:Y:S02]  /*2ca00*/  LDL.LU.64 R20, [R1+0x1c58] ;  /* 0x001c580001147983 */ /* 0x001e640000300a00 */
[----:B-1----:R-:W-:Y:S02]  /*2ca10*/  HMMA.16816.F32 R20, R12, R20, R52 ;  /* 0x000000140c14723c */ /* 0x002fe40000001834 */
[----:B------:R-:W4:-:S15]  /*2ca20*/  LDL.LU.64 R52, [R1+0x1c50] ;  /* 0x001c500001347983 */ /* 0x000f1e0000300a00 */
[----:B------:R-:W-:-:S06]  /*2ca30*/  NOP ;  /* 0x0000000000007918 */ /* 0x000fcc0000000000 */
[----:B------:R0:W-:Y:S04]  /*2ca40*/  STL.64 [R1+0x730], R20 ;  /* 0x0007301401007387 */ /* 0x0001e80000100a00 */
[----:B------:R1:W-:Y:S04]  /*2ca50*/  STL.64 [R1+0x738], R22 ;  /* 0x0007381601007387 */ /* 0x0003e80000100a00 */
[----:B0-----:R-:W1:Y:S02]  /*2ca60*/  LDL.LU.64 R20, [R1+0x1c48] ;  /* 0x001c480001147983 */ /* 0x001e640000300a00 */
[----:B-1----:R-:W-:Y:S02]  /*2ca70*/  HMMA.16816.F32 R20, R12, R20, R4 ;  /* 0x000000140c14723c */ /* 0x002fe40000001804 */
[----:B------:R-:W2:-:S15]  /*2ca80*/  LDL.LU.64 R4, [R1+0x1c40] ;  /* 0x001c400001047983 */ /* 0x000e9e0000300a00 */
[----:B------:R-:W-:-:S06]  /*2ca90*/  NOP ;  /* 0x0000000000007918 */ /* 0x000fcc0000000000 */
[----:B------:R0:W-:Y:S04]  /*2caa0*/  STL.64 [R1+0x720], R20 ;  /* 0x0007201401007387 */ /* 0x0001e80000100a00 */
[----:B------:R-:W-:Y:S04]  /*2cab0*/  STL.64 [R1+0x728], R22 ;  /* 0x0007281601007387 */ /* 0x000fe80000100a00 */
[----:B0-----:R-:W3:Y:S01]  /*2cac0*/  LDL.LU.64 R20, [R1+0x40] ;  /* 0x0000400001147983 */ /* 0x001ee20000300a00 */
[----:B--2---:R-:W-:-:S15]  /*2cad0*/  HMMA.16816.F32 R16, R12, R4, R16 ;  /* 0x000000040c10723c */ /* 0x004fde0000001810 */
[----:B------:R-:W-:-:S08]  /*2cae0*/  NOP ;  /* 0x0000000000007918 */ /* 0x000fd00000000000 */
[----:B------:R0:W-:Y:S04]  /*2caf0*/  STL.64 [R1+0x710], R16 ;  /* 0x0007101001007387 */ /* 0x0001e80000100a00 */
[----:B------:R-:W-:Y:S04]  /*2cb00*/  STL.64 [R1+0x718], R18 ;  /* 0x0007181201007387 */ /* 0x000fe80000100a00 */
[----:B0-----:R-:W2:Y:S04]  /*2cb10*/  LDL.LU.64 R16, [R1+0x1c38] ;  /* 0x001c380001107983 */ /* 0x001ea80000300a00 */
[----:B------:R0:W-:Y:S04]  /*2cb20*/  STL.64 [R1+0x1b18], R4 ;  /* 0x001b180401007387 */ /* 0x0001e80000100a00 */
[----:B0-----:R-:W3:Y:S04]  /*2cb30*/  LDL.LU.64 R4, [R1+0x6c0] ;  /* 0x0006c00001047983 */ /* 0x001ee80000300a00 */
[----:B------:R-:W3:Y:S01]  /*2cb40*/  LDL.LU.64 R6, [R1+0x6c8] ;  /* 0x0006c80001067983 */ /* 0x000ee20000300a00 */
[----:B--2---:R-:W-:Y:S03]  /*2cb50*/  HMMA.16816.F32 R16, R12, R16, R36 ;  /* 0x000000100c10723c */ /* 0x004fe60000001824 */
[----:B------:R-:W2:-:S15]  /*2cb60*/  LDL.LU.64 R36, [R1+0x1c30] ;  /* 0x001c300001247983 */ /* 0x000e9e0000300a00 */
[----:B------:R-:W-:-:S05]  /*2cb70*/  NOP ;  /* 0x0000000000007918 */ /* 0x000fca0000000000 */
[----:B------:R0:W-:Y:S04]  /*2cb80*/  STL.64 [R1+0x700], R16 ;  /* 0x0007001001007387 */ /* 0x0001e80000100a00 */
[----:B------:R1:W-:Y:S04]  /*2cb90*/  STL.64 [R1+0x708], R18 ;  /* 0x0007081201007387 */ /* 0x0003e80000100a00 */
[----:B0-----:R-:W1:Y:S01]  /*2cba0*/  LDL.LU.64 R16, [R1+0x1c28] ;  /* 0x001c280001107983 */ /* 0x001e620000300a00 */
[C---:B----4-:R-:W-:Y:S06]  /*2cbb0*/  HMMA.16816.F32 R56, R12.reuse, R52, R56 ;  /* 0x000000340c38723c */ /* 0x050fec0000001838 */
[----:B---3--:R-:W-:Y:S01]  /*2cbc0*/  HMMA.16816.F32 R4, R12, R24, R4 ;  /* 0x000000180c04723c */ /* 0x008fe20000001804 */
[----:B------:R-:W-:-:S02]  /*2cbd0*/  IMAD.MOV.U32 R61, RZ, RZ, R53 ;  /* 0x000000ffff3d7224 */ /* 0x000fc400078e0035 */
[----:B------:R-:W-:-:S03]  /*2cbe0*/  IMAD.MOV.U32 R3, RZ, RZ, R52 ;  /* 0x000000ffff037224 */ /* 0x000fc600078e0034 */
[C---:B--2---:R-:W-:Y:S01]  /*2cbf0*/  HMMA.16816.F32 R36, R12.reuse, R36, R40 ;  /* 0x000000240c24723c */ /* 0x044fe20000001828 */
[----:B------:R-:W2:Y:S05]  /*2cc00*/  LDL.LU.64 R40, [R1+0x6a0] ;  /* 0x0006a00001287983 */ /* 0x000eaa0000300a00 */
[----:B-1----:R-:W-:-:S15]  /*2cc10*/  HMMA.16816.F32 R16, R12, R16, R28 ;  /* 0x000000100c10723c */ /* 0x002fde000000181c */
[----:B------:R-:W-:-:S02]  /*2cc20*/  NOP ;  /* 0x0000000000007918 */ /* 0x000fc40000000000 */
[----:B------:R0:W-:Y:S04]  /*2cc30*/  STL.64 [R1+0x6f0], R36 ;  /* 0x0006f02401007387 */ /* 0x0001e80000100a00 */
[----:B------:R-:W-:Y:S04]  /*2cc40*/  STL.64 [R1+0x6f8], R38 ;  /* 0x0006f82601007387 */ /* 0x000fe80000100a00 */
[----:B------:R-:W2:Y:S04]  /*2cc50*/  LDL.LU.64 R42, [R1+0x6a8] ;  /* 0x0006a800012a7983 */ /* 0x000ea80000300a00 */
[----:B------:R1:W-:Y:S04]  /*2cc60*/  STL.64 [R1+0x6e0], R16 ;  /* 0x0006e01001007387 */ /* 0x0003e80000100a00 */
[----:B------:R-:W-:Y:S04]  /*2cc70*/  STL.64 [R1+0x6e8], R18 ;  /* 0x0006e81201007387 */ /* 0x000fe80000100a00 */
[----:B------:R-:W3:Y:S04]  /*2cc80*/  LDL.LU.64 R28, [R1+0x30] ;  /* 0x00003000011c7983 */ /* 0x000ee80000300a00 */
[----:B0-----:R-:W4:Y:S04]  /*2cc90*/  LDL.LU.64 R36, [R1+0x20] ;  /* 0x0000200001247983 */ /* 0x001f280000300a00 */
[----:B-1----:R-:W4:Y:S04]  /*2cca0*/  LDL.LU.64 R16, [R1+0x10] ;  /* 0x0000100001107983 */ /* 0x002f280000300a00 */
[----:B------:R-:W-:Y:S04]  /*2ccb0*/  STL.64 [R1+0x6d0], R56 ;  /* 0x0006d03801007387 */ /* 0x000fe80000100a00 */
[----:B------:R0:W-:Y:S04]  /*2ccc0*/  STL.64 [R1+0x6d8], R58 ;  /* 0x0006d83a01007387 */ /* 0x0001e80000100a00 */
[----:B0-----:R-:W4:Y:S04]  /*2ccd0*/  LDL.LU.64 R58, [R1+0x1c20] ;  /* 0x001c2000013a7983 */ /* 0x001f280000300a00 */
[----:B------:R-:W4:Y:S04]  /*2cce0*/  LDL.LU.64 R56, [R1+0x1c18] ;  /* 0x001c180001387983 */ /* 0x000f280000300a00 */
[----:B------:R-:W4:Y:S04]  /*2ccf0*/  LDL.LU.64 R54, [R1+0x1c10] ;  /* 0x001c100001367983 */ /* 0x000f280000300a00 */
[----:B------:R-:W4:Y:S04]  /*2cd00*/  LDL.LU.64 R52, [R1+0x1c08] ;  /* 0x001c080001347983 */ /* 0x000f280000300a00 */
[----:B------:R-:W-:Y:S04]  /*2cd10*/  STL [R1+0x1b60], R61 ;  /* 0x001b603d01007387 */ /* 0x000fe80000100800 */
[----:B------:R-:W-:Y:S04]  /*2cd20*/  STL [R1+0x1b5c], R3 ;  /* 0x001b5c0301007387 */ /* 0x000fe80000100800 */
[----:B------:R-:W-:Y:S04]  /*2cd30*/  STL.64 [R1+0x6c0], R4 ;  /* 0x0006c00401007387 */ /* 0x000fe80000100a00 */
[----:B------:R0:W-:Y:S02]  /*2cd40*/  STL.64 [R1+0x6c8], R6 ;  /* 0x0006c80601007387 */ /* 0x0001e40000100a00 */
[----:B0-----:R-:W-:-:S02]  /*2cd50*/  IMAD.MOV.U32 R6, RZ, RZ, R25 ;  /* 0x000000ffff067224 */ /* 0x001fc400078e0019 */
[----:B------:R-:W-:Y:S02]  /*2cd60*/  IMAD.MOV.U32 R7, RZ, RZ, R24 ;  /* 0x000000ffff077224 */ /* 0x000fe400078e0018 */
[----:B------:R-:W3:Y:S04]  /*2cd70*/  LDL.LU.64 R24, [R1+0x690] ;  /* 0x0006900001187983 */ /* 0x000ee80000300a00 */
[----:B------:R-:W3:Y:S04]  /*2cd80*/  LDL.LU.64 R26, [R1+0x698] ;  /* 0x00069800011a7983 */ /* 0x000ee80000300a00 */
[----:B------:R-:W-:Y:S04]  /*2cd90*/  STL [R1+0x1b6c], R6 ;  /* 0x001b6c0601007387 */ /* 0x000fe80000100800 */
[----:B------:R0:W-:Y:S04]  /*2cda0*/  STL [R1+0x1b68], R7 ;  /* 0x001b680701007387 */ /* 0x0001e80000100800 */
[----:B------:R-:W2:Y:S04]  /*2cdb0*/  LDL.LU.64 R4, [R1+0x6b0] ;  /* 0x0006b00001047983 */ /* 0x000ea80000300a00 */
[----:B0-----:R-:W2:Y:S01]  /*2cdc0*/  LDL.LU.64 R6, [R1+0x6b8] ;  /* 0x0006b80001067983 */ /* 0x001ea20000300a00 */
[----:B------:R-:W-:-:S02]  /*2cdd0*/  IMAD.MOV.U32 R3, RZ, RZ, R32 ;  /* 0x000000ffff037224 */ /* 0x000fc400078e0020 */
[----:B------:R-:W-:Y:S01]  /*2cde0*/  IMAD.MOV.U32 R0, RZ, RZ, R33 ;  /* 0x000000ffff007224 */ /* 0x000fe200078e0021 */
[C---:B--2---:R-:W-:Y:S06]  /*2cdf0*/  HMMA.16816.F32 R44, R12.reuse, R44, R4 ;  /* 0x0000002c0c2c723c */ /* 0x044fec0000001804 */
[----:B------:R-:W-:-:S15]  /*2ce00*/  HMMA.16816.F32 R4, R12, R32, R40 ;  /* 0x000000200c04723c */ /* 0x000fde0000001828 */
[----:B------:R-:W-:-:S02]  /*2ce10*/  NOP ;  /* 0x0000000000007918 */ /* 0x000fc40000000000 */
[----:B------:R0:W-:Y:S04]  /*2ce20*/  STL.64 [R1+0x6b0], R44 ;  /* 0x0006b02c01007387 */ /* 0x0001e80000100a00 */
[----:B------:R1:W-:Y:S04]  /*2ce30*/  STL.64 [R1+0x6b8], R46 ;  /* 0x0006b82e01007387 */ /* 0x0003e80000100a00 */
[----:B------:R2:W-:Y:S04]  /*2ce40*/  STL.64 [R1+0x6a0], R4 ;  /* 0x0006a00401007387 */ /* 0x0005e80000100a00 */
[----:B------:R-:W-:Y:S04]  /*2ce50*/  STL.64 [R1+0x6a8], R6 ;  /* 0x0006a80601007387 */ /* 0x000fe80000100a00 */
[----:B0-----:R-:W4:Y:S04]  /*2ce60*/  LDL.LU.64 R44, [R1+0x680] ;  /* 0x00068000012c7983 */ /* 0x001f280000300a00 */
[----:B-1----:R-:W4:Y:S04]  /*2ce70*/  LDL.LU.64 R46, [R1+0x688] ;  /* 0x00068800012e7983 */ /* 0x002f280000300a00 */
[----:B------:R-:W4:Y:S04]  /*2ce80*/  LDL.LU.64 R40, [R1+0x670] ;  /* 0x0006700001287983 */ /* 0x000f280000300a00 */
[----:B------:R-:W4:Y:S04]  /*2ce90*/  LDL.LU.64 R42, [R1+0x678] ;  /* 0x00067800012a7983 */ /* 0x000f280000300a00 */
[----:B------:R-:W4:Y:S04]  /*2cea0*/  LDL.LU.64 R32, [R1+0x660] ;  /* 0x0006600001207983 */ /* 0x000f280000300a00 */
[----:B------:R-:W4:Y:S01]  /*2ceb0*/  LDL.LU.64 R34, [R1+0x668] ;  /* 0x0006680001227983 */ /* 0x000f220000300a00 */
[----:B---3--:R-:W-:Y:S03]  /*2cec0*/  HMMA.16816.F32 R24, R12, R20, R24 ;  /* 0x000000140c18723c */ /* 0x008fe60000001818 */
[----:B------:R-:W-:Y:S04]  /*2ced0*/  STL [R1+0x1b70], R0 ;  /* 0x001b700001007387 */ /* 0x000fe80000100800 */
[----:B------:R0:W-:Y:S01]  /*2cee0*/  STL [R1+0x1b64], R3 ;  /* 0x001b640301007387 */ /* 0x0001e20000100800 */
[----:B--2---:R-:W-:-:S02]  /*2cef0*/  IMAD.MOV.U32 R5, RZ, RZ, R20 ;  /* 0x000000ffff057224 */ /* 0x004fc400078e0014 */
[----:B------:R-:W-:Y:S02]  /*2cf00*/  IMAD.MOV.U32 R4, RZ, RZ, R21 ;  /* 0x000000ffff047224 */ /* 0x000fe400078e0015 */
[----:B------:R-:W-:Y:S02]  /*2cf10*/  IMAD.MOV.U32 R61, RZ, RZ, R29 ;  /* 0x000000ffff3d7224 */ /* 0x000fe400078e001d */
[----:B0-----:R-:W-:-:S09]  /*2cf20*/  IMAD.MOV.U32 R3, RZ, RZ, R28 ;  /* 0x000000ffff037224 */ /* 0x001fd200078e001c */
[----:B------:R0:W-:Y:S04]  /*2cf30*/  STL.64 [R1+0x690], R24 ;  /* 0x0006901801007387 */ /* 0x0001e80000100a00 */
[----:B------:R1:W-:Y:S04]  /*2cf40*/  STL.64 [R1+0x698], R26 ;  /* 0x0006981a01007387 */ /* 0x0003e80000100a00 */
[----:B------:R-:W2:Y:S04]  /*2cf50*/  LDL.LU.64 R20, [R1+0x650] ;  /* 0x0006500001147983 */ /* 0x000ea80000300a00 */
[----:B------:R-:W2:Y:S04]  /*2cf60*/  LDL.LU.64 R22, [R1+0x658] ;  /* 0x0006580001167983 */ /* 0x000ea80000300a00 */
[----:B0-----:R-:W3:Y:S04]  /*2cf70*/  LDL.LU.64 R24, [R1+0x640] ;  /* 0x0006400001187983 */ /* 0x001ee80000300a00 */
[----:B-1----:R-:W3:Y:S04]  /*2cf80*/  LDL.LU.64 R26, [R1+0x648] ;  /* 0x00064800011a7983 */ /* 0x002ee80000300a00 */
[----:B------:R-:W-:Y:S01]  /*2cf90*/  STL [R1+0x1b74], R5 ;  /* 0x001b740501007387 */ /* 0x000fe20000100800 */
[----:B----4-:R-:W-:-:S02]  /*2cfa0*/  IMAD.MOV.U32 R2, RZ, RZ, R36 ;  /* 0x000000ffff027224 */ /* 0x010fc400078e0024 */
[----:B------:R-:W-:Y:S02]  /*2cfb0*/  IMAD.MOV.U32 R60, RZ, RZ, R37 ;  /* 0x000000ffff3c7224 */ /* 0x000fe400078e0025 */
[----:B------:R-:W-:Y:S02]  /*2cfc0*/  IMAD.MOV.U32 R6, RZ, RZ, R16 ;  /* 0x000000ffff067224 */ /* 0x000fe400078e0010 */
[----:B------:R-:W-:Y:S01]  /*2cfd0*/  IMAD.MOV.U32 R7, RZ, RZ, R17 ;  /* 0x000000ffff077224 */ /* 0x000fe200078e0011 */
[C---:B------:R-:W-:Y:S06]  /*2cfe0*/  HMMA.16816.F32 R44, R12.reuse, R28, R44 ;  /* 0x0000001c0c2c723c */ /* 0x040fec000000182c */
[C---:B------:R-:W-:Y:S06]  /*2cff0*/  HMMA.16816.F32 R40, R12.reuse, R36, R40 ;  /* 0x000000240c28723c */ /* 0x040fec0000001828 */
[C---:B------:R-:W-:Y:S11]  /*2d000*/  HMMA.16816.F32 R32, R12.reuse, R16, R32 ;  /* 0x000000100c20723c */ /* 0x040ff60000001820 */
[----:B------:R-:W-:Y:S04]  /*2d010*/  STL.64 [R1+0x680], R44 ;  /* 0x0006802c01007387 */ /* 0x000fe80000100a00 */
[----:B------:R0:W-:Y:S04]  /*2d020*/  STL.64 [R1+0x688], R46 ;  /* 0x0006882e01007387 */ /* 0x0001e80000100a00 */
[----:B0-----:R-:W4:Y:S04]  /*2d030*/  LDL.LU.64 R46, [R1+0x1c00] ;  /* 0x001c0000012e7983 */ /* 0x001f280000300a00 */
[----:B------:R-:W4:Y:S04]  /*2d040*/  LDL.LU.64 R44, [R1+0x1bf8] ;  /* 0x001bf800012c7983 */ /* 0x000f280000300a00 */
[----:B------:R-:W4:Y:S04]  /*2d050*/  LDL.LU.64 R28, [R1+0x630] ;  /* 0x00063000011c7983 */ /* 0x000f280000300a00 */
[----:B------:R-:W4:Y:S04]  /*2d060*/  LDL.LU.64 R30, [R1+0x638] ;  /* 0x00063800011e7983 */ /* 0x000f280000300a00 */
        /* <DEDUP_REMOVED lines=10> */
[----:B------:R-:W2:Y:S02]  /*2d110*/  LDL.LU.64 R16, [R1+0x1bc0] ;  /* 0x001bc00001107983 */ /* 0x000ea40000300a00 */
[----:B--2---:R-:W-:-:S15]  /*2d120*/  HMMA.16816.F32 R20, R12, R16, R20 ;  /* 0x000000100c14723c */ /* 0x004fde0000001814 */
[----:B------:R-:W-:-:S08]  /*2d130*/  NOP ;  /* 0x0000000000007918 */ /* 0x000fd00000000000 */
[----:B------:R-:W-:Y:S04]  /*2d140*/  STL.64 [R1+0x650], R20 ;  /* 0x0006501401007387 */ /* 0x000fe80000100a00 */
[----:B------:R0:W-:Y:S04]  /*2d150*/  STL.64 [R1+0x658], R22 ;  /* 0x0006581601007387 */ /* 0x0001e80000100a00 */
[----:B0-----:R-:W2:Y:S04]  /*2d160*/  LDL.LU.64 R22, [R1+0x1bb8] ;  /* 0x001bb80001167983 */ /* 0x001ea80000300a00 */
[----:B------:R-:W3:Y:S01]  /*2d170*/  LDL.LU.64 R20, [R1+0x1bb0] ;  /* 0x001bb00001147983 */ /* 0x000ee20000300a00 */
[----:B------:R-:W-:-:S02]  /*2d180*/  IMAD.MOV.U32 R5, RZ, RZ, R16 ;  /* 0x000000ffff057224 */ /* 0x000fc400078e0010 */
[----:B------:R-:W-:Y:S02]  /*2d190*/  IMAD.MOV.U32 R0, RZ, RZ, R17 ;  /* 0x000000ffff007224 */ /* 0x000fe400078e0011 */
[----:B------:R-:W4:Y:S04]  /*2d1a0*/  LDL.LU.64 R16, [R1+0x610] ;  /* 0x0006100001107983 */ /* 0x000f280000300a00 */
[----:B------:R-:W4:Y:S01]  /*2d1b0*/  LDL.LU.64 R18, [R1+0x618] ;  /* 0x0006180001127983 */ /* 0x000f220000300a00 */
[----:B---3--:R-:W-:-:S15]  /*2d1c0*/  HMMA.16816.F32 R24, R12, R20, R24 ;  /* 0x000000140c18723c */ /* 0x008fde0000001818 */
[----:B------:R-:W-:-:S08]  /*2d1d0*/  NOP ;  /* 0x0000000000007918 */ /* 0x000fd00000000000 */
[----:B------:R-:W-:Y:S04]  /*2d1e0*/  STL.64 [R1+0x640], R24 ;  /* 0x0006401801007387 */ /* 0x000fe80000100a00 */
[----:B------:R0:W-:Y:S04]  /*2d1f0*/  STL.64 [R1+0x648], R26 ;  /* 0x0006481a01007387 */ /* 0x0001e80000100a00 */
[----:B0-----:R-:W3:Y:S04]  /*2d200*/  LDL.LU.64 R26, [R1+0x1ba8] ;  /* 0x001ba800011a7983 */ /* 0x001ee80000300a00 */
[----:B------:R-:W4:Y:S04]  /*2d210*/  LDL.LU.64 R24, [R1+0x1ba0] ;  /* 0x001ba00001187983 */ /* 0x000f280000300a00 */
[----:B--2---:R-:W-:Y:S04]  /*2d220*/  STL.64 [R1+0x1a70], R22 ;  /* 0x001a701601007387 */ /* 0x004fe80000100a00 */
[----:B------:R0:W-:Y:S04]  /*2d230*/  STL.64 [R1+0x1a68], R20 ;  /* 0x001a681401007387 */ /* 0x0001e80000100a00 */
[----:B0-----:R-:W2:Y:S04]  /*2d240*/  LDL.LU.64 R20, [R1+0x620] ;  /* 0x0006200001147983 */ /* 0x001ea80000300a00 */
[----:B------:R-:W2:Y:S01]  /*2d250*/  LDL.LU.64 R22, [R1+0x628] ;  /* 0x0006280001167983 */ /* 0x000ea20000300a00 */
[----:B----4-:R-:W-:-:S15]  /*2d260*/  HMMA.16816.F32 R28, R12, R24, R28 ;  /* 0x000000180c1c723c */ /* 0x010fde000000181c */
[----:B------:R-:W-:-:S08]  /*2d270*/  NOP ;  /* 0x0000000000007918 */ /* 0x000fd00000000000 */
[----:B------:R-:W-:Y:S04]  /*2d280*/  STL.64 [R1+0x630], R28 ;  /* 0x0006301c01007387 */ /* 0x000fe80000100a00 */
[----:B------:R0:W-:Y:S04]  /*2d290*/  STL.64 [R1+0x638], R30 ;  /* 0x0006381e01007387 */ /* 0x0001e80000100a00 */
[----:B0-----:R-:W4:Y:S04]  /*2d2a0*/  LDL.LU.64 R30, [R1+0x1b98] ;  /* 0x001b9800011e7983 */ /* 0x001f280000300a00 */
[----:B------:R-:W2:Y:S01]  /*2d2b0*/  LDL.LU.64 R28, [R1+0x1b90] ;  /* 0x001b9000011c7983 */ /* 0x000ea20000300a00 */
[----:B------:R-:W-:Y:S03]  /*2d2c0*/  HMMA.16816.F32 R16, R12, R32, R16 ;  /* 0x000000200c10723c */ /* 0x000fe60000001810 */
[----:B---3--:R-:W-:Y:S04]  /*2d2d0*/  STL.64 [R1+0x1a80], R26 ;  /* 0x001a801a01007387 */ /* 0x008fe80000100a00 */
[----:B------:R0:W-:Y:S02]  /*2d2e0*/  STL.64 [R1+0x1a78], R24 ;  /* 0x001a781801007387 */ /* 0x0001e40000100a00 */
[----:B0-----:R-:W-:-:S02]  /*2d2f0*/  IMAD.MOV.U32 R24, RZ, RZ, R50 ;  /* 0x000000ffff187224 */ /* 0x001fc400078e0032 */
[----:B------:R-:W3:Y:S01]  /*2d300*/  LDL.LU R50, [R1+0x1b8c] ;  /* 0x001b8c0001327983 */ /* 0x000ee20000300800 */
[----:B------:R-:W-:Y:S01]  /*2d310*/  IMAD.MOV.U32 R25, RZ, RZ, R51 ;  /* 0x000000ffff197224 */ /* 0x000fe200078e0033 */
[----:B--2---:R-:W-:-:S15]  /*2d320*/  HMMA.16816.F32 R20, R12, R28, R20 ;  /* 0x0000001c0c14723c */ /* 0x004fde0000001814 */
[----:B------:R-:W-:-:S08]  /*2d330*/  NOP ;  /* 0x0000000000007918 */ /* 0x000fd00000000000 */
[----:B------:R0:W-:Y:S04]  /*2d340*/  STL.64 [R1+0x620], R20 ;  /* 0x0006201401007387 */ /* 0x0001e80000100a00 */
[----:B------:R1:W-:Y:S04]  /*2d350*/  STL.64 [R1+0x628], R22 ;  /* 0x0006281601007387 */ /* 0x0003e80000100a00 */
[----:B------:R-:W3:Y:S04]  /*2d360*/  LDL.LU R51, [R1+0x1b88] ;  /* 0x001b880001337983 */ /* 0x000ee80000300800 */
[----:B0-----:R-:W2:Y:S04]  /*2d370*/  LDL.LU.64 R20, [R1+0x5e0] ;  /* 0x0005e00001147983 */ /* 0x001ea80000300a00 */
[----:B-1----:R-:W2:Y:S04]  /*2d380*/  LDL.LU.64 R22, [R1+0x5e8] ;  /* 0x0005e80001167983 */ /* 0x002ea80000300a00 */
[----:B----4-:R-:W-:Y:S04]  /*2d390*/  STL.64 [R1+0x1a60], R30 ;  /* 0x001a601e01007387 */ /* 0x010fe80000100a00 */
[----:B------:R0:W-:Y:S04]  /*2d3a0*/  STL.64 [R1+0x1a58], R28 ;  /* 0x001a581c01007387 */ /* 0x0001e80000100a00 */
[----:B0-----:R-:W4:Y:S04]  /*2d3b0*/  LDL.LU.64 R28, [R1+0x5f0] ;  /* 0x0005f000011c7983 */ /* 0x001f280000300a00 */
[----:B------:R-:W4:Y:S04]  /*2d3c0*/  LDL.LU.64 R30, [R1+0x5f8] ;  /* 0x0005f800011e7983 */ /* 0x000f280000300a00 */
[----:B------:R-:W-:Y:S04]  /*2d3d0*/  STL.64 [R1+0x610], R16 ;  /* 0x0006101001007387 */ /* 0x000fe80000100a00 */
[----:B------:R0:W-:Y:S04]  /*2d3e0*/  STL.64 [R1+0x618], R18 ;  /* 0x0006181201007387 */ /* 0x0001e80000100a00 */
[----:B0-----:R-:W3:Y:S04]  /*2d3f0*/  LDL.LU.64 R18, [R1+0x1b80] ;  /* 0x001b800001127983 */ /* 0x001ee80000300a00 */
[----:B------:R-:W3:Y:S04]  /*2d400*/  LDL.LU.64 R16, [R1+0x1b78] ;  /* 0x001b780001107983 */ /* 0x000ee80000300a00 */
[----:B------:R-:W-:Y:S04]  /*2d410*/  STL.64 [R1+0x1a50], R34 ;  /* 0x001a502201007387 */ /* 0x000fe80000100a00 */
[----:B------:R0:W-:Y:S04]  /*2d420*/  STL.64 [R1+0x1a48], R32 ;  /* 0x001a482001007387 */ /* 0x0001e80000100a00 */
[----:B0-----:R-:W2:Y:S04]  /*2d430*/  LDL.LU.64 R32, [R1+0x600] ;  /* 0x0006000001207983 */ /* 0x001ea80000300a00 */
[----:B------:R-:W2:Y:S01]  /*2d440*/  LDL.LU.64 R34, [R1+0x608] ;  /* 0x0006080001227983 */ /* 0x000ea20000300a00 */
[C---:B----4-:R-:W-:Y:S06]  /*2d450*/  HMMA.16816.F32 R28, R12.reuse, R40, R28 ;  /* 0x000000280c1c723c */ /* 0x050fec000000181c */
[----:B--2---:R-:W-:-:S15]  /*2d460*/  HMMA.16816.F32 R32, R12, R36, R32 ;  /* 0x000000240c20723c */ /* 0x004fde0000001820 */
[----:B------:R-:W-:-:S08]  /*2d470*/  NOP ;  /* 0x0000000000007918 */ /* 0x000fd00000000000 */
[----:B------:R0:W-:Y:S04]  /*2d480*/  STL.64 [R1+0x600], R32 ;  /* 0x0006002001007387 */ /* 0x0001e80000100a00 */
[----:B------:R1:W-:Y:S04]  /*2d490*/  STL.64 [R1+0x608], R34 ;  /* 0x0006082201007387 */ /* 0x0003e80000100a00 */
[----:B0-----:R-:W2:Y:S04]  /*2d4a0*/  LDL.LU.64 R32, [R1+0x340] ;  /* 0x0003400001207983 */ /* 0x001ea80000300a00 */
[----:B-1----:R-:W2:Y:S04]  /*2d4b0*/  LDL.LU.64 R34, [R1+0x348] ;  /* 0x0003480001227983 */ /* 0x002ea80000300a00 */
[----:B------:R-:W-:Y:S04]  /*2d4c0*/  STL.64 [R1+0x1a90], R38 ;  /* 0x001a902601007387 */ /* 0x000fe80000100a00 */
[----:B------:R0:W-:Y:S04]  /*2d4d0*/  STL.64 [R1+0x1a88], R36 ;  /* 0x001a882401007387 */ /* 0x0001e80000100a00 */
[----:B0-----:R-:W4:Y:S04]  /*2d4e0*/  LDL.LU.64 R36, [R1+0x5c0] ;  /* 0x0005c00001247983 */ /* 0x001f280000300a00 */
[----:B------:R-:W4:Y:S04]  /*2d4f0*/  LDL.LU.64 R38, [R1+0x5c8] ;  /* 0x0005c80001267983 */ /* 0x000f280000300a00 */
[----:B------:R-:W-:Y:S04]  /*2d500*/  STL.64 [R1+0x1aa0], R42 ;  /* 0x001aa02a01007387 */ /* 0x000fe80000100a00 */
[----:B------:R0:W-:Y:S04]  /*2d510*/  STL.64 [R1+0x1a98], R40 ;  /* 0x001a982801007387 */ /* 0x0001e80000100a00 */
[----:B------:R1:W-:Y:S04]  /*2d520*/  STL.64 [R1+0x5f0], R28 ;  /* 0x0005f01c01007387 */ /* 0x0003e80000100a00 */
[----:B------:R3:W-:Y:S04]  /*2d530*/  STL.64 [R1+0x5f8], R30 ;  /* 0x0005f81e01007387 */ /* 0x0007e80000100a00 */
[----:B0-----:R-:W2:Y:S04]  /*2d540*/  LDL.LU.64 R40, [R1+0x5d0] ;  /* 0x0005d00001287983 */ /* 0x001ea80000300a00 */
[----:B------:R-:W2:Y:S01]  /*2d550*/  LDL.LU.64 R42, [R1+0x5d8] ;  /* 0x0005d800012a7983 */ /* 0x000ea20000300a00 */
[----:B------:R-:W-:Y:S03]  /*2d560*/  HMMA.16816.F32 R20, R12, R44, R20 ;  /* 0x0000002c0c14723c */ /* 0x000fe60000001814 */
[----:B-1----:R-:W2:Y:S04]  /*2d570*/  LDL.LU.64 R28, [R1+0x8f0] ;  /* 0x0008f000011c7983 */ /* 0x002ea80000300a00 */
[----:B---3--:R-:W3:-:S15]  /*2d580*/  LDL.LU.64 R30, [R1+0x8f8] ;  /* 0x0008f800011e7983 */ /* 0x008ede0000300a00 */
[----:B------:R-:W-:-:S01]  /*2d590*/  NOP ;  /* 0x0000000000007918 */ /* 0x000fc20000000000 */
[----:B------:R0:W-:Y:S04]  /*2d5a0*/  STL.64 [R1+0x5e0], R20 ;  /* 0x0005e01401007387 */ /* 0x0001e80000100a00 */
[----:B------:R1:W-:Y:S04]  /*2d5b0*/  STL.64 [R1+0x5e8], R22 ;  /* 0x0005e81601007387 */ /* 0x0003e80000100a00 */
[----:B0-----:R-:W3:Y:S04]  /*2d5c0*/  LDL.LU.64 R20, [R1+0x8e0] ;  /* 0x0008e00001147983 */ /* 0x001ee80000300a00 */
[----:B-1----:R-:W3:Y:S04]  /*2d5d0*/  LDL.LU.64 R22, [R1+0x8e8] ;  /* 0x0008e80001167983 */ /* 0x002ee80000300a00 */
[----:B------:R-:W-:Y:S04]  /*2d5e0*/  STL.64 [R1+0x1ab0], R46 ;  /* 0x001ab02e01007387 */ /* 0x000fe80000100a00 */
[----:B------:R-:W-:Y:S04]  /*2d5f0*/  STL.64 [R1+0x1aa8], R44 ;  /* 0x001aa82c01007387 */ /* 0x000fe80000100a00 */
[----:B------:R-:W-:Y:S04]  /*2d600*/  STL.64 [R1+0x1ac0], R50 ;  /* 0x001ac03201007387 */ /* 0x000fe80000100a00 */
[----:B------:R-:W-:Y:S01]  /*2d610*/  STL.64 [R1+0x1ab8], R48 ;  /* 0x001ab83001007387 */ /* 0x000fe20000100a00 */
[C---:B----4-:R-:W-:Y:S06]  /*2d620*/  HMMA.16816.F32 R36, R12.reuse, R52, R36 ;  /* 0x000000340c24723c */ /* 0x050fec0000001824 */
[C---:B--2---:R-:W-:Y:S06]  /*2d630*/  HMMA.16816.F32 R40, R12.reuse, R48, R40 ;  /* 0x000000300c28723c */ /* 0x044fec0000001828 */
[----:B------:R-:W-:-:S15]  /*2d640*/  HMMA.16816.F32 R12, R12, R56, R32 ;  /* 0x000000380c0c723c */ /* 0x000fde0000001820 */
[----:B------:R-:W-:-:S02]  /*2d650*/  NOP ;  /* 0x0000000000007918 */ /* 0x000fc40000000000 */
[----:B------:R-:W-:Y:S04]  /*2d660*/  STL.64 [R1+0x5d0], R40 ;  /* 0x0005d02801007387 */ /* 0x000fe80000100a00 */
        /* <DEDUP_REMOVED lines=8> */
[----:B------:R0:W-:Y:S04]  /*2d6f0*/  STL.64 [R1+0x1620], R12 ;  /* 0x0016200c01007387 */ /* 0x0001e80000100a00 */
[----:B0-----:R-:W2:Y:S04]  /*2d700*/  LDL.LU.64 R12, [R1+0x60] ;  /* 0x00006000010c7983 */ /* 0x001ea80000300a00 */
[----:B------:R-:W4:Y:S01]  /*2d710*/  LDL.LU.64 R14, [R1+0x68] ;  /* 0x00006800010e7983 */ /* 0x000f220000300a00 */
[C---:B---3--:R-:W-:Y:S03]  /*2d720*/  HMMA.16816.F32 R24, R16.reuse, R24, R28 ;  /* 0x000000181018723c */ /* 0x048fe6000000181c */
[----:B----4-:R-:W-:Y:S04]  /*2d730*/  STL.64 [R1+0x1af8], R14 ;  /* 0x001af80e01007387 */ /* 0x010fe80000100a00 */
[----:B--2---:R0:W-:Y:S02]  /*2d740*/  STL.64 [R1+0x1af0], R12 ;  /* 0x001af00c01007387 */ /* 0x0041e40000100a00 */
[----:B0-----:R-:W-:Y:S02]  /*2d750*/  HMMA.16816.F32 R12, R16, R8, R20 ;  /* 0x00000008100c723c */ /* 0x001fe40000001814 */
[----:B------:R-:W-:-:S12]  /*2d760*/  STL.64 [R1+0x1a18], R10 ;  /* 0x001a180a01007387 */ /* 0x000fd80000100a00 */
[----:B------:R0:W-:Y:S04]  /*2d770*/  STL.64 [R1+0x8f0], R24 ;  /* 0x0008f01801007387 */ /* 0x0001e80000100a00 */
[----:B------:R-:W-:Y:S01]  /*2d780*/  STL.64 [R1+0x8f8], R26 ;  /* 0x0008f81a01007387 */ /* 0x000fe20000100a00 */
[----:B------:R-:W-:Y:S02]  /*2d790*/  IMAD.MOV.U32 R8, RZ, RZ, R5 ;  /* 0x000000ffff087224 */ /* 0x000fe400078e0005 */
[----:B------:R-:W-:Y:S02]  /*2d7a0*/  IMAD.MOV.U32 R9, RZ, RZ, R0 ;  /* 0x000000ffff097224 */ /* 0x000fe400078e0000 */
[----:B0-----:R-:W-:Y:S02]  /*2d7b0*/  IMAD.MOV.U32 R24, RZ, RZ, R6 ;  /* 0x000000ffff187224 */ /* 0x001fe400078e0006 */
[----:B------:R-:W-:Y:S01]  /*2d7c0*/  IMAD.MOV.U32 R25, RZ, RZ, R7 ;  /* 0x000000ffff197224 */ /* 0x000fe200078e0007 */
[----:B------:R-:W-:Y:S04]  /*2d7d0*/  STL.64 [R1+0x8e0], R12 ;  /* 0x0008e00c01007387 */ /* 0x000fe80000100a00 */
[----:B------:R-:W-:Y:S04]  /*2d7e0*/  STL.64 [R1+0x8e8], R14 ;  /* 0x0008e80e01007387 */ /* 0x000fe80000100a00 */
[----:B------:R-:W2:Y:S04]  /*2d7f0*/  LDL.LU R5, [R1+0x1b74] ;  /* 0x001b740001057983 */ /* 0x000ea80000300800 */
[----:B------:R-:W3:Y:S04]  /*2d800*/  LDL.LU R0, [R1+0x1b70] ;  /* 0x001b700001007983 */ /* 0x000ee80000300800 */
[----:B------:R-:W-:Y:S04]  /*2d810*/  STL.64 [R1+0x1ae8], R8 ;  /* 0x001ae80801007387 */ /* 0x000fe80000100a00 */
[----:B------:R-:W4:Y:S04]  /*2d820*/  LDL.LU R6, [R1+0x1b6c] ;  /* 0x001b6c0001067983 */ /* 0x000f280000300800 */
[----:B------:R-:W3:Y:S04]  /*2d830*/  LDL.LU R7, [R1+0x1b68] ;  /* 0x001b680001077983 */ /* 0x000ee80000300800 */
[----:B------:R-:W4:Y:S04]  /*2d840*/  LDL.LU R56, [R1+0xb0] ;  /* 0x0000b00001387983 */ /* 0x000f280000300800 */
[----:B------:R-:W4:Y:S01]  /*2d850*/  LDL.LU R57, [R1+0xb4] ;  /* 0x0000b40001397983 */ /* 0x000f220000300800 */
[----:B------:R-:W-:-:S02]  /*2d860*/  IMAD.MOV.U32 R29, RZ, RZ, R4 ;  /* 0x000000ffff1d7224 */ /* 0x000fc400078e0004 */
[----:B--2---:R-:W-:Y:S01]  /*2d870*/  IMAD.MOV.U32 R28, RZ, RZ, R5 ;  /* 0x000000ffff1c7224 */ /* 0x004fe200078e0005 */
[----:B----4-:R-:W-:Y:S04]  /*2d880*/  STL.64 [R1+0x1b20], R56 ;  /* 0x001b203801007387 */ /* 0x010fe80000100a00 */
[----:B------:R-:W-:Y:S04]  /*2d890*/  STL.64 [R1+0x1b00], R24 ;  /* 0x001b001801007387 */ /* 0x000fe80000100a00 */
[----:B------:R-:W2:Y:S04]  /*2d8a0*/  LDL.LU R4, [R1+0xe0] ;  /* 0x0000e00001047983 */ /* 0x000ea80000300800 */
[----:B------:R-:W2:Y:S04]  /*2d8b0*/  LDL.LU R5, [R1+0xe4] ;  /* 0x0000e40001057983 */ /* 0x000ea80000300800 */
[----:B--2---:R0:W-:Y:S04]  /*2d8c0*/  STL.64 [R1+0x1b28], R4 ;  /* 0x001b280401007387 */ /* 0x0041e80000100a00 */
[----:B0-----:R-:W2:Y:S04]  /*2d8d0*/  LDL.LU R4, [R1+0xf0] ;  /* 0x0000f00001047983 */ /* 0x001ea80000300800 */
[----:B------:R-:W2:Y:S04]  /*2d8e0*/  LDL.LU R5, [R1+0xf4] ;  /* 0x0000f40001057983 */ /* 0x000ea80000300800 */
[----:B------:R-:W4:Y:S04]  /*2d8f0*/  LDL.LU R40, [R1+0x110] ;  /* 0x0001100001287983 */ /* 0x000f280000300800 */
[----:B------:R-:W4:Y:S04]  /*2d900*/  LDL.LU R41, [R1+0x114] ;  /* 0x0001140001297983 */ /* 0x000f280000300800 */
[----:B--2---:R-:W-:Y:S04]  /*2d910*/  STL.64 [R1+0x1b38], R4 ;  /* 0x001b380401007387 */ /* 0x004fe80000100a00 */
[----:B------:R-:W2:Y:S04]  /*2d920*/  LDL.LU R48, [R1+0x100] ;  /* 0x0001000001307983 */ /* 0x000ea80000300800 */
[----:B------:R-:W2:Y:S04]  /*2d930*/  LDL.LU R49, [R1+0x104] ;  /* 0x0001040001317983 */ /* 0x000ea80000300800 */
[----:B--2---:R0:W-:Y:S04]  /*2d940*/  STL.64 [R1+0x1b48], R48 ;  /* 0x001b483001007387 */ /* 0x0041e80000100a00 */
[----:B0-----:R-:W4:Y:S04]  /*2d950*/  LDL.LU.64 R48, [R1+0x8d0] ;  /* 0x0008d00001307983 */ /* 0x001f280000300a00 */
[----:B------:R-:W4:Y:S04]  /*2d960*/  LDL.LU.64 R50, [R1+0x8d8] ;  /* 0x0008d80001327983 */ /* 0x000f280000300a00 */
[----:B------:R-:W2:Y:S04]  /*2d970*/  LDL.LU R36, [R1+0xd0] ;  /* 0x0000d00001247983 */ /* 0x000ea80000300800 */
[----:B------:R-:W2:Y:S01]  /*2d980*/  LDL.LU R37, [R1+0xd4] ;  /* 0x0000d40001257983 */ /* 0x000ea20000300800 */
[----:B------:R-:W-:-:S02]  /*2d990*/  IMAD.MOV.U32 R32, RZ, RZ, R3 ;  /* 0x000000ffff207224 */ /* 0x000fc400078e0003 */
[----:B------:R-:W-:Y:S01]  /*2d9a0*/  IMAD.MOV.U32 R33, RZ, RZ, R61 ;  /* 0x000000ffff217224 */ /* 0x000fe200078e003d */
[----:B--2---:R0:W-:Y:S04]  /*2d9b0*/  STL.64 [R1+0x1b30], R36 ;  /* 0x001b302401007387 */ /* 0x0041e80000100a00 */
[----:B------:R-:W2:Y:S04]  /*2d9c0*/  LDL.LU R44, [R1+0xa0] ;  /* 0x0000a000012c7983 */ /* 0x000ea80000300800 */
[----:B------:R-:W2:Y:S04]  /*2d9d0*/  LDL.LU R45, [R1+0xa4] ;  /* 0x0000a400012d7983 */ /* 0x000ea80000300800 */
[----:B------:R-:W-:Y:S04]  /*2d9e0*/  STL.64 [R1+0x1b08], R28 ;  /* 0x001b081c01007387 */ /* 0x000fe80000100a00 */
[----:B------:R-:W4:Y:S04]  /*2d9f0*/  LDL.LU R3, [R1+0x1b64] ;  /* 0x001b640001037983 */ /* 0x000f280000300800 */
[----:B------:R-:W2:Y:S04]  /*2da00*/  LDL.LU R61, [R1+0x1b60] ;  /* 0x001b6000013d7983 */ /* 0x000ea80000300800 */
[----:B------:R-:W2:Y:S04]  /*2da10*/  LDL.LU R20, [R1+0x90] ;  /* 0x0000900001147983 */ /* 0x000ea80000300800 */
[----:B------:R-:W2:Y:S04]  /*2da20*/  LDL.LU R21, [R1+0x94] ;  /* 0x0000940001157983 */ /* 0x000ea80000300800 */
[----:B------:R1:W-:Y:S01]  /*2da30*/  STL.64 [R1+0x1b10], R32 ;  /* 0x001b102001007387 */ /* 0x0003e20000100a00 */
[----:B---3--:R-:W-:-:S02]  /*2da40*/  IMAD.MOV.U32 R12, RZ, RZ, R7 ;  /* 0x000000ffff0c7224 */ /* 0x008fc400078e0007 */
[----:B------:R-:W-:Y:S01]  /*2da50*/  IMAD.MOV.U32 R13, RZ, RZ, R6 ;  /* 0x000000ffff0d7224 */ /* 0x000fe200078e0006 */
[----:B------:R-:W3:Y:S04]  /*2da60*/  LDL.LU.64 R4, [R1+0x8c0] ;  /* 0x0008c00001047983 */ /* 0x000ee80000300a00 */
[----:B------:R-:W3:Y:S01]  /*2da70*/  LDL.LU.64 R6, [R1+0x8c8] ;  /* 0x0008c80001067983 */ /* 0x000ee20000300a00 */
[----:B------:R-:W-:Y:S02]  /*2da80*/  IMAD.MOV.U32 R53, RZ, RZ, R0 ;  /* 0x000000ffff357224 */ /* 0x000fe400078e0000 */
[----:B----4-:R-:W-:Y:S02]  /*2da90*/  IMAD.MOV.U32 R52, RZ, RZ, R3 ;  /* 0x000000ffff347224 */ /* 0x010fe400078e0003 */
[----:B------:R-:W4:Y:S04]  /*2daa0*/  LDL.LU R3, [R1+0x1b5c] ;  /* 0x001b5c0001037983 */ /* 0x000f280000300800 */
[----:B------:R-:W3:Y:S04]  /*2dab0*/  LDL.LU R0, [R1+0x1b58] ;  /* 0x001b580001007983 */ /* 0x000ee80000300800 */
[----:B0-----:R-:W3:Y:S04]  /*2dac0*/  LDL.LU.64 R36, [R1+0x8b0] ;  /* 0x0008b00001247983 */ /* 0x001ee80000300a00 */
[----:B------:R-:W3:Y:S04]  /*2dad0*/  LDL.LU.64 R38, [R1+0x8b8] ;  /* 0x0008b80001267983 */ /* 0x000ee80000300a00 */
[----:B------:R-:W3:Y:S04]  /*2dae0*/  LDL.LU.64 R56, [R1+0x8a0] ;  /* 0x0008a00001387983 */ /* 0x000ee80000300a00 */
[----:B------:R-:W3:Y:S04]  /*2daf0*/  LDL.LU.64 R58, [R1+0x8a8] ;  /* 0x0008a800013a7983 */ /* 0x000ee80000300a00 */
[----:B-1----:R-:W3:Y:S04]  /*2db00*/  LDL.LU.64 R32, [R1+0x890] ;  /* 0x0008900001207983 */ /* 0x002ee80000300a00 */
[----:B------:R-:W3:Y:S04]  /*2db10*/  LDL.LU.64 R34, [R1+0x898] ;  /* 0x0008980001227983 */ /* 0x000ee80000300a00 */
[----:B------:R-:W3:Y:S04]  /*2db20*/  LDL.LU.64 R24, [R1+0x880] ;  /* 0x0008800001187983 */ /* 0x000ee80000300a00 */
[----:B------:R-:W3:Y:S04]  /*2db30*/  LDL.LU.64 R26, [R1+0x888] ;  /* 0x00088800011a7983 */ /* 0x000ee80000300a00 */
[----:B------:R-:W3:Y:S04]  /*2db40*/  LDL.LU.64 R8, [R1+0x870] ;  /* 0x0008700001087983 */ /* 0x000ee80000300a00 */
[----:B------:R-:W3:Y:S01]  /*2db50*/  LDL.LU.64 R10, [R1+0x878] ;  /* 0x00087800010a7983 */ /* 0x000ee20000300a00 */
[----:B--2---:R-:W-:Y:S01]  /*2db60*/  IMAD.MOV.U32 R29, RZ, RZ, R61 ;  /* 0x000000ffff1d7224 */ /* 0x004fe200078e003d */
[----:B------:R-:W-:Y:S01]  /*2db70*/  HMMA.16816.F32 R40, R16, R40, R48 ;  /* 0x000000281028723c */ /* 0x000fe20000001830 */
[----:B----4-:R-:W-:-:S02]  /*2db80*/  IMAD.MOV.U32 R28, RZ, RZ, R3 ;  /* 0x000000ffff1c7224 */ /* 0x010fc400078e0003 */
[----:B------:R-:W2:Y:S04]  /*2db90*/  LDL.LU R3, [R1+0x1b54] ;  /* 0x001b540001037983 */ /* 0x000ea80000300800 */
[----:B------:R-:W4:Y:S04]  /*2dba0*/  LDL.LU R61, [R1+0x1b50] ;  /* 0x001b5000013d7983 */ /* 0x000f280000300800 */
[----:B------:R-:W3:-:S12]  /*2dbb0*/  LDL.LU.64 R48, [R1+0x1b48] ;  /* 0x001b480001307983 */ /* 0x000ed80000300a00 */
[----:B------:R0:W-:Y:S04]  /*2dbc0*/  STL.64 [R1+0x8d0], R40 ;  /* 0x0008d02801007387 */ /* 0x0001e80000100a00 */
[----:B------:R-:W-:Y:S01]  /*2dbd0*/  STL.64 [R1+0x8d8], R42 ;  /* 0x0008d82a01007387 */ /* 0x000fe20000100a00 */
[----:B0-----:R-:W-:-:S03]  /*2dbe0*/  IMAD.MOV.U32 R40, RZ, RZ, R2 ;  /* 0x000000ffff287224 */ /* 0x001fc600078e0002 */
[----:B------:R-:W2:Y:S01]  /*2dbf0*/  LDL.LU R2, [R1+0x1b40] ;  /* 0x001b400001027983 */ /* 0x000ea20000300800 */
[----:B---3--:R-:W-:Y:S03]  /*2dc00*/  HMMA.16816.F32 R48, R16, R48, R4 ;  /* 0x000000301030723c */ /* 0x008fe60000001804 */
[----:B------:R-:W3:-:S15]  /*2dc10*/  LDL.LU.64 R4, [R1+0x1b38] ;  /* 0x001b380001047983 */ /* 0x000ede0000300a00 */
[----:B------:R-:W-:-:S05]  /*2dc20*/  NOP ;  /* 0x0000000000007918 */ /* 0x000fca0000000000 */
        /* <DEDUP_REMOVED lines=9> */
[----:B0-----:R-:W1:Y:S01]  /*2dcc0*/  LDL.LU.64 R4, [R1+0x1b28] ;  /* 0x001b280001047983 */ /* 0x001e620000300a00 */
[----:B------:R-:W-:Y:S02]  /*2dcd0*/  IMAD.MOV.U32 R41, RZ, RZ, R60 ;  /* 0x000000ffff297224 */ /* 0x000fe400078e003c */
[----:B------:R-:W0:Y:S01]  /*2dce0*/  S2R R60, SR_TID.X ;  /* 0x00000000003c7919 */ /* 0x000e220000002100 */
[----:B-1----:R-:W-:Y:S01]  /*2dcf0*/  HMMA.16816.F32 R4, R16, R4, R56 ;  /* 0x000000041004723c */ /* 0x002fe20000001838 */
[----:B------:R-:W2:-:S15]  /*2dd00*/  LDL.LU.64 R56, [R1+0x1b20] ;  /* 0x001b200001387983 */ /* 0x000e9e0000300a00 */
[----:B------:R-:W-:-:S07]  /*2dd10*/  NOP ;  /* 0x0000000000007918 */ /* 0x000fce0000000000 */
[----:B------:R1:W-:Y:S04]  /*2dd20*/  STL.64 [R1+0x8a0], R4 ;  /* 0x0008a00401007387 */ /* 0x0003e80000100a00 */
[----:B------:R0:W-:Y:S04]  /*2dd30*/  STL.64 [R1+0x8a8], R6 ;  /* 0x0008a80601007387 */ /* 0x0001e80000100a00 */
[----:B-1----:R-:W4:Y:S01]  /*2dd40*/  LDL.LU.64 R4, [R1+0x1b18] ;  /* 0x001b180001047983 */ /* 0x002f220000300a00 */
[C---:B0-----:R-:W-:Y:S01]  /*2dd50*/  LOP3.LUT R6, R60.reuse, 0x7, RZ, 0xc0, !PT ;  /* 0x000000073c067812 */ /* 0x041fe200078ec0ff */
[----:B------:R-:W-:-:S02]  /*2dd60*/  IMAD.SHL.U32 R7, R60, 0x40, RZ ;  /* 0x000000403c077824 */ /* 0x000fc400078e00ff */
[----:B------:R-:W-:Y:S02]  /*2dd70*/  IMAD.SHL.U32 R60, R60, 0x2, RZ ;  /* 0x000000023c3c7824 */ /* 0x000fe400078e00ff */
[----:B------:R-:W-:-:S05]  /*2dd80*/  IMAD R6, R6, 0x90, RZ ;  /* 0x0000009006067824 */ /* 0x000fca00078e02ff */
[----:B------:R-:W-:-:S04]  /*2dd90*/  LOP3.LUT R60, R6, 0x10, R60, 0x78, !PT ;  /* 0x00000010063c7812 */ /* 0x000fc800078e783c */
[----:B------:R-:W-:Y:S01]  /*2dda0*/  LOP3.LUT R60, R60, 0x400, R7, 0xf8, !PT ;  /* 0x000004003c3c7812 */ /* 0x000fe200078ef807 */
[----:B---3--:R-:W-:-:S15]  /*2ddb0*/  HMMA.16816.F32 R32, R16, R36, R32 ;  /* 0x000000241020723c */ /* 0x008fde0000001820 */
[----:B------:R-:W-:-:S08]  /*2ddc0*/  NOP ;  /* 0x0000000000007918 */ /* 0x000fd00000000000 */
[----:B------:R-:W-:Y:S04]  /*2ddd0*/  STL.64 [R1+0x890], R32 ;  /* 0x0008902001007387 */ /* 0x000fe80000100a00 */
[----:B------:R-:W-:Y:S04]  /*2dde0*/  STL.64 [R1+0x898], R34 ;  /* 0x0008982201007387 */ /* 0x000fe80000100a00 */
[----:B------:R-:W3:Y:S04]  /*2ddf0*/  LDL.LU.64 R36, [R1+0x850] ;  /* 0x0008500001247983 */ /* 0x000ee80000300a00 */
[----:B------:R-:W3:Y:S01]  /*2de00*/  LDL.LU.64 R38, [R1+0x858] ;  /* 0x0008580001267983 */ /* 0x000ee20000300a00 */
[----:B----4-:R-:W-:Y:S03]  /*2de10*/  HMMA.16816.F32 R24, R16, R4, R24 ;  /* 0x000000041018723c */ /* 0x010fe60000001818 */
[----:B------:R-:W0:Y:S04]  /*2de20*/  LDSM.16.MT88.4 R4, [R60+UR4+0x4800] ;  /* 0x004800043c04783b */ /* 0x000e280008004200 */
[----:B0-----:R-:W-:-:S15]  /*2de30*/  STL.64 [R1+0x1a40], R6 ;  /* 0x001a400601007387 */ /* 0x001fde0000100a00 */
[----:B------:R-:W-:-:S01]  /*2de40*/  NOP ;  /* 0x0000000000007918 */ /* 0x000fc20000000000 */
[----:B------:R-:W-:Y:S04]  /*2de50*/  STL.64 [R1+0x880], R24 ;  /* 0x0008801801007387 */ /* 0x000fe80000100a00 */
[----:B------:R-:W-:Y:S04]  /*2de60*/  STL.64 [R1+0x888], R26 ;  /* 0x0008881a01007387 */ /* 0x000fe80000100a00 */
[----:B------:R2:W-:Y:S04]  /*2de70*/  STL.64 [R1+0x1a38], R4 ;  /* 0x001a380401007387 */ /* 0x0005e80000100a00 */
[----:B------:R-:W4:Y:S04]  /*2de80*/  LDL.LU.64 R32, [R1+0x840] ;  /* 0x0008400001207983 */ /* 0x000f280000300a00 */
[----:B------:R-:W4:Y:S01]  /*2de90*/  LDL.LU.64 R34, [R1+0x848] ;  /* 0x0008480001227983 */ /* 0x000f220000300a00 */
[----:B--2---:R-:W-:-:S15]  /*2dea0*/  HMMA.16816.F32 R4, R16, R56, R8 ;  /* 0x000000381004723c */ /* 0x004fde0000001808 */
[----:B------:R-:W-:-:S08]  /*2deb0*/  NOP ;  /* 0x0000000000007918 */ /* 0x000fd00000000000 */
[----:B------:R-:W-:Y:S04]  /*2dec0*/  STL.64 [R1+0x870], R4 ;  /* 0x0008700401007387 */ /* 0x000fe80000100a00 */
[----:B------:R0:W-:Y:S04]  /*2ded0*/  STL.64 [R1+0x878], R6 ;  /* 0x0008780601007387 */ /* 0x0001e80000100a00 */
[----:B------:R-:W2:Y:S04]  /*2dee0*/  LDL.LU.64 R24, [R1+0x830] ;  /* 0x0008300001187983 */ /* 0x000ea80000300a00 */
[----:B------:R-:W2:Y:S04]  /*2def0*/  LDL.LU.64 R26, [R1+0x838] ;  /* 0x00083800011a7983 */ /* 0x000ea80000300a00 */
[----:B------:R-:W2:Y:S04]  /*2df00*/  LDL.LU.64 R8, [R1+0x820] ;  /* 0x0008200001087983 */ /* 0x000ea80000300a00 */
[----:B------:R-:W2:Y:S04]  /*2df10*/  LDL.LU.64 R10, [R1+0x828] ;  /* 0x00082800010a7983 */ /* 0x000ea80000300a00 */
[----:B------:R-:W2:Y:S04]  /*2df20*/  LDL.LU.64 R56, [R1+0x810] ;  /* 0x0008100001387983 */ /* 0x000ea80000300a00 */
[----:B------:R-:W2:Y:S01]  /*2df30*/  LDL.LU.64 R58, [R1+0x818] ;  /* 0x00081800013a7983 */ /* 0x000ea20000300a00 */
[----:B0-----:R-:W-:-:S15]  /*2df40*/  HMMA.16816.F32 R4, R16, R44, R48 ;  /* 0x0000002c1004723c */ /* 0x001fde0000001830 */
[----:B------:R-:W-:-:S08]  /*2df50*/  NOP ;  /* 0x0000000000007918 */ /* 0x000fd00000000000 */
[----:B------:R-:W-:Y:S04]  /*2df60*/  STL.64 [R1+0x860], R4 ;  /* 0x0008600401007387 */ /* 0x000fe80000100a00 */
[----:B------:R3:W-:Y:S04]  /*2df70*/  STL.64 [R1+0x868], R6 ;  /* 0x0008680601007387 */ /* 0x0007e80000100a00 */
[----:B------:R-:W2:Y:S04]  /*2df80*/  LDL.LU.64 R48, [R1+0x800] ;  /* 0x0008000001307983 */ /* 0x000ea80000300a00 */
[----:B------:R-:W2:Y:S04]  /*2df90*/  LDL.LU.64 R50, [R1+0x808] ;  /* 0x0008080001327983 */ /* 0x000ea80000300a00 */
[----:B------:R-:W2:Y:S04]  /*2dfa0*/  LDL.LU.64 R44, [R1+0x7e0] ;  /* 0x0007e000012c7983 */ /* 0x000ea80000300a00 */
[----:B------:R-:W2:Y:S01]  /*2dfb0*/  LDL.LU.64 R46, [R1+0x7e8] ;  /* 0x0007e800012e7983 */ /* 0x000ea20000300a00 */
[----:B---3--:R-:W-:-:S15]  /*2dfc0*/  HMMA.16816.F32 R4, R16, R20, R36 ;  /* 0x000000141004723c */ /* 0x008fde0000001824 */
[----:B------:R-:W-:-:S08]  /*2dfd0*/  NOP ;  /* 0x0000000000007918 */ /* 0x000fd00000000000 */
[----:B------:R0:W-:Y:S04]  /*2dfe0*/  STL.64 [R1+0x850], R4 ;  /* 0x0008500401007387 */ /* 0x0001e80000100a00 */
[----:B------:R1:W-:Y:S04]  /*2dff0*/  STL.64 [R1+0x858], R6 ;  /* 0x0008580601007387 */ /* 0x0003e80000100a00 */
[----:B------:R-:W3:Y:S04]  /*2e000*/  LDL.LU.64 R36, [R1+0x7d0] ;  /* 0x0007d00001247983 */ /* 0x000ee80000300a00 */
[----:B------:R-:W3:Y:S04]  /*2e010*/  LDL.LU.64 R38, [R1+0x7d8] ;  /* 0x0007d80001267983 */ /* 0x000ee80000300a00 */
[----:B------:R-:W3:Y:S04]  /*2e020*/  LDL.LU.64 R20, [R1+0x7c0] ;  /* 0x0007c00001147983 */ /* 0x000ee80000300a00 */
[----:B------:R-:W3:Y:S04]  /*2e030*/  LDL.LU.64 R22, [R1+0x7c8] ;  /* 0x0007c80001167983 */ /* 0x000ee80000300a00 */
[----:B0-----:R-:W3:Y:S04]  /*2e040*/  LDL.LU.64 R4, [R1+0x7b0] ;  /* 0x0007b00001047983 */ /* 0x001ee80000300a00 */
[----:B-1----:R-:W3:Y:S01]  /*2e050*/  LDL.LU.64 R6, [R1+0x7b8] ;  /* 0x0007b80001067983 */ /* 0x002ee20000300a00 */
[C---:B----4-:R-:W-:Y:S03]  /*2e060*/  HMMA.16816.F32 R28, R16.reuse, R28, R32 ;  /* 0x0000001c101c723c */ /* 0x050fe60000001820 */
[----:B------:R-:W4:Y:S03]  /*2e070*/  LDL.LU.64 R32, [R1+0x1b10] ;  /* 0x001b100001207983 */ /* 0x000f260000300a00 */
[----:B--2---:R-:W-:-:S15]  /*2e080*/  HMMA.16816.F32 R12, R16, R12, R24 ;  /* 0x0000000c100c723c */ /* 0x004fde0000001818 */
[----:B------:R-:W-:-:S02]  /*2e090*/  NOP ;  /* 0x0000000000007918 */ /* 0x000fc40000000000 */
[----:B------:R0:W-:Y:S04]  /*2e0a0*/  STL.64 [R1+0x840], R28 ;  /* 0x0008401c01007387 */ /* 0x0001e80000100a00 */
[----:B------:R-:W-:Y:S04]  /*2e0b0*/  STL.64 [R1+0x848], R30 ;  /* 0x0008481e01007387 */ /* 0x000fe80000100a00 */
[----:B0-----:R-:W2:Y:S04]  /*2e0c0*/  LDL.LU.64 R28, [R1+0x1b08] ;  /* 0x001b0800011c7983 */ /* 0x001ea80000300a00 */
[----:B------:R-:W3:Y:S04]  /*2e0d0*/  LDL.LU.64 R24, [R1+0x1b00] ;  /* 0x001b000001187983 */ /* 0x000ee80000300a00 */
[----:B------:R-:W-:Y:S04]  /*2e0e0*/  STL.64 [R1+0x830], R12 ;  /* 0x0008300c01007387 */ /* 0x000fe80000100a00 */
[----:B------:R0:W-:Y:S04]  /*2e0f0*/  STL.64 [R1+0x838], R14 ;  /* 0x0008380e01007387 */ /* 0x0001e80000100a00 */
[----:B0-----:R-:W4:Y:S04]  /*2e100*/  LDL.LU.64 R14, [R1+0x1af8] ;  /* 0x001af800010e7983 */ /* 0x001f280000300a00 */
[----:B------:R-:W2:Y:S02]  /*2e110*/  LDL.LU.64 R12, [R1+0x1af0] ;  /* 0x001af000010c7983 */ /* 0x000ea40000300a00 */
[----:B--2---:R-:W-:-:S15]  /*2e120*/  HMMA.16816.F32 R8, R16, R12, R8 ;  /* 0x0000000c1008723c */ /* 0x004fde0000001808 */
[----:B------:R-:W-:-:S08]  /*2e130*/  NOP ;  /* 0x0000000000007918 */ /* 0x000fd00000000000 */
[----:B------:R0:W-:Y:S04]  /*2e140*/  STL.64 [R1+0x820], R8 ;  /* 0x0008200801007387 */ /* 0x0001e80000100a00 */
[----:B------:R-:W-:Y:S04]  /*2e150*/  STL.64 [R1+0x828], R10 ;  /* 0x0008280a01007387 */ /* 0x000fe80000100a00 */
[----:B0-----:R-:W2:Y:S04]  /*2e160*/  LDL.LU.64 R8, [R1+0x1ae8] ;  /* 0x001ae80001087983 */ /* 0x001ea80000300a00 */
[----:B----4-:R0:W-:Y:S04]  /*2e170*/  STL.64 [R1+0x1a00], R14 ;  /* 0x001a000e01007387 */ /* 0x0101e80000100a00 */
[----:B------:R-:W4:Y:S04]  /*2e180*/  LDL.LU.64 R12, [R1+0x7f0] ;  /* 0x0007f000010c7983 */ /* 0x000f280000300a00 */
[----:B0-----:R-:W4:Y:S01]  /*2e190*/  LDL.LU.64 R14, [R1+0x7f8] ;  /* 0x0007f800010e7983 */ /* 0x001f220000300a00 */
[C---:B------:R-:W-:Y:S06]  /*2e1a0*/  HMMA.16816.F32 R52, R16.reuse, R52, R56 ;  /* 0x000000341034723c */ /* 0x040fec0000001838 */
[C---:B------:R-:W-:Y:S06]  /*2e1b0*/  HMMA.16816.F32 R28, R16.reuse, R28, R48 ;  /* 0x0000001c101c723c */ /* 0x040fec0000001830 */
[C---:B------:R-:W-:Y:S01]  /*2e1c0*/  HMMA.16816.F32 R40, R16.reuse, R40, R44 ;  /* 0x000000281028723c */ /* 0x040fe2000000182c */
[----:B------:R-:W2:Y:S04]  /*2e1d0*/  LDL.LU.64 R58, [R1+0x1ae0] ;  /* 0x001ae000013a7983 */ /* 0x000ea80000300a00 */
[----:B------:R-:W2:Y:S01]  /*2e1e0*/  LDL.LU.64 R56, [R1+0x1ad8] ;  /* 0x001ad80001387983 */ /* 0x000ea20000300a00 */
[C---:B---3--:R-:W-:Y:S05]  /*2e1f0*/  HMMA.16816.F32 R24, R16.reuse, R24, R36 ;  /* 0x000000181018723c */ /* 0x048fea0000001824 */
[----:B------:R-:W-:Y:S04]  /*2e200*/  STL.64 [R1+0x810], R52 ;  /* 0x0008103401007387 */ /* 0x000fe80000100a00 */
[----:B------:R0:W-:Y:S04]  /*2e210*/  STL.64 [R1+0x818], R54 ;  /* 0x0008183601007387 */ /* 0x0001e80000100a00 */
[----:B0-----:R-:W3:Y:S04]  /*2e220*/  LDL.LU.64 R54, [R1+0x1ad0] ;  /* 0x001ad00001367983 */ /* 0x001ee80000300a00 */
[----:B------:R-:W3:Y:S04]  /*2e230*/  LDL.LU.64 R52, [R1+0x1ac8] ;  /* 0x001ac80001347983 */ /* 0x000ee80000300a00 */
[----:B------:R-:W3:Y:S04]  /*2e240*/  LDL.LU.64 R50, [R1+0x1ac0] ;  /* 0x001ac00001327983 */ /* 0x000ee80000300a00 */
[----:B------:R-:W3:Y:S04]  /*2e250*/  LDL.LU.64 R48, [R1+0x1ab8] ;  /* 0x001ab80001307983 */ /* 0x000ee80000300a00 */
[----:B------:R0:W-:Y:S04]  /*2e260*/  STL.64 [R1+0x800], R28 ;  /* 0x0008001c01007387 */ /* 0x0001e80000100a00 */
[----:B------:R1:W-:Y:S04]  /*2e270*/  STL.64 [R1+0x808], R30 ;  /* 0x0008081e01007387 */ /* 0x0003e80000100a00 */
[----:B0-----:R-:W3:Y:S04]  /*2e280*/  LDL.LU.64 R28, [R1+0x7a0] ;  /* 0x0007a000011c7983 */ /* 0x001ee80000300a00 */
[----:B-1----:R-:W3:Y:S01]  /*2e290*/  LDL.LU.64 R30, [R1+0x7a8] ;  /* 0x0007a800011e7983 */ /* 0x002ee20000300a00 */
[C---:B----4-:R-:W-:Y:S03]  /*2e2a0*/  HMMA.16816.F32 R12, R16.reuse, R32, R12 ;  /* 0x00000020100c723c */ /* 0x050fe6000000180c */
[----:B------:R-:W4:Y:S04]  /*2e2b0*/  LDL.LU.64 R32, [R1+0x790] ;  /* 0x0007900001207983 */ /* 0x000f280000300a00 */
[----:B------:R-:W4:Y:S01]  /*2e2c0*/  LDL.LU.64 R34, [R1+0x798] ;  /* 0x0007980001227983 */ /* 0x000f220000300a00 */
[----:B--2---:R-:W-:-:S15]  /*2e2d0*/  HMMA.16816.F32 R8, R16, R8, R20 ;  /* 0x000000081008723c */ /* 0x004fde0000001814 */
[----:B------:R0:W-:Y:S04]  /*2e2e0*/  STL.64 [R1+0x7f0], R12 ;  /* 0x0007f00c01007387 */ /* 0x0001e80000100a00 */
[----:B------:R1:W-:Y:S04]  /*2e2f0*/  STL.64 [R1+0x7f8], R14 ;  /* 0x0007f80e01007387 */ /* 0x0003e80000100a00 */
[----:B0-----:R-:W2:Y:S04]  /*2e300*/  LDL.LU.64 R12, [R1+0x770] ;  /* 0x00077000010c7983 */ /* 0x001ea80000300a00 */
[----:B-1----:R-:W2:Y:S04]  /*2e310*/  LDL.LU.64 R14, [R1+0x778] ;  /* 0x00077800010e7983 */ /* 0x002ea80000300a00 */
[----:B------:R-:W2:Y:S04]  /*2e320*/  LDL.LU.64 R46, [R1+0x1ab0] ;  /* 0x001ab000012e7983 */ /* 0x000ea80000300a00 */
[----:B------:R-:W2:Y:S04]  /*2e330*/  LDL.LU.64 R44, [R1+0x1aa8] ;  /* 0x001aa800012c7983 */ /* 0x000ea80000300a00 */
[----:B------:R-:W-:Y:S04]  /*2e340*/  STL.64 [R1+0x7e0], R40 ;  /* 0x0007e02801007387 */ /* 0x000fe80000100a00 */
[----:B------:R0:W-:Y:S04]  /*2e350*/  STL.64 [R1+0x7e8], R42 ;  /* 0x0007e82a01007387 */ /* 0x0001e80000100a00 */
[----:B0-----:R-:W2:Y:S04]  /*2e360*/  LDL.LU.64 R42, [R1+0x1aa0] ;  /* 0x001aa000012a7983 */ /* 0x001ea80000300a00 */
[----:B------:R-:W2:Y:S04]  /*2e370*/  LDL.LU.64 R40, [R1+0x1a98] ;  /* 0x001a980001287983 */ /* 0x000ea80000300a00 */
[----:B------:R-:W2:Y:S04]  /*2e380*/  LDL.LU.64 R38, [R1+0x1a90] ;  /* 0x001a900001267983 */ /* 0x000ea80000300a00 */
[----:B------:R-:W2:Y:S04]  /*2e390*/  LDL.LU.64 R36, [R1+0x1a88] ;  /* 0x001a880001247983 */ /* 0x000ea80000300a00 */
[----:B------:R-:W-:Y:S04]  /*2e3a0*/  STL.64 [R1+0x7d0], R24 ;  /* 0x0007d01801007387 */ /* 0x000fe80000100a00 */
[----:B------:R0:W-:Y:S04]  /*2e3b0*/  STL.64 [R1+0x7d8], R26 ;  /* 0x0007d81a01007387 */ /* 0x0001e80000100a00 */
[----:B0-----:R-:W4:Y:S04]  /*2e3c0*/  LDL.LU.64 R26, [R1+0x1a80] ;  /* 0x001a8000011a7983 */ /* 0x001f280000300a00 */
[----:B------:R-:W3:Y:S04]  /*2e3d0*/  LDL.LU.64 R24, [R1+0x1a78] ;  /* 0x001a780001187983 */ /* 0x000ee80000300a00 */
[----:B------:R-:W2:Y:S04]  /*2e3e0*/  LDL.LU.64 R22, [R1+0x1a70] ;  /* 0x001a700001167983 */ /* 0x000ea80000300a00 */
[----:B------:R-:W4:Y:S04]  /*2e3f0*/  LDL.LU.64 R20, [R1+0x1a68] ;  /* 0x001a680001147983 */ /* 0x000f280000300a00 */
[----:B------:R0:W-:Y:S04]  /*2e400*/  STL.64 [R1+0x7c0], R8 ;  /* 0x0007c00801007387 */ /* 0x0001e80000100a00 */
[----:B------:R1:W-:Y:S04]  /*2e410*/  STL.64 [R1+0x7c8], R10 ;  /* 0x0007c80a01007387 */ /* 0x0003e80000100a00 */
[----:B0-----:R-:W2:Y:S04]  /*2e420*/  LDL.LU.64 R8, [R1+0x3b0] ;  /* 0x0003b00001087983 */ /* 0x001ea80000300a00 */
[----:B-1----:R-:W2:Y:S01]  /*2e430*/  LDL.LU.64 R10, [R1+0x3b8] ;  /* 0x0003b800010a7983 */ /* 0x002ea20000300a00 */
[C---:B----4-:R-:W-:Y:S06]  /*2e440*/  HMMA.16816.F32 R4, R16.reuse, R20, R4 ;  /* 0x000000141004723c */ /* 0x050fec0000001804 */
[----:B---3--:R-:W-:-:S15]  /*2e450*/  HMMA.16816.F32 R28, R16, R24, R28 ;  /* 0x00000018101c723c */ /* 0x008fde000000181c */
[----:B------:R-:W-:-:S02]  /*2e460*/  NOP ;  /* 0x0000000000007918 */ /* 0x000fc40000000000 */
[----:B------:R0:W-:Y:S04]  /*2e470*/  STL.64 [R1+0x7b0], R4 ;  /* 0x0007b00401007387 */ /* 0x0001e80000100a00 */
[----:B------:R1:W-:Y:S04]  /*2e480*/  STL.64 [R1+0x7b8], R6 ;  /* 0x0007b80601007387 */ /* 0x0003e80000100a00 */
[----:B0-----:R-:W3:Y:S04]  /*2e490*/  LDL.LU.64 R4, [R1+0x390] ;  /* 0x0003900001047983 */ /* 0x001ee80000300a00 */
[----:B-1----:R-:W3:Y:S04]  /*2e4a0*/  LDL.LU.64 R6, [R1+0x398] ;  /* 0x0003980001067983 */ /* 0x002ee80000300a00 */
[----:B--2---:R0:W-:Y:S04]  /*2e4b0*/  STL.64 [R1+0x1a08], R22 ;  /* 0x001a081601007387 */ /* 0x0041e80000100a00 */
[----:B------:R-:W2:Y:S04]  /*2e4c0*/  LDL.LU.64 R20, [R1+0x760] ;  /* 0x0007600001147983 */ /* 0x000ea80000300a00 */
[----:B0-----:R-:W2:Y:S04]  /*2e4d0*/  LDL.LU.64 R22, [R1+0x768] ;  /* 0x0007680001167983 */ /* 0x001ea80000300a00 */
[----:B------:R-:W-:Y:S04]  /*2e4e0*/  STL.64 [R1+0x7a0], R28 ;  /* 0x0007a01c01007387 */ /* 0x000fe80000100a00 */
[----:B------:R0:W-:Y:S04]  /*2e4f0*/  STL.64 [R1+0x7a8], R30 ;  /* 0x0007a81e01007387 */ /* 0x0001e80000100a00 */
[----:B0-----:R-:W4:Y:S04]  /*2e500*/  LDL.LU.64 R30, [R1+0x1a60] ;  /* 0x001a6000011e7983 */ /* 0x001f280000300a00 */
[----:B------:R-:W3:Y:S04]  /*2e510*/  LDL.LU.64 R28, [R1+0x1a58] ;  /* 0x001a5800011c7983 */ /* 0x000ee80000300a00 */
[----:B------:R0:W-:Y:S04]  /*2e520*/  STL.64 [R1+0x1a28], R26 ;  /* 0x001a281a01007387 */ /* 0x0001e80000100a00 */
[----:B------:R-:W2:Y:S04]  /*2e530*/  LDL.LU.64 R24, [R1+0x780] ;  /* 0x0007800001187983 */ /* 0x000ea80000300a00 */
[----:B0-----:R-:W2:Y:S01]  /*2e540*/  LDL.LU.64 R26, [R1+0x788] ;  /* 0x00078800011a7983 */ /* 0x001ea20000300a00 */
[----:B---3--:R-:W-:-:S15]  /*2e550*/  HMMA.16816.F32 R32, R16, R28, R32 ;  /* 0x0000001c1020723c */ /* 0x008fde0000001820 */
[----:B------:R-:W-:-:S08]  /*2e560*/  NOP ;  /* 0x0000000000007918 */ /* 0x000fd00000000000 */
[----:B------:R-:W-:Y:S04]  /*2e570*/  STL.64 [R1+0x790], R32 ;  /* 0x0007902001007387 */ /* 0x000fe80000100a00 */
[----:B------:R0:W-:Y:S04]  /*2e580*/  STL.64 [R1+0x798], R34 ;  /* 0x0007982201007387 */ /* 0x0001e80000100a00 */
[----:B0-----:R-:W3:Y:S04]  /*2e590*/  LDL.LU.64 R34, [R1+0x1a50] ;  /* 0x001a500001227983 */ /* 0x001ee80000300a00 */
[----:B------:R-:W3:Y:S04]  /*2e5a0*/  LDL.LU.64 R32, [R1+0x1a48] ;  /* 0x001a480001207983 */ /* 0x000ee80000300a00 */
[----:B----4-:R3:W-:Y:S01]  /*2e5b0*/  STL.64 [R1+0x1a30], R30 ;  /* 0x001a301e01007387 */ /* 0x0107e20000100a00 */
[C---:B--2---:R-:W-:Y:S06]  /*2e5c0*/  HMMA.16816.F32 R20, R16.reuse, R40, R20 ;  /* 0x000000281014723c */ /* 0x044fec0000001814 */
[C---:B------:R-:W-:Y:S06]  /*2e5d0*/  HMMA.16816.F32 R4, R16.reuse, R48, R4 ;  /* 0x000000301004723c */ /* 0x040fec0000001804 */
[C---:B------:R-:W-:Y:S06]  /*2e5e0*/  HMMA.16816.F32 R8, R16.reuse, R44, R8 ;  /* 0x0000002c1008723c */ /* 0x040fec0000001808 */
[C---:B---3--:R-:W-:Y:S06]  /*2e5f0*/  HMMA.16816.F32 R28, R16.reuse, R32, R24 ;  /* 0x00000020101c723c */ /* 0x048fec0000001818 */
[----:B------:R-:W-:Y:S01]  /*2e600*/  HMMA.16816.F32 R24, R16, R36, R12 ;  /* 0x000000241018723c */ /* 0x000fe2000000180c */
[----:B------:R-:W2:-:S15]  /*2e610*/  LDL.LU.64 R12, [R1+0x370] ;  /* 0x00037000010c7983 */ /* 0x000e9e0000300a00 */
[----:B------:R-:W-:-:S01]  /*2e620*/  NOP ;  /* 0x0000000000007918 */ /* 0x000fc20000000000 */
[----:B------:R-:W-:Y:S04]  /*2e630*/  STL.64 [R1+0x780], R28 ;  /* 0x0007801c01007387 */ /* 0x000fe80000100a00 */
[----:B------:R-:W-:Y:S04]  /*2e640*/  STL.64 [R1+0x788], R30 ;  /* 0x0007881e01007387 */ /* 0x000fe80000100a00 */
[----:B------:R-:W2:Y:S04]  /*2e650*/  LDL.LU.64 R14, [R1+0x378] ;  /* 0x00037800010e7983 */ /* 0x000ea80000300a00 */
[----:B------:R-:W-:Y:S04]  /*2e660*/  STL.64 [R1+0x770], R24 ;  /* 0x0007701801007387 */ /* 0x000fe80000100a00 */
[----:B------:R0:W-:Y:S04]  /*2e670*/  STL.64 [R1+0x778], R26 ;  /* 0x0007781a01007387 */ /* 0x0001e80000100a00 */
[----:B0-----:R-:W3:Y:S04]  /*2e680*/  LDL R26, [R1+0x158] ;  /* 0x00015800011a7983 */ /* 0x001ee80000100800 */
[----:B------:R-:W3:Y:S04]  /*2e690*/  LDL R27, [R1+0x15c] ;  /* 0x00015c00011b7983 */ /* 0x000ee80000100800 */
[----:B------:R-:W3:Y:S04]  /*2e6a0*/  LDL.LU R28, [R1+0x920] ;  /* 0x00092000011c7983 */ /* 0x000ee80000300800 */
[----:B------:R-:W3:Y:S04]  /*2e6b0*/  LDL.LU R29, [R1+0x924] ;  /* 0x00092400011d7983 */ /* 0x000ee80000300800 */
[----:B------:R-:W3:Y:S04]  /*2e6c0*/  LDL.LU R30, [R1+0x928] ;  /* 0x00092800011e7983 */ /* 0x000ee80000300800 */
[----:B------:R-:W-:Y:S04]  /*2e6d0*/  STL.64 [R1+0x760], R20 ;  /* 0x0007601401007387 */ /* 0x000fe80000100a00 */
[----:B------:R-:W-:Y:S04]  /*2e6e0*/  STL.64 [R1+0x768], R22 ;  /* 0x0007681601007387 */ /* 0x000fe80000100a00 */
[----:B------:R0:W-:Y:S04]  /*2e6f0*/  STL.64 [R1+0x390], R4 ;  /* 0x0003900401007387 */ /* 0x0001e80000100a00 */
[----:B------:R-:W-:Y:S04]  /*2e700*/  STL.64 [R1+0x3b0], R8 ;  /* 0x0003b00801007387 */ /* 0x000fe80000100a00 */
[----:B------:R-:W-:Y:S01]  /*2e710*/  STL.64 [R1+0x3b8], R10 ;  /* 0x0003b80a01007387 */ /* 0x000fe20000100a00 */
[----:B------:R-:W-:-:S03]  /*2e720*/  IMAD.MOV.U32 R31, RZ, RZ, R2 ;  /* 0x000000ffff1f7224 */ /* 0x000fc600078e0002 */
[----:B------:R1:W-:Y:S01]  /*2e730*/  STL [R1+0x398], R6 ;  /* 0x0003980601007387 */ /* 0x0003e20000100800 */
[----:B------:R-:W-:-:S03]  /*2e740*/  IMAD.MOV.U32 R2, RZ, RZ, R7 ;  /* 0x000000ffff027224 */ /* 0x000fc600078e0007 */
[----:B0-----:R-:W4:Y:S04]  /*2e750*/  LDL.LU.64 R4, [R1+0x320] ;  /* 0x0003200001047983 */ /* 0x001f280000300a00 */
[----:B-1----:R-:W4:Y:S04]  /*2e760*/  LDL.LU.64 R6, [R1+0x328] ;  /* 0x0003280001067983 */ /* 0x002f280000300a00 */
[----:B------:R-:W3:Y:S01]  /*2e770*/  LDL.LU R8, [R1+0x570] ;  /* 0x0005700001087983 */ /* 0x000ee20000300800 */
[----:B------:R-:W-:-:S03]  /*2e780*/  IMAD.MOV.U32 R11, RZ, RZ, R0 ;  /* 0x000000ffff0b7224 */ /* 0x000fc600078e0000 */
[----:B------:R-:W-:Y:S01]  /*2e790*/  STL [R1+0x15a0], R2 ;  /* 0x0015a00201007387 */ /* 0x000fe20000100800 */
[----:B------:R-:W-:-:S03]  /*2e7a0*/  IMAD.MOV.U32 R10, RZ, RZ, R3 ;  /* 0x000000ffff0a7224 */ /* 0x000fc600078e0003 */
[----:B------:R-:W3:Y:S04]  /*2e7b0*/  LDL.LU R20, [R1+0x190] ;  /* 0x0001900001147983 */ /* 0x000ee80000300800 */
[----:B------:R-:W3:Y:S01]  /*2e7c0*/  LDL.LU R21, [R1+0x194] ;  /* 0x0001940001157983 */ /* 0x000ee20000300800 */
[----:B------:R-:W-:-:S03]  /*2e7d0*/  IMAD.MOV.U32 R9, RZ, RZ, R61 ;  /* 0x000000ffff097224 */ /* 0x000fc600078e003d */
[----:B------:R-:W3:Y:S04]  /*2e7e0*/  LDL.LU R22, [R1+0x198] ;  /* 0x0001980001167983 */ /* 0x000ee80000300800 */
[----:B------:R-:W3:Y:S01]  /*2e7f0*/  LDL.LU R23, [R1+0x19c] ;  /* 0x00019c0001177983 */ /* 0x000ee20000300800 */
[----:B--2---:R-:W-:-:S15]  /*2e800*/  HMMA.16816.F32 R12, R16, R52, R12 ;  /* 0x00000034100c723c */ /* 0x004fde000000180c */
[----:B------:R-:W-:-:S09]  /*2e810*/  NOP ;  /* 0x0000000000007918 */ /* 0x000fd20000000000 */
[----:B------:R-:W-:Y:S02]  /*2e820*/  IMAD.MOV.U32 R0, RZ, RZ, R15 ;  /* 0x000000ffff007224 */ /* 0x000fe400078e000f */
[----:B------:R-:W-:Y:S02]  /*2e830*/  IMAD.MOV.U32 R3, RZ, RZ, R14 ;  /* 0x000000ffff037224 */ /* 0x000fe400078e000e */
[----:B------:R-:W-:Y:S02]  /*2e840*/  IMAD.MOV.U32 R60, RZ, RZ, R13 ;  /* 0x000000ffff3c7224 */ /* 0x000fe400078e000d */
[----:B------:R-:W-:Y:S01]  /*2e850*/  IMAD.MOV.U32 R61, RZ, RZ, R12 ;  /* 0x000000ffff3d7224 */ /* 0x000fe200078e000c */
[----:B------:R-:W2:Y:S04]  /*2e860*/  LDL.64 R14, [R1+0x138] ;  /* 0x00013800010e7983 */ /* 0x000ea80000100a00 */
[----:B------:R-:W-:Y:S04]  /*2e870*/  STL [R1+0x15b0], R0 ;  /* 0x0015b00001007387 */ /* 0x000fe80000100800 */
[----:B------:R-:W-:Y:S04]  /*2e880*/  STL [R1+0x15ac], R3 ;  /* 0x0015ac0301007387 */ /* 0x000fe80000100800 */
[----:B------:R-:W-:Y:S04]  /*2e890*/  STL [R1+0x15a8], R60 ;  /* 0x0015a83c01007387 */ /* 0x000fe80000100800 */
[----:B------:R-:W-:Y:S01]  /*2e8a0*/  STL [R1+0x15a4], R61 ;  /* 0x0015a43d01007387 */ /* 0x000fe20000100800 */
[----:B----4-:R-:W-:Y:S03]  /*2e8b0*/  HMMA.16816.F32 R16, R16, R56, R4 ;  /* 0x000000381010723c */ /* 0x010fe60000001804 */
[----:B------:R-:W3:Y:S04]  /*2e8c0*/  LDL.LU.64 R6, [R1+0x1a40] ;  /* 0x001a400001067983 */ /* 0x000ee80000300a00 */
[----:B------:R-:W3:Y:S04]  /*2e8d0*/  LDL.LU.64 R4, [R1+0x1a38] ;  /* 0x001a380001047983 */ /* 0x000ee80000300a00 */
[----:B------:R0:W-:-:S12]  /*2e8e0*/  STL.64 [R1+0x19b8], R58 ;  /* 0x0019b83a01007387 */ /* 0x0001d80000100a00 */
[----:B------:R1:W-:Y:S04]  /*2e8f0*/  STL.64 [R1+0x1418], R18 ;  /* 0x0014181201007387 */ /* 0x0003e80000100a00 */
[----:B------:R-:W-:Y:S04]  /*2e900*/  STL.64 [R1+0x1410], R16 ;  /* 0x0014101001007387 */ /* 0x000fe80000100a00 */
[----:B0-----:R-:W4:Y:S04]  /*2e910*/  LDL.64 R58, [R1+0x118] ;  /* 0x00011800013a7983 */ /* 0x001f280000100a00 */
[----:B-1----:R-:W2:Y:S04]  /*2e920*/  LDL R18, [R1+0x148] ;  /* 0x0001480001127983 */ /* 0x002ea80000100800 */
[----:B------:R-:W2:Y:S01]  /*2e930*/  LDL R19, [R1+0x14c] ;  /* 0x00014c0001137983 */ /* 0x000ea20000100800 */
[----:B---3--:R-:W-:Y:S03]  /*2e940*/  HMMA.16816.F32 R24, R4, R26, R28 ;  /* 0x0000001a0418723c */ /* 0x008fe6000000181c */
[----:B------:R-:W3:-:S15]  /*2e950*/  LDL.LU.64 R30, [R1+0x1a30] ;  /* 0x001a3000011e7983 */ /* 0x000ede0000300a00 */
[----:B------:R-:W-:-:S05]  /*2e960*/  NOP ;  /* 0x0000000000007918 */ /* 0x000fca0000000000 */
[----:B------:R-:W-:Y:S01]  /*2e970*/  STL.64 [R1+0x920], R24 ;  /* 0x0009201801007387 */ /* 0x000fe20000100a00 */
[----:B------:R-:W-:Y:S02]  /*2e980*/  IMAD.MOV.U32 R49, RZ, RZ, R26 ;  /* 0x000000ffff317224 */ /* 0x000fe400078e001a */
[----:B------:R-:W-:Y:S02]  /*2e990*/  IMAD.MOV.U32 R48, RZ, RZ, R24 ;  /* 0x000000ffff307224 */ /* 0x000fe400078e0018 */
[----:B------:R-:W-:Y:S01]  /*2e9a0*/  IMAD.MOV.U32 R41, RZ, RZ, R27 ;  /* 0x000000ffff297224 */ /* 0x000fe200078e001b */
[----:B------:R0:W-:Y:S04]  /*2e9b0*/  STL.64 [R1+0x928], R26 ;  /* 0x0009281a01007387 */ /* 0x0001e80000100a00 */
[----:B0-----:R-:W3:Y:S04]  /*2e9c0*/  LDL.LU.64 R26, [R1+0x1a28] ;  /* 0x001a2800011a7983 */ /* 0x001ee80000300a00 */
[----:B------:R0:W-:Y:S04]  /*2e9d0*/  STL.64 [R1+0x1928], R50 ;  /* 0x0019283201007387 */ /* 0x0001e80000100a00 */
[----:B------:R1:W-:Y:S01]  /*2e9e0*/  STL.64 [R1+0x1920], R48 ;  /* 0x0019203001007387 */ /* 0x0003e20000100a00 */
[----:B0-----:R-:W-:-:S03]  /*2e9f0*/  IMAD.MOV.U32 R50, RZ, RZ, R39 ;  /* 0x000000ffff327224 */ /* 0x001fc600078e0027 */
[----:B-1----:R-:W3:Y:S01]  /*2ea00*/  LDL.LU R48, [R1+0x350] ;  /* 0x0003500001307983 */ /* 0x002ee20000300800 */
[----:B------:R-:W-:-:S03]  /*2ea10*/  IMAD.MOV.U32 R49, RZ, RZ, R38 ;  /* 0x000000ffff317224 */ /* 0x000fc600078e0026 */
[----:B------:R-:W4:Y:S04]  /*2ea20*/  LDL.LU R38, [R1+0x1a24] ;  /* 0x001a240001267983 */ /* 0x000f280000300800 */
[----:B------:R-:W4:Y:S01]  /*2ea30*/  LDL.LU R39, [R1+0x1a20] ;  /* 0x001a200001277983 */ /* 0x000f220000300800 */
[----:B--2---:R-:W-:Y:S01]  /*2ea40*/  HMMA.16816.F32 R8, R4, R18, R8 ;  /* 0x000000120408723c */ /* 0x004fe20000001808 */
[----:B------:R-:W-:Y:S02]  /*2ea50*/  IMAD.MOV.U32 R40, RZ, RZ, R25 ;  /* 0x000000ffff287224 */ /* 0x000fe400078e0019 */
[----:B------:R-:W3:Y:S04]  /*2ea60*/  LDL.LU R51, [R1+0x35c] ;  /* 0x00035c0001337983 */ /* 0x000ee80000300800 */
[----:B------:R-:W-:Y:S04]  /*2ea70*/  STL [R1+0x1658], R40 ;  /* 0x0016582801007387 */ /* 0x000fe80000100800 */
[----:B------:R-:W-:-:S12]  /*2ea80*/  STL [R1+0x140c], R41 ;  /* 0x00140c2901007387 */ /* 0x000fd80000100800 */
[----:B------:R-:W-:Y:S01]  /*2ea90*/  STL.64 [R1+0x570], R8 ;  /* 0x0005700801007387 */ /* 0x000fe20000100a00 */
[----:B------:R-:W-:Y:S02]  /*2eaa0*/  IMAD.MOV.U32 R37, RZ, RZ, R10 ;  /* 0x000000ffff257224 */ /* 0x000fe400078e000a */
[----:B------:R-:W-:Y:S01]  /*2eab0*/  IMAD.MOV.U32 R36, RZ, RZ, R8 ;  /* 0x000000ffff247224 */ /* 0x000fe200078e0008 */
[----:B------:R0:W-:Y:S04]  /*2eac0*/  STL.64 [R1+0x578], R10 ;  /* 0x0005780a01007387 */ /* 0x0001e80000100a00 */
[----:B0-----:R-:W2:Y:S04]  /*2ead0*/  LDL.LU.64 R10, [R1+0x1a18] ;  /* 0x001a1800010a7983 */ /* 0x001ea80000300a00 */
[----:B----4-:R-:W-:Y:S04]  /*2eae0*/  STL.64 [R1+0x1960], R38 ;  /* 0x0019602601007387 */ /* 0x010fe80000100a00 */
[----:B------:R0:W-:Y:S04]  /*2eaf0*/  STL.64 [R1+0x1958], R36 ;  /* 0x0019582401007387 */ /* 0x0001e80000100a00 */
[----:B0-----:R-:W2:Y:S04]  /*2eb00*/  LDL.LU R36, [R1+0x180] ;  /* 0x0001800001247983 */ /* 0x001ea80000300800 */
[----:B------:R-:W2:Y:S04]  /*2eb10*/  LDL.LU R37, [R1+0x184] ;  /* 0x0001840001257983 */ /* 0x000ea80000300800 */
[----:B------:R-:W2:Y:S04]  /*2eb20*/  LDL.LU R38, [R1+0x188] ;  /* 0x0001880001267983 */ /* 0x000ea80000300800 */
[----:B------:R-:W2:Y:S01]  /*2eb30*/  LDL.LU R39, [R1+0x18c] ;  /* 0x00018c0001277983 */ /* 0x000ea20000300800 */
[----:B------:R-:W-:Y:S06]  /*2eb40*/  HMMA.16816.F32 R20, R4, R14, R20 ;  /* 0x0000000e0414723c */ /* 0x000fec0000001814 */
[----:B------:R-:W-:-:S02]  /*2eb50*/  IMAD.MOV.U32 R2, RZ, RZ, R14 ;  /* 0x000000ffff027224 */ /* 0x000fc400078e000e */
[----:B------:R-:W-:-:S15]  /*2eb60*/  IMAD.MOV.U32 R0, RZ, RZ, R15 ;  /* 0x000000ffff007224 */ /* 0x000fde00078e000f */
[----:B------:R-:W-:Y:S04]  /*2eb70*/  STL.64 [R1+0x9c0], R20 ;  /* 0x0009c01401007387 */ /* 0x000fe80000100a00 */
[----:B------:R0:W-:Y:S04]  /*2eb80*/  STL.64 [R1+0x9c8], R22 ;  /* 0x0009c81601007387 */ /* 0x0001e80000100a00 */
[----:B------:R-:W4:Y:S04]  /*2eb90*/  LDL.LU R12, [R1+0x330] ;  /* 0x00033000010c7983 */ /* 0x000f280000300800 */
[----:B------:R-:W4:Y:S04]  /*2eba0*/  LDL.LU R13, [R1+0x334] ;  /* 0x00033400010d7983 */ /* 0x000f280000300800 */
[----:B------:R-:W4:Y:S04]  /*2ebb0*/  LDL.LU R14, [R1+0x338] ;  /* 0x00033800010e7983 */ /* 0x000f280000300800 */
[----:B------:R-:W4:Y:S04]  /*2ebc0*/  LDL.LU R15, [R1+0x33c] ;  /* 0x00033c00010f7983 */ /* 0x000f280000300800 */
[----:B0-----:R-:W4:Y:S01]  /*2ebd0*/  LDL.64 R22, [R1+0xf8] ;  /* 0x0000f80001167983 */ /* 0x001f220000100a00 */
[----:B--2---:R-:W-:-:S15]  /*2ebe0*/  HMMA.16816.F32 R36, R4, R10, R36 ;  /* 0x0000000a0424723c */ /* 0x004fde0000001824 */
[----:B------:R-:W-:-:S08]  /*2ebf0*/  NOP ;  /* 0x0000000000007918 */ /* 0x000fd00000000000 */
[----:B------:R0:W-:Y:S04]  /*2ec00*/  STL.64 [R1+0x9b0], R36 ;  /* 0x0009b02401007387 */ /* 0x0001e80000100a00 */
[----:B------:R-:W-:Y:S01]  /*2ec10*/  STL.64 [R1+0x9b8], R38 ;  /* 0x0009b82601007387 */ /* 0x000fe20000100a00 */
[----:B0-----:R-:W-:Y:S02]  /*2ec20*/  IMAD.MOV.U32 R37, RZ, RZ, R10 ;  /* 0x000000ffff257224 */ /* 0x001fe400078e000a */
[----:B------:R-:W-:-:S05]  /*2ec30*/  IMAD.MOV.U32 R36, RZ, RZ, R11 ;  /* 0x000000ffff247224 */ /* 0x000fca00078e000b */
[----:B------:R0:W-:Y:S04]  /*2ec40*/  STL.64 [R1+0x1980], R36 ;  /* 0x0019802401007387 */ /* 0x0001e80000100a00 */
[----:B0-----:R-:W2:Y:S04]  /*2ec50*/  LDL.LU R36, [R1+0x170] ;  /* 0x0001700001247983 */ /* 0x001ea80000300800 */
[----:B------:R-:W2:Y:S04]  /*2ec60*/  LDL.LU R37, [R1+0x174] ;  /* 0x0001740001257983 */ /* 0x000ea80000300800 */
[----:B------:R-:W2:Y:S04]  /*2ec70*/  LDL.LU R38, [R1+0x178] ;  /* 0x0001780001267983 */ /* 0x000ea80000300800 */
[----:B------:R-:W2:Y:S01]  /*2ec80*/  LDL.LU R39, [R1+0x17c] ;  /* 0x00017c0001277983 */ /* 0x000ea20000300800 */
[----:B------:R-:W0:Y:S02]  /*2ec90*/  S2R R11, SR_TID.X ;  /* 0x00000000000b7919 */ /* 0x000e240000002100 */
[C---:B0-----:R-:W-:Y:S01]  /*2eca0*/  LOP3.LUT R9, R11.reuse, 0x7, RZ, 0xc0, !PT ;  /* 0x000000070b097812 */ /* 0x041fe200078ec0ff */
[----:B------:R-:W-:-:S02]  /*2ecb0*/  IMAD.SHL.U32 R10, R11, 0x40, RZ ;  /* 0x000000400b0a7824 */ /* 0x000fc400078e00ff */
[----:B------:R-:W-:Y:S02]  /*2ecc0*/  IMAD.SHL.U32 R11, R11, 0x2, RZ ;  /* 0x000000020b0b7824 */ /* 0x000fe400078e00ff */
[----:B------:R-:W-:-:S05]  /*2ecd0*/  IMAD R9, R9, 0x90, RZ ;  /* 0x0000009009097824 */ /* 0x000fca00078e02ff */
[----:B------:R-:W-:-:S04]  /*2ece0*/  LOP3.LUT R11, R9, 0x10, R11, 0x78, !PT ;  /* 0x00000010090b7812 */ /* 0x000fc800078e780b */
[----:B------:R-:W-:-:S04]  /*2ecf0*/  LOP3.LUT R11, R11, 0x400, R10, 0xf8, !PT ;  /* 0x000004000b0b7812 */ /* 0x000fc800078ef80a */
[----:B------:R-:W-:-:S06]  /*2ed00*/  LOP3.LUT R11, R11, 0x20, RZ, 0x3c, !PT ;  /* 0x000000200b0b7812 */ /* 0x000fcc00078e3cff */
[----:B------:R-:W0:Y:S01]  /*2ed10*/  LDSM.16.MT88.4 R8, [R11+UR4+0x4800] ;  /* 0x004800040b08783b */ /* 0x000e220008004200 */
[----:B------:R-:W-:Y:S02]  /*2ed20*/  IMAD.MOV.U32 R16, RZ, RZ, R59 ;  /* 0x000000ffff107224 */ /* 0x000fe400078e003b */
[----:B------:R-:W-:Y:S01]  /*2ed30*/  IMAD.MOV.U32 R17, RZ, RZ, R58 ;  /* 0x000000ffff117224 */ /* 0x000fe200078e003a */
[----:B--2---:R-:W-:-:S15]  /*2ed40*/  HMMA.16816.F32 R36, R4, R58, R36 ;  /* 0x0000003a0424723c */ /* 0x004fde0000001824 */
[----:B------:R-:W-:-:S08]  /*2ed50*/  NOP ;  /* 0x0000000000007918 */ /* 0x000fd00000000000 */
[----:B------:R1:W-:Y:S04]  /*2ed60*/  STL.64 [R1+0x9a0], R36 ;  /* 0x0009a02401007387 */ /* 0x0003e80000100a00 */
[----:B------:R2:W-:Y:S04]  /*2ed70*/  STL.64 [R1+0x9a8], R38 ;  /* 0x0009a82601007387 */ /* 0x0005e80000100a00 */
[----:B------:R-:W-:Y:S04]  /*2ed80*/  STL [R1+0x18a4], R16 ;  /* 0x0018a41001007387 */ /* 0x000fe80000100800 */
[----:B------:R-:W-:Y:S04]  /*2ed90*/  STL [R1+0x18a0], R17 ;  /* 0x0018a01101007387 */ /* 0x000fe80000100800 */
[----:B-1----:R-:W3:Y:S04]  /*2eda0*/  LDL.LU R36, [R1+0x310] ;  /* 0x0003100001247983 */ /* 0x002ee80000300800 */
[----:B------:R-:W3:Y:S01]  /*2edb0*/  LDL.LU R37, [R1+0x314] ;  /* 0x0003140001257983 */ /* 0x000ee20000300800 */
[----:B--2---:R-:W-:-:S02]  /*2edc0*/  IMAD.MOV.U32 R38, RZ, RZ, R54 ;  /* 0x000000ffff267224 */ /* 0x004fc400078e0036 */
[----:B------:R-:W-:Y:S01]  /*2edd0*/  IMAD.MOV.U32 R39, RZ, RZ, R55 ;  /* 0x000000ffff277224 */ /* 0x000fe200078e0037 */
[----:B------:R-:W2:Y:S04]  /*2ede0*/  LDL.LU R54, [R1+0x1a14] ;  /* 0x001a140001367983 */ /* 0x000ea80000300800 */
[----:B------:R-:W2:Y:S04]  /*2edf0*/  LDL.LU R55, [R1+0x1a10] ;  /* 0x001a100001377983 */ /* 0x000ea80000300800 */
[----:B------:R-:W2:Y:S04]  /*2ee00*/  LDL.64 R58, [R1+0xe8] ;  /* 0x0000e800013a7983 */ /* 0x000ea80000100a00 */
[----:B0-----:R0:W-:Y:S04]  /*2ee10*/  STL.64 [R1+0x18f8], R10 ;  /* 0x0018f80a01007387 */ /* 0x0011e80000100a00 */
[----:B------:R1:W-:Y:S04]  /*2ee20*/  STL.64 [R1+0x18f0], R8 ;  /* 0x0018f00801007387 */ /* 0x0003e80000100a00 */
[----:B0-----:R-:W3:Y:S01]  /*2ee30*/  LDL.64 R10, [R1+0x108] ;  /* 0x00010800010a7983 */ /* 0x001ee20000100a00 */
[----:B----4-:R-:W-:Y:S06]  /*2ee40*/  HMMA.16816.F32 R12, R4, R22, R12 ;  /* 0x00000016040c723c */ /* 0x010fec000000180c */
[----:B------:R-:W-:-:S02]  /*2ee50*/  IMAD.MOV.U32 R17, RZ, RZ, R22 ;  /* 0x000000ffff117224 */ /* 0x000fc400078e0016 */
[----:B------:R-:W-:-:S15]  /*2ee60*/  IMAD.MOV.U32 R61, RZ, RZ, R23 ;  /* 0x000000ffff3d7224 */ /* 0x000fde00078e0017 */
[----:B------:R-:W-:-:S01]  /*2ee70*/  NOP ;  /* 0x0000000000007918 */ /* 0x000fc20000000000 */
[----:B------:R-:W-:Y:S02]  /*2ee80*/  IMAD.MOV.U32 R33, RZ, RZ, R15 ;  /* 0x000000ffff217224 */ /* 0x000fe400078e000f */
[----:B------:R-:W-:Y:S02]  /*2ee90*/  IMAD.MOV.U32 R32, RZ, RZ, R13 ;  /* 0x000000ffff207224 */ /* 0x000fe400078e000d */
[----:B------:R-:W-:Y:S01]  /*2eea0*/  IMAD.MOV.U32 R45, RZ, RZ, R14 ;  /* 0x000000ffff2d7224 */ /* 0x000fe200078e000e */
[----:B---3--:R-:W-:Y:S06]  /*2eeb0*/  HMMA.16816.F32 R48, R4, R10, R48 ;  /* 0x0000000a0430723c */ /* 0x008fec0000001830 */
[----:B------:R-:W-:-:S02]  /*2eec0*/  IMAD.MOV.U32 R60, RZ, RZ, R10 ;  /* 0x000000ffff3c7224 */ /* 0x000fc400078e000a */
[----:B------:R-:W-:-:S15]  /*2eed0*/  IMAD.MOV.U32 R41, RZ, RZ, R11 ;  /* 0x000000ffff297224 */ /* 0x000fde00078e000b */
[----:B------:R-:W-:Y:S04]  /*2eee0*/  STL.64 [R1+0x350], R48 ;  /* 0x0003503001007387 */ /* 0x000fe80000100a00 */
[----:B------:R0:W-:Y:S04]  /*2eef0*/  STL.64 [R1+0x358], R50 ;  /* 0x0003583201007387 */ /* 0x0001e80000100a00 */
[----:B-1----:R-:W3:Y:S01]  /*2ef00*/  LDL.LU R8, [R1+0x2f0] ;  /* 0x0002f00001087983 */ /* 0x002ee20000300800 */
[----:B------:R-:W-:Y:S02]  /*2ef10*/  IMAD.MOV.U32 R53, RZ, RZ, R51 ;  /* 0x000000ffff357224 */ /* 0x000fe400078e0033 */
[----:B------:R-:W-:Y:S01]  /*2ef20*/  IMAD.MOV.U32 R52, RZ, RZ, R49 ;  /* 0x000000ffff347224 */ /* 0x000fe200078e0031 */
[----:B------:R-:W3:Y:S04]  /*2ef30*/  LDL.LU R9, [R1+0x2f4] ;  /* 0x0002f40001097983 */ /* 0x000ee80000300800 */
[----:B------:R-:W3:Y:S04]  /*2ef40*/  LDL.LU R10, [R1+0x2f8] ;  /* 0x0002f800010a7983 */ /* 0x000ee80000300800 */
[----:B------:R-:W3:Y:S04]  /*2ef50*/  LDL.LU R11, [R1+0x2fc] ;  /* 0x0002fc00010b7983 */ /* 0x000ee80000300800 */
[----:B0-----:R-:W3:Y:S04]  /*2ef60*/  LDL.64 R50, [R1+0xc8] ;  /* 0x0000c80001327983 */ /* 0x001ee80000100a00 */
[----:B--2---:R0:W-:Y:S04]  /*2ef70*/  STL.64 [R1+0x1918], R54 ;  /* 0x0019183601007387 */ /* 0x0041e80000100a00 */
[----:B------:R-:W-:Y:S04]  /*2ef80*/  STL.64 [R1+0x1910], R52 ;  /* 0x0019103401007387 */ /* 0x000fe80000100a00 */
[----:B0-----:R-:W2:Y:S04]  /*2ef90*/  LDL.64 R54, [R1+0xd8] ;  /* 0x0000d80001367983 */ /* 0x001ea80000100a00 */
[----:B------:R-:W-:Y:S04]  /*2efa0*/  STL [R1+0x18ac], R41 ;  /* 0x0018ac2901007387 */ /* 0x000fe80000100800 */
[----:B------:R-:W-:Y:S04]  /*2efb0*/  STL [R1+0x18a8], R60 ;  /* 0x0018a83c01007387 */ /* 0x000fe80000100800 */
[----:B------:R-:W4:Y:S04]  /*2efc0*/  LDL.LU.64 R22, [R1+0x1a08] ;  /* 0x001a080001167983 */ /* 0x000f280000300a00 */
[----:B------:R-:W-:Y:S04]  /*2efd0*/  STL.64 [R1+0x330], R12 ;  /* 0x0003300c01007387 */ /* 0x000fe80000100a00 */
[----:B------:R0:W-:Y:S04]  /*2efe0*/  STL.64 [R1+0x338], R14 ;  /* 0x0003380e01007387 */ /* 0x0001e80000100a00 */
[----:B0-----:R-:W2:Y:S04]  /*2eff0*/  LDL.LU.64 R14, [R1+0x1a00] ;  /* 0x001a0000010e7983 */ /* 0x001ea80000300a00 */
[----:B------:R-:W-:Y:S04]  /*2f000*/  STL.64 [R1+0x1990], R34 ;  /* 0x0019902201007387 */ /* 0x000fe80000100a00 */
[----:B------:R0:W-:Y:S04]  /*2f010*/  STL.64 [R1+0x1988], R32 ;  /* 0x0019882001007387 */ /* 0x0001e80000100a00 */
[----:B0-----:R-:W2:Y:S04]  /*2f020*/  LDL.LU R32, [R1+0x300] ;  /* 0x0003000001207983 */ /* 0x001ea80000300800 */
[----:B------:R-:W2:Y:S04]  /*2f030*/  LDL.LU R33, [R1+0x304] ;  /* 0x0003040001217983 */ /* 0x000ea80000300800 */
[----:B------:R-:W2:Y:S04]  /*2f040*/  LDL.LU R34, [R1+0x308] ;  /* 0x0003080001227983 */ /* 0x000ea80000300800 */
[----:B------:R-:W2:Y:S01]  /*2f050*/  LDL.LU R35, [R1+0x30c] ;  /* 0x00030c0001237983 */ /* 0x000ea20000300800 */
[----:B------:R-:W-:Y:S03]  /*2f060*/  HMMA.16816.F32 R36, R4, R58, R36 ;  /* 0x0000003a0424723c */ /* 0x000fe60000001824 */
[----:B------:R-:W-:Y:S04]  /*2f070*/  STL [R1+0x18b4], R61 ;  /* 0x0018b43d01007387 */ /* 0x000fe80000100800 */
[----:B------:R-:W-:Y:S04]  /*2f080*/  STL [R1+0x18b0], R17 ;  /* 0x0018b01101007387 */ /* 0x000fe80000100800 */
[----:B------:R0:W-:Y:S01]  /*2f090*/  STL [R1+0x165c], R45 ;  /* 0x00165c2d01007387 */ /* 0x0001e20000100800 */
[----:B------:R-:W-:-:S02]  /*2f0a0*/  IMAD.MOV.U32 R16, RZ, RZ, R58 ;  /* 0x000000ffff107224 */ /* 0x000fc400078e003a */
[----:B------:R-:W-:Y:S02]  /*2f0b0*/  IMAD.MOV.U32 R44, RZ, RZ, R12 ;  /* 0x000000ffff2c7224 */ /* 0x000fe400078e000c */
[----:B0-----:R-:W-:-:S07]  /*2f0c0*/  IMAD.MOV.U32 R45, RZ, RZ, R59 ;  /* 0x000000ffff2d7224 */ /* 0x001fce00078e003b */
[----:B------:R0:W-:Y:S04]  /*2f0d0*/  STL.64 [R1+0x310], R36 ;  /* 0x0003102401007387 */ /* 0x0001e80000100a00 */
[----:B------:R4:W-:Y:S04]  /*2f0e0*/  STL.64 [R1+0x318], R38 ;  /* 0x0003182601007387 */ /* 0x0009e80000100a00 */
[----:B0-----:R-:W2:Y:S04]  /*2f0f0*/  LDL.LU R36, [R1+0x2e0] ;  /* 0x0002e00001247983 */ /* 0x001ea80000300800 */
[----:B------:R-:W2:Y:S01]  /*2f100*/  LDL.LU R37, [R1+0x2e4] ;  /* 0x0002e40001257983 */ /* 0x000ea20000300800 */
[----:B---3--:R-:W-:Y:S01]  /*2f110*/  HMMA.16816.F32 R8, R4, R50, R8 ;  /* 0x000000320408723c */ /* 0x008fe20000001808 */
[----:B----4-:R-:W-:-:S02]  /*2f120*/  IMAD.MOV.U32 R38, RZ, RZ, R22 ;  /* 0x000000ffff267224 */ /* 0x010fc400078e0016 */
[----:B------:R-:W-:Y:S01]  /*2f130*/  IMAD.MOV.U32 R39, RZ, RZ, R23 ;  /* 0x000000ffff277224 */ /* 0x000fe200078e0017 */
[----:B------:R-:W3:Y:S04]  /*2f140*/  LDL.LU R22, [R1+0x19fc] ;  /* 0x0019fc0001167983 */ /* 0x000ee80000300800 */
[----:B------:R-:W3:Y:S04]  /*2f150*/  LDL.LU R23, [R1+0x19f8] ;  /* 0x0019f80001177983 */ /* 0x000ee80000300800 */
[----:B------:R-:W4:Y:S01]  /*2f160*/  LDL.64 R58, [R1+0xb8] ;  /* 0x0000b800013a7983 */ /* 0x000f220000100a00 */
[----:B--2---:R-:W-:-:S03]  /*2f170*/  IMAD.MOV.U32 R12, RZ, RZ, R55 ;  /* 0x000000ffff0c7224 */ /* 0x004fc600078e0037 */
[----:B------:R-:W-:Y:S01]  /*2f180*/  STL [R1+0x18bc], R45 ;  /* 0x0018bc2d01007387 */ /* 0x000fe20000100800 */
[----:B------:R-:W-:-:S03]  /*2f190*/  IMAD.MOV.U32 R13, RZ, RZ, R54 ;  /* 0x000000ffff0d7224 */ /* 0x000fc600078e0036 */
[----:B------:R-:W-:Y:S01]  /*2f1a0*/  STL [R1+0x18b8], R16 ;  /* 0x0018b81001007387 */ /* 0x000fe20000100800 */
[----:B------:R-:W-:Y:S07]  /*2f1b0*/  HMMA.16816.F32 R32, R4, R54, R32 ;  /* 0x000000360420723c */ /* 0x000fee0000001820 */
[----:B------:R-:W-:Y:S02]  /*2f1c0*/  IMAD.MOV.U32 R54, RZ, RZ, R26 ;  /* 0x000000ffff367224 */ /* 0x000fe400078e001a */
[----:B------:R-:W-:-:S14]  /*2f1d0*/  IMAD.MOV.U32 R55, RZ, RZ, R27 ;  /* 0x000000ffff377224 */ /* 0x000fdc00078e001b */
[----:B------:R-:W-:Y:S04]  /*2f1e0*/  STL.64 [R1+0x300], R32 ;  /* 0x0003002001007387 */ /* 0x000fe80000100a00 */
[----:B------:R0:W-:Y:S04]  /*2f1f0*/  STL.64 [R1+0x308], R34 ;  /* 0x0003082201007387 */ /* 0x0001e80000100a00 */
[----:B------:R-:W-:Y:S04]  /*2f200*/  STL [R1+0x18c4], R12 ;  /* 0x0018c40c01007387 */ /* 0x000fe80000100800 */
[----:B------:R-:W-:Y:S04]  /*2f210*/  STL [R1+0x18c0], R13 ;  /* 0x0018c00d01007387 */ /* 0x000fe80000100800 */
[----:B------:R-:W-:Y:S04]  /*2f220*/  STL.64 [R1+0x2f0], R8 ;  /* 0x0002f00801007387 */ /* 0x000fe80000100a00 */
[----:B------:R4:W-:Y:S04]  /*2f230*/  STL.64 [R1+0x2f8], R10 ;  /* 0x0002f80a01007387 */ /* 0x0009e80000100a00 */
[----:B------:R-:W2:Y:S04]  /*2f240*/  LDL.LU R52, [R1+0x2b0] ;  /* 0x0002b00001347983 */ /* 0x000ea80000300800 */
[----:B------:R-:W2:Y:S04]  /*2f250*/  LDL.LU R53, [R1+0x2b4] ;  /* 0x0002b40001357983 */ /* 0x000ea80000300800 */
[----:B------:R-:W2:Y:S04]  /*2f260*/  LDL.LU R26, [R1+0x19f4] ;  /* 0x0019f400011a7983 */ /* 0x000ea80000300800 */
[----:B------:R-:W2:Y:S01]  /*2f270*/  LDL.LU R27, [R1+0x19f0] ;  /* 0x0019f000011b7983 */ /* 0x000ea20000300800 */
[----:B------:R-:W-:-:S02]  /*2f280*/  IMAD.MOV.U32 R25, RZ, RZ, R11 ;  /* 0x000000ffff197224 */ /* 0x000fc400078e000b */
[----:B------:R-:W-:Y:S02]  /*2f290*/  IMAD.MOV.U32 R24, RZ, RZ, R9 ;  /* 0x000000ffff187224 */ /* 0x000fe400078e0009 */
[----:B------:R-:W-:Y:S02]  /*2f2a0*/  IMAD.MOV.U32 R21, RZ, RZ, R10 ;  /* 0x000000ffff157224 */ /* 0x000fe400078e000a */
[----:B------:R-:W-:Y:S02]  /*2f2b0*/  IMAD.MOV.U32 R20, RZ, RZ, R8 ;  /* 0x000000ffff147224 */ /* 0x000fe400078e0008 */
[----:B------:R-:W-:Y:S02]  /*2f2c0*/  IMAD.MOV.U32 R41, RZ, RZ, R50 ;  /* 0x000000ffff297224 */ /* 0x000fe400078e0032 */
[----:B------:R-:W-:Y:S01]  /*2f2d0*/  IMAD.MOV.U32 R60, RZ, RZ, R51 ;  /* 0x000000ffff3c7224 */ /* 0x000fe200078e0033 */
[----:B0-----:R-:W2:Y:S04]  /*2f2e0*/  LDL.64 R34, [R1+0x98] ;  /* 0x0000980001227983 */ /* 0x001ea80000100a00 */
[----:B------:R-:W2:Y:S01]  /*2f2f0*/  LDL.64 R50, [R1+0x88] ;  /* 0x0000880001327983 */ /* 0x000ea20000100a00 */
[----:B------:R-:W-:-:S02]  /*2f300*/  IMAD.MOV.U32 R56, RZ, RZ, R46 ;  /* 0x000000ffff387224 */ /* 0x000fc400078e002e */
[----:B------:R-:W-:Y:S01]  /*2f310*/  IMAD.MOV.U32 R57, RZ, RZ, R47 ;  /* 0x000000ffff397224 */ /* 0x000fe200078e002f */
[----:B----4-:R-:W-:Y:S01]  /*2f320*/  HMMA.16816.F32 R8, R4, R58, R36 ;  /* 0x0000003a0408723c */ /* 0x010fe20000001824 */
[----:B---3--:R-:W-:Y:S04]  /*2f330*/  STL.64 [R1+0x19b0], R22 ;  /* 0x0019b01601007387 */ /* 0x008fe80000100a00 */
[----:B------:R0:W-:Y:S04]  /*2f340*/  STL.64 [R1+0x19a8], R20 ;  /* 0x0019a81401007387 */ /* 0x0001e80000100a00 */
[----:B0-----:R-:W3:Y:S04]  /*2f350*/  LDL.LU R20, [R1+0x2c0] ;  /* 0x0002c00001147983 */ /* 0x001ee80000300800 */
[----:B------:R-:W3:Y:S04]  /*2f360*/  LDL.LU R21, [R1+0x2c4] ;  /* 0x0002c40001157983 */ /* 0x000ee80000300800 */
[----:B------:R-:W3:Y:S04]  /*2f370*/  LDL.LU R22, [R1+0x2c8] ;  /* 0x0002c80001167983 */ /* 0x000ee80000300800 */
[----:B------:R-:W3:Y:S03]  /*2f380*/  LDL.LU R23, [R1+0x2cc] ;  /* 0x0002cc0001177983 */ /* 0x000ee60000300800 */
[----:B------:R-:W-:-:S02]  /*2f390*/  IMAD.MOV.U32 R28, RZ, RZ, R8 ;  /* 0x000000ffff1c7224 */ /* 0x000fc400078e0008 */
[----:B------:R-:W-:Y:S01]  /*2f3a0*/  IMAD.MOV.U32 R29, RZ, RZ, R10 ;  /* 0x000000ffff1d7224 */ /* 0x000fe200078e000a */
[----:B--2---:R0:W-:Y:S04]  /*2f3b0*/  STL.64 [R1+0x19a0], R26 ;  /* 0x0019a01a01007387 */ /* 0x0041e80000100a00 */
[----:B------:R-:W-:Y:S04]  /*2f3c0*/  STL.64 [R1+0x1998], R24 ;  /* 0x0019981801007387 */ /* 0x000fe80000100a00 */
[----:B0-----:R-:W2:Y:S04]  /*2f3d0*/  LDL.64 R26, [R1+0xa8] ;  /* 0x0000a800011a7983 */ /* 0x001ea80000100a00 */
[----:B------:R-:W-:Y:S04]  /*2f3e0*/  STL [R1+0x18cc], R60 ;  /* 0x0018cc3c01007387 */ /* 0x000fe80000100800 */
[----:B------:R-:W-:Y:S04]  /*2f3f0*/  STL [R1+0x18c8], R41 ;  /* 0x0018c82901007387 */ /* 0x000fe80000100800 */
[----:B------:R0:W-:Y:S04]  /*2f400*/  STL.64 [R1+0x2e0], R8 ;  /* 0x0002e00801007387 */ /* 0x0001e80000100a00 */
[----:B------:R1:W-:Y:S04]  /*2f410*/  STL.64 [R1+0x2e8], R10 ;  /* 0x0002e80a01007387 */ /* 0x0003e80000100a00 */
[----:B0-----:R-:W4:Y:S04]  /*2f420*/  LDL.LU R8, [R1+0x2a0] ;  /* 0x0002a00001087983 */ /* 0x001f280000300800 */
[----:B------:R-:W4:Y:S04]  /*2f430*/  LDL.LU R9, [R1+0x2a4] ;  /* 0x0002a40001097983 */ /* 0x000f280000300800 */
[----:B-1----:R-:W4:Y:S04]  /*2f440*/  LDL.LU R10, [R1+0x2a8] ;  /* 0x0002a800010a7983 */ /* 0x002f280000300800 */
[----:B------:R-:W4:Y:S04]  /*2f450*/  LDL.LU R11, [R1+0x2ac] ;  /* 0x0002ac00010b7983 */ /* 0x000f280000300800 */
[----:B------:R-:W4:Y:S04]  /*2f460*/  LDL.64 R38, [R1+0x78] ;  /* 0x0000780001267983 */ /* 0x000f280000100a00 */
[----:B------:R-:W3:Y:S04]  /*2f470*/  LDL.LU R46, [R1+0x19ec] ;  /* 0x0019ec00012e7983 */ /* 0x000ee80000300800 */
[----:B------:R-:W2:Y:S01]  /*2f480*/  LDL.LU R47, [R1+0x19e8] ;  /* 0x0019e800012f7983 */ /* 0x000ea20000300800 */
[----:B------:R-:W-:-:S02]  /*2f490*/  IMAD.MOV.U32 R61, RZ, RZ, R58 ;  /* 0x000000ffff3d7224 */ /* 0x000fc400078e003a */
[----:B------:R-:W-:Y:S01]  /*2f4a0*/  IMAD.MOV.U32 R17, RZ, RZ, R59 ;  /* 0x000000ffff117224 */ /* 0x000fe200078e003b */
[----:B------:R-:W4:Y:S04]  /*2f4b0*/  LDL.LU R58, [R1+0x298] ;  /* 0x00029800013a7983 */ /* 0x000f280000300800 */
[----:B------:R-:W4:Y:S04]  /*2f4c0*/  LDL.LU R59, [R1+0x29c] ;  /* 0x00029c00013b7983 */ /* 0x000f280000300800 */
[----:B------:R-:W-:Y:S04]  /*2f4d0*/  STL.64 [R1+0x19c8], R30 ;  /* 0x0019c81e01007387 */ /* 0x000fe80000100a00 */
[----:B------:R0:W-:Y:S04]  /*2f4e0*/  STL.64 [R1+0x19c0], R28 ;  /* 0x0019c01c01007387 */ /* 0x0001e80000100a00 */
[----:B0-----:R-:W4:Y:S01]  /*2f4f0*/  LDL.LU R28, [R1+0x2d0] ;  /* 0x0002d000011c7983 */ /* 0x001f220000300800 */
[----:B---3--:R-:W-:-:S02]  /*2f500*/  IMAD.MOV.U32 R29, RZ, RZ, R46 ;  /* 0x000000ffff1d7224 */ /* 0x008fc400078e002e */
[----:B--2---:R-:W-:Y:S01]  /*2f510*/  IMAD.MOV.U32 R30, RZ, RZ, R47 ;  /* 0x000000ffff1e7224 */ /* 0x004fe200078e002f */
[----:B------:R-:W2:Y:S04]  /*2f520*/  LDL.LU R46, [R1+0x19e4] ;  /* 0x0019e400012e7983 */ /* 0x000ea80000300800 */
[----:B------:R-:W2:Y:S04]  /*2f530*/  LDL.LU R47, [R1+0x19e0] ;  /* 0x0019e000012f7983 */ /* 0x000ea80000300800 */
[----:B------:R-:W3:Y:S01]  /*2f540*/  LDL.LU R31, [R1+0x2dc] ;  /* 0x0002dc00011f7983 */ /* 0x000ee20000300800 */
[----:B------:R-:W-:Y:S01]  /*2f550*/  HMMA.16816.F32 R20, R4, R34, R20 ;  /* 0x000000220414723c */ /* 0x000fe20000001814 */
[----:B------:R-:W-:-:S02]  /*2f560*/  IMAD.MOV.U32 R16, RZ, RZ, R27 ;  /* 0x000000ffff107224 */ /* 0x000fc400078e001b */
[----:B------:R0:W-:Y:S01]  /*2f570*/  STL [R1+0x18d4], R17 ;  /* 0x0018d41101007387 */ /* 0x0001e20000100800 */
[----:B------:R-:W-:-:S03]  /*2f580*/  IMAD.MOV.U32 R45, RZ, RZ, R26 ;  /* 0x000000ffff2d7224 */ /* 0x000fc600078e001a */
[----:B------:R1:W-:Y:S01]  /*2f590*/  STL [R1+0x18d0], R61 ;  /* 0x0018d03d01007387 */ /* 0x0003e20000100800 */
[----:B----4-:R-:W-:Y:S01]  /*2f5a0*/  HMMA.16816.F32 R8, R4, R38, R8 ;  /* 0x000000260408723c */ /* 0x010fe20000001808 */
[----:B------:R-:W-:Y:S02]  /*2f5b0*/  IMAD.MOV.U32 R13, RZ, RZ, R35 ;  /* 0x000000ffff0d7224 */ /* 0x000fe400078e0023 */
[----:B------:R-:W-:Y:S02]  /*2f5c0*/  IMAD.MOV.U32 R12, RZ, RZ, R34 ;  /* 0x000000ffff0c7224 */ /* 0x000fe400078e0022 */
[----:B------:R-:W-:Y:S02]  /*2f5d0*/  IMAD.MOV.U32 R41, RZ, RZ, R51 ;  /* 0x000000ffff297224 */ /* 0x000fe400078e0033 */
[----:B------:R-:W-:Y:S02]  /*2f5e0*/  IMAD.MOV.U32 R60, RZ, RZ, R50 ;  /* 0x000000ffff3c7224 */ /* 0x000fe400078e0032 */
[----:B0-----:R-:W-:-:S02]  /*2f5f0*/  IMAD.MOV.U32 R17, RZ, RZ, R38 ;  /* 0x000000ffff117224 */ /* 0x001fc400078e0026 */
[----:B-1----:R-:W-:Y:S01]  /*2f600*/  IMAD.MOV.U32 R61, RZ, RZ, R39 ;  /* 0x000000ffff3d7224 */ /* 0x002fe200078e0027 */
[----:B---3--:R-:W-:-:S15]  /*2f610*/  HMMA.16816.F32 R28, R4, R26, R28 ;  /* 0x0000001a041c723c */ /* 0x008fde000000181c */
[----:B------:R-:W-:-:S08]  /*2f620*/  NOP ;  /* 0x0000000000007918 */ /* 0x000fd00000000000 */
[----:B------:R-:W-:Y:S04]  /*2f630*/  STL.64 [R1+0x2d0], R28 ;  /* 0x0002d01c01007387 */ /* 0x000fe80000100a00 */
[----:B------:R-:W-:Y:S04]  /*2f640*/  STL.64 [R1+0x2d8], R30 ;  /* 0x0002d81e01007387 */ /* 0x000fe80000100a00 */
[----:B------:R-:W-:Y:S04]  /*2f650*/  STL [R1+0x18dc], R16 ;  /* 0x0018dc1001007387 */ /* 0x000fe80000100800 */
[----:B------:R-:W-:Y:S04]  /*2f660*/  STL [R1+0x18d8], R45 ;  /* 0x0018d82d01007387 */ /* 0x000fe80000100800 */
[----:B--2---:R-:W-:Y:S04]  /*2f670*/  STL.64 [R1+0x19d8], R46 ;  /* 0x0019d82e01007387 */ /* 0x004fe80000100a00 */
[----:B------:R-:W-:Y:S04]  /*2f680*/  STL [R1+0x19d0], R44 ;  /* 0x0019d02c01007387 */ /* 0x000fe80000100800 */
[----:B------:R-:W-:Y:S04]  /*2f690*/  STL.64 [R1+0x2c0], R20 ;  /* 0x0002c01401007387 */ /* 0x000fe80000100a00 */
[----:B------:R0:W-:Y:S02]  /*2f6a0*/  STL.64 [R1+0x2c8], R22 ;  /* 0x0002c81601007387 */ /* 0x0001e40000100a00 */
[----:B0-----:R-:W-:Y:S02]  /*2f6b0*/  HMMA.16816.F32 R20, R4, R50, R52 ;  /* 0x000000320414723c */ /* 0x001fe40000001834 */
[----:B------:R-:W-:Y:S04]  /*2f6c0*/  STL [R1+0x18e4], R13 ;  /* 0x0018e40d01007387 */ /* 0x000fe80000100800 */
[----:B------:R-:W-:-:S15]  /*2f6d0*/  STL [R1+0x18e0], R12 ;  /* 0x0018e00c01007387 */ /* 0x000fde0000100800 */
[----:B------:R-:W-:-:S02]  /*2f6e0*/  NOP ;  /* 0x0000000000007918 */ /* 0x000fc40000000000 */
[----:B------:R-:W-:Y:S04]  /*2f6f0*/  STL.64 [R1+0x2b0], R20 ;  /* 0x0002b01401007387 */ /* 0x000fe80000100a00 */
[----:B------:R-:W-:Y:S04]  /*2f700*/  STL.64 [R1+0x2b8], R22 ;  /* 0x0002b81601007387 */ /* 0x000fe80000100a00 */
[----:B------:R-:W2:Y:S04]  /*2f710*/  LDL.LU R28, [R1+0x270] ;  /* 0x00027000011c7983 */ /* 0x000ea80000300800 */
[----:B------:R-:W2:Y:S04]  /*2f720*/  LDL.LU R29, [R1+0x274] ;  /* 0x00027400011d7983 */ /* 0x000ea80000300800 */
[----:B------:R-:W2:Y:S04]  /*2f730*/  LDL.LU R30, [R1+0x278] ;  /* 0x00027800011e7983 */ /* 0x000ea80000300800 */
[----:B------:R-:W2:Y:S04]  /*2f740*/  LDL.LU R31, [R1+0x27c] ;  /* 0x00027c00011f7983 */ /* 0x000ea80000300800 */
[----:B------:R-:W3:Y:S04]  /*2f750*/  LDL.64 R46, [R1+0x58] ;  /* 0x00005800012e7983 */ /* 0x000ee80000100a00 */
[----:B------:R-:W2:Y:S04]  /*2f760*/  LDL.64 R50, [R1+0x48] ;  /* 0x0000480001327983 */ /* 0x000ea80000100a00 */
[----:B------:R-:W-:Y:S04]  /*2f770*/  STL [R1+0x18ec], R41 ;  /* 0x0018ec2901007387 */ /* 0x000fe80000100800 */
[----:B------:R-:W-:Y:S04]  /*2f780*/  STL [R1+0x18e8], R60 ;  /* 0x0018e83c01007387 */ /* 0x000fe80000100800 */
[----:B------:R-:W-:Y:S04]  /*2f790*/  STL.64 [R1+0x2a0], R8 ;  /* 0x0002a00801007387 */ /* 0x000fe80000100a00 */
[----:B------:R0:W-:Y:S04]  /*2f7a0*/  STL.64 [R1+0x2a8], R10 ;  /* 0x0002a80a01007387 */ /* 0x0001e80000100a00 */
[----:B------:R-:W4:Y:S01]  /*2f7b0*/  LDL.LU R52, [R1+0x220] ;  /* 0x0002200001347983 */ /* 0x000f220000300800 */
[----:B0-----:R-:W-:-:S15]  /*2f7c0*/  HMMA.16816.F32 R8, R4, R14, R56 ;  /* 0x0000000e0408723c */ /* 0x001fde0000001838 */
[----:B------:R-:W-:-:S08]  /*2f7d0*/  NOP ;  /* 0x0000000000007918 */ /* 0x000fd00000000000 */
[----:B------:R0:W-:Y:S04]  /*2f7e0*/  STL.64 [R1+0x290], R8 ;  /* 0x0002900801007387 */ /* 0x0001e80000100a00 */
[----:B------:R1:W-:Y:S04]  /*2f7f0*/  STL.64 [R1+0x298], R10 ;  /* 0x0002980a01007387 */ /* 0x0003e80000100a00 */
[----:B------:R-:W4:Y:S04]  /*2f800*/  LDL.LU R53, [R1+0x224] ;  /* 0x0002240001357983 */ /* 0x000f280000300800 */
[----:B------:R-:W4:Y:S04]  /*2f810*/  LDL.LU R54, [R1+0x228] ;  /* 0x0002280001367983 */ /* 0x000f280000300800 */
[----:B------:R-:W4:Y:S04]  /*2f820*/  LDL.LU R55, [R1+0x22c] ;  /* 0x00022c0001377983 */ /* 0x000f280000300800 */
[----:B------:R-:W4:Y:S04]  /*2f830*/  LDL.LU R56, [R1+0x260] ;  /* 0x0002600001387983 */ /* 0x000f280000300800 */
[----:B------:R-:W4:Y:S04]  /*2f840*/  LDL.LU R57, [R1+0x264] ;  /* 0x0002640001397983 */ /* 0x000f280000300800 */
[----:B------:R-:W4:Y:S04]  /*2f850*/  LDL.LU R58, [R1+0x268] ;  /* 0x00026800013a7983 */ /* 0x000f280000300800 */
[----:B------:R-:W4:Y:S04]  /*2f860*/  LDL.LU R59, [R1+0x26c] ;  /* 0x00026c00013b7983 */ /* 0x000f280000300800 */
[----:B------:R-:W4:Y:S04]  /*2f870*/  LDL.64 R22, [R1+0x38] ;  /* 0x0000380001167983 */ /* 0x000f280000100a00 */
        /* <DEDUP_REMOVED lines=9> */
[----:B0-----:R-:W4:Y:S04]  /*2f910*/  LDL.LU R8, [R1+0x210] ;  /* 0x0002100001087983 */ /* 0x001f280000300800 */
[----:B------:R-:W4:Y:S04]  /*2f920*/  LDL.LU R9, [R1+0x214] ;  /* 0x0002140001097983 */ /* 0x000f280000300800 */
[----:B-1----:R-:W4:Y:S04]  /*2f930*/  LDL.LU R10, [R1+0x218] ;  /* 0x00021800010a7983 */ /* 0x002f280000300800 */
[----:B------:R-:W4:Y:S04]  /*2f940*/  LDL.LU R11, [R1+0x21c] ;  /* 0x00021c00010b7983 */ /* 0x000f280000300800 */
[----:B------:R0:W-:Y:S04]  /*2f950*/  STL.64 [R1+0x17c8], R14 ;  /* 0x0017c80e01007387 */ /* 0x0001e80000100a00 */
[----:B------:R-:W3:Y:S04]  /*2f960*/  LDL.LU R12, [R1+0x280] ;  /* 0x00028000010c7983 */ /* 0x000ee80000300800 */
[----:B------:R-:W3:Y:S04]  /*2f970*/  LDL.LU R13, [R1+0x284] ;  /* 0x00028400010d7983 */ /* 0x000ee80000300800 */
[----:B0-----:R-:W3:Y:S04]  /*2f980*/  LDL.LU R14, [R1+0x288] ;  /* 0x00028800010e7983 */ /* 0x001ee80000300800 */
[----:B------:R-:W3:Y:S02]  /*2f990*/  LDL.LU R15, [R1+0x28c] ;  /* 0x00028c00010f7983 */ /* 0x000ee40000300800 */
[----:B---3--:R-:W-:-:S15]  /*2f9a0*/  HMMA.16816.F32 R12, R4, R46, R12 ;  /* 0x0000002e040c723c */ /* 0x008fde000000180c */
[----:B------:R-:W-:-:S08]  /*2f9b0*/  NOP ;  /* 0x0000000000007918 */ /* 0x000fd00000000000 */
[----:B------:R-:W-:Y:S04]  /*2f9c0*/  STL.64 [R1+0x280], R12 ;  /* 0x0002800c01007387 */ /* 0x000fe80000100a00 */
[----:B------:R0:W-:Y:S02]  /*2f9d0*/  STL.64 [R1+0x288], R14 ;  /* 0x0002880e01007387 */ /* 0x0001e40000100a00 */
[----:B0-----:R-:W-:Y:S02]  /*2f9e0*/  IMAD.MOV.U32 R15, RZ, RZ, R46 ;  /* 0x000000ffff0f7224 */ /* 0x001fe400078e002e */
[----:B------:R-:W-:Y:S02]  /*2f9f0*/  IMAD.MOV.U32 R14, RZ, RZ, R47 ;  /* 0x000000ffff0e7224 */ /* 0x000fe400078e002f */
[----:B------:R-:W3:Y:S04]  /*2fa00*/  LDL.LU.64 R46, [R1+0x19d8] ;  /* 0x0019d800012e7983 */ /* 0x000ee80000300a00 */
[----:B------:R-:W3:Y:S01]  /*2fa10*/  LDL.LU R44, [R1+0x19d0] ;  /* 0x0019d000012c7983 */ /* 0x000ee20000300800 */
[C---:B--2---:R-:W-:Y:S06]  /*2fa20*/  HMMA.16816.F32 R28, R4.reuse, R50, R28 ;  /* 0x00000032041c723c */ /* 0x044fec000000181c */
[----:B----4-:R-:W-:Y:S01]  /*2fa30*/  HMMA.16816.F32 R56, R4, R22, R56 ;  /* 0x000000160438723c */ /* 0x010fe20000001838 */
[----:B------:R-:W-:-:S02]  /*2fa40*/  IMAD.MOV.U32 R45, RZ, RZ, R51 ;  /* 0x000000ffff2d7224 */ /* 0x000fc400078e0033 */
[----:B------:R-:W-:-:S14]  /*2fa50*/  IMAD.MOV.U32 R16, RZ, RZ, R50 ;  /* 0x000000ffff107224 */ /* 0x000fdc00078e0032 */
[----:B------:R-:W-:Y:S04]  /*2fa60*/  STL.64 [R1+0x270], R28 ;  /* 0x0002701c01007387 */ /* 0x000fe80000100a00 */
[----:B------:R0:W-:Y:S04]  /*2fa70*/  STL.64 [R1+0x278], R30 ;  /* 0x0002781e01007387 */ /* 0x0001e80000100a00 */
[----:B0-----:R-:W2:Y:S04]  /*2fa80*/  LDL.LU.64 R30, [R1+0x19c8] ;  /* 0x0019c800011e7983 */ /* 0x001ea80000300a00 */
[----:B------:R-:W4:Y:S04]  /*2fa90*/  LDL.LU.64 R28, [R1+0x19c0] ;  /* 0x0019c000011c7983 */ /* 0x000f280000300a00 */
[----:B------:R-:W4:Y:S04]  /*2faa0*/  LDL.LU R48, [R1+0x200] ;  /* 0x0002000001307983 */ /* 0x000f280000300800 */
[----:B------:R-:W4:Y:S04]  /*2fab0*/  LDL.LU R49, [R1+0x204] ;  /* 0x0002040001317983 */ /* 0x000f280000300800 */
[----:B------:R-:W4:Y:S04]  /*2fac0*/  LDL.LU R50, [R1+0x208] ;  /* 0x0002080001327983 */ /* 0x000f280000300800 */
[----:B------:R-:W4:Y:S04]  /*2fad0*/  LDL.LU R51, [R1+0x20c] ;  /* 0x00020c0001337983 */ /* 0x000f280000300800 */
[----:B---3--:R0:W-:Y:S04]  /*2fae0*/  STL.64 [R1+0x1938], R46 ;  /* 0x0019382e01007387 */ /* 0x0081e80000100a00 */
[----:B------:R-:W-:Y:S04]  /*2faf0*/  STL.64 [R1+0x1930], R44 ;  /* 0x0019302c01007387 */ /* 0x000fe80000100a00 */
[----:B0-----:R-:W3:Y:S04]  /*2fb00*/  LDL.64 R46, [R1+0x8] ;  /* 0x00000800012e7983 */ /* 0x001ee80000100a00 */
[----:B------:R-:W-:Y:S04]  /*2fb10*/  STL.64 [R1+0x1908], R18 ;  /* 0x0019081201007387 */ /* 0x000fe80000100a00 */
[----:B------:R0:W-:Y:S04]  /*2fb20*/  STL.64 [R1+0x1900], R16 ;  /* 0x0019001001007387 */ /* 0x0001e80000100a00 */
[----:B0-----:R-:W3:Y:S04]  /*2fb30*/  LDL.LU R16, [R1+0x230] ;  /* 0x0002300001107983 */ /* 0x001ee80000300800 */
[----:B------:R-:W3:Y:S04]  /*2fb40*/  LDL.LU R17, [R1+0x234] ;  /* 0x0002340001117983 */ /* 0x000ee80000300800 */
[----:B------:R-:W3:Y:S04]  /*2fb50*/  LDL.LU R18, [R1+0x238] ;  /* 0x0002380001127983 */ /* 0x000ee80000300800 */
[----:B------:R-:W3:Y:S04]  /*2fb60*/  LDL.LU R19, [R1+0x23c] ;  /* 0x00023c0001137983 */ /* 0x000ee80000300800 */
[----:B------:R-:W-:Y:S04]  /*2fb70*/  STL.64 [R1+0x260], R56 ;  /* 0x0002603801007387 */ /* 0x000fe80000100a00 */
[----:B------:R0:W-:Y:S04]  /*2fb80*/  STL.64 [R1+0x268], R58 ;  /* 0x0002683a01007387 */ /* 0x0001e80000100a00 */
[----:B0-----:R-:W2:Y:S01]  /*2fb90*/  LDL.LU.64 R58, [R1+0x19b8] ;  /* 0x0019b800013a7983 */ /* 0x001ea20000300a00 */
[----:B------:R-:W-:-:S02]  /*2fba0*/  IMAD.MOV.U32 R57, RZ, RZ, R22 ;  /* 0x000000ffff397224 */ /* 0x000fc400078e0016 */
[----:B------:R-:W-:Y:S02]  /*2fbb0*/  IMAD.MOV.U32 R56, RZ, RZ, R23 ;  /* 0x000000ffff387224 */ /* 0x000fe400078e0017 */
[----:B------:R-:W4:Y:S04]  /*2fbc0*/  LDL.LU.64 R22, [R1+0x19b0] ;  /* 0x0019b00001167983 */ /* 0x000f280000300a00 */
[----:B------:R-:W4:Y:S01]  /*2fbd0*/  LDL.LU.64 R20, [R1+0x19a8] ;  /* 0x0019a80001147983 */ /* 0x000f220000300a00 */
[----:B------:R-:W-:Y:S03]  /*2fbe0*/  HMMA.16816.F32 R24, R4, R34, R24 ;  /* 0x000000220418723c */ /* 0x000fe60000001818 */
[----:B--2---:R0:W-:Y:S04]  /*2fbf0*/  STL.64 [R1+0x1948], R58 ;  /* 0x0019483a01007387 */ /* 0x0041e80000100a00 */
[----:B------:R-:W-:Y:S04]  /*2fc00*/  STL.64 [R1+0x1940], R56 ;  /* 0x0019403801007387 */ /* 0x000fe80000100a00 */
[----:B0-----:R-:W2:-:S12]  /*2fc10*/  LDL.64 R58, [R1+0x18] ;  /* 0x00001800013a7983 */ /* 0x001e980000100a00 */
[----:B------:R-:W-:Y:S04]  /*2fc20*/  STL.64 [R1+0x250], R24 ;  /* 0x0002501801007387 */ /* 0x000fe80000100a00 */
[----:B------:R0:W-:Y:S04]  /*2fc30*/  STL.64 [R1+0x258], R26 ;  /* 0x0002581a01007387 */ /* 0x0001e80000100a00 */
[----:B0-----:R-:W4:Y:S04]  /*2fc40*/  LDL.LU.64 R26, [R1+0x19a0] ;  /* 0x0019a000011a7983 */ /* 0x001f280000300a00 */
[----:B------:R-:W4:Y:S01]  /*2fc50*/  LDL.LU.64 R24, [R1+0x1998] ;  /* 0x0019980001187983 */ /* 0x000f220000300a00 */
[----:B------:R-:W-:-:S02]  /*2fc60*/  IMAD.MOV.U32 R13, RZ, RZ, R34 ;  /* 0x000000ffff0d7224 */ /* 0x000fc400078e0022 */
[----:B------:R-:W-:Y:S02]  /*2fc70*/  IMAD.MOV.U32 R12, RZ, RZ, R35 ;  /* 0x000000ffff0c7224 */ /* 0x000fe400078e0023 */
[----:B------:R-:W4:Y:S04]  /*2fc80*/  LDL.LU.64 R34, [R1+0x1990] ;  /* 0x0019900001227983 */ /* 0x000f280000300a00 */
[----:B------:R-:W4:Y:S01]  /*2fc90*/  LDL.LU.64 R32, [R1+0x1988] ;  /* 0x0019880001207983 */ /* 0x000f220000300a00 */
[C---:B---3--:R-:W-:Y:S06]  /*2fca0*/  HMMA.16816.F32 R16, R4.reuse, R46, R16 ;  /* 0x0000002e0410723c */ /* 0x048fec0000001810 */
[----:B--2---:R-:W-:-:S15]  /*2fcb0*/  HMMA.16816.F32 R36, R4, R58, R36 ;  /* 0x0000003a0424723c */ /* 0x004fde0000001824 */
[----:B------:R-:W-:-:S08]  /*2fcc0*/  NOP ;  /* 0x0000000000007918 */ /* 0x000fd00000000000 */
[----:B------:R0:W-:Y:S04]  /*2fcd0*/  STL.64 [R1+0x240], R36 ;  /* 0x0002402401007387 */ /* 0x0001e80000100a00 */
[----:B------:R-:W-:Y:S04]  /*2fce0*/  STL.64 [R1+0x248], R38 ;  /* 0x0002482601007387 */ /* 0x000fe80000100a00 */
[----:B0-----:R-:W2:Y:S04]  /*2fcf0*/  LDL.LU.64 R36, [R1+0x1980] ;  /* 0x0019800001247983 */ /* 0x001ea80000300a00 */
[----:B------:R-:W-:Y:S04]  /*2fd00*/  STL.64 [R1+0x230], R16 ;  /* 0x0002301001007387 */ /* 0x000fe80000100a00 */
[----:B------:R0:W-:Y:S01]  /*2fd10*/  STL.64 [R1+0x238], R18 ;  /* 0x0002381201007387 */ /* 0x0001e20000100a00 */
[C---:B----4-:R-:W-:Y:S06]  /*2fd20*/  HMMA.16816.F32 R8, R4.reuse, R26, R8 ;  /* 0x0000001a0408723c */ /* 0x050fec0000001808 */
[----:B0-----:R-:W-:Y:S06]  /*2fd30*/  HMMA.16816.F32 R16, R4, R22, R52 ;  /* 0x000000160410723c */ /* 0x001fec0000001834 */
[----:B------:R2:W-:Y:S04]  /*2fd40*/  STL.64 [R1+0x1748], R22 ;  /* 0x0017481601007387 */ /* 0x0005e80000100a00 */
[----:B------:R-:W-:Y:S01]  /*2fd50*/  STL.64 [R1+0x1740], R20 ;  /* 0x0017401401007387 */ /* 0x000fe20000100a00 */
[----:B------:R-:W-:-:S02]  /*2fd60*/  IMAD.MOV.U32 R38, RZ, RZ, R30 ;  /* 0x000000ffff267224 */ /* 0x000fc400078e001e */
[----:B------:R-:W-:-:S10]  /*2fd70*/  IMAD.MOV.U32 R39, RZ, RZ, R31 ;  /* 0x000000ffff277224 */ /* 0x000fd400078e001f */
[----:B------:R-:W-:Y:S04]  /*2fd80*/  STL.64 [R1+0x220], R16 ;  /* 0x0002201001007387 */ /* 0x000fe80000100a00 */
[----:B------:R-:W-:Y:S04]  /*2fd90*/  STL.64 [R1+0x228], R18 ;  /* 0x0002281201007387 */ /* 0x000fe80000100a00 */
[----:B------:R-:W-:Y:S04]  /*2fda0*/  STL.64 [R1+0x210], R8 ;  /* 0x0002100801007387 */ /* 0x000fe80000100a00 */
[----:B------:R-:W-:Y:S01]  /*2fdb0*/  STL.64 [R1+0x218], R10 ;  /* 0x0002180a01007387 */ /* 0x000fe20000100a00 */
[----:B--2---:R-:W-:-:S02]  /*2fdc0*/  IMAD.MOV.U32 R23, RZ, RZ, R36 ;  /* 0x000000ffff177224 */ /* 0x004fc400078e0024 */
[----:B------:R-:W-:Y:S01]  /*2fdd0*/  IMAD.MOV.U32 R22, RZ, RZ, R37 ;  /* 0x000000ffff167224 */ /* 0x000fe200078e0025 */
[----:B------:R-:W2:Y:S04]  /*2fde0*/  LDL.LU R36, [R1+0x1f0] ;  /* 0x0001f00001247983 */ /* 0x000ea80000300800 */
[----:B------:R-:W2:Y:S04]  /*2fdf0*/  LDL.LU R37, [R1+0x1f4] ;  /* 0x0001f40001257983 */ /* 0x000ea80000300800 */
[----:B------:R-:W3:Y:S04]  /*2fe00*/  LDL.LU R30, [R1+0x197c] ;  /* 0x00197c00011e7983 */ /* 0x000ee80000300800 */
[----:B------:R-:W3:Y:S04]  /*2fe10*/  LDL.LU R31, [R1+0x1978] ;  /* 0x00197800011f7983 */ /* 0x000ee80000300800 */
[----:B------:R0:W-:Y:S04]  /*2fe20*/  STL.64 [R1+0x1738], R26 ;  /* 0x0017381a01007387 */ /* 0x0001e80000100a00 */
[----:B------:R1:W-:Y:S01]  /*2fe30*/  STL.64 [R1+0x1730], R24 ;  /* 0x0017301801007387 */ /* 0x0003e20000100a00 */
[----:B0-----:R-:W-:-:S03]  /*2fe40*/  IMAD.MOV.U32 R26, RZ, RZ, R35 ;  /* 0x000000ffff1a7224 */ /* 0x001fc600078e0023 */
[----:B-1----:R-:W4:Y:S04]  /*2fe50*/  LDL.LU R24, [R1+0x3a0] ;  /* 0x0003a00001187983 */ /* 0x002f280000300800 */
[----:B------:R-:W4:Y:S04]  /*2fe60*/  LDL.LU R25, [R1+0x3a4] ;  /* 0x0003a40001197983 */ /* 0x000f280000300800 */
[----:B------:R-:W2:Y:S01]  /*2fe70*/  LDL.LU R35, [R1+0x1974] ;  /* 0x0019740001237983 */ /* 0x000ea20000300800 */
[----:B------:R-:W-:-:S03]  /*2fe80*/  IMAD.MOV.U32 R27, RZ, RZ, R34 ;  /* 0x000000ffff1b7224 */ /* 0x000fc600078e0022 */
[----:B------:R-:W4:Y:S04]  /*2fe90*/  LDL.LU R34, [R1+0x1970] ;  /* 0x0019700001227983 */ /* 0x000f280000300800 */
[----:B------:R-:W2:Y:S01]  /*2fea0*/  LDL.LU R56, [R1+0x1e0] ;  /* 0x0001e00001387983 */ /* 0x000ea20000300800 */
[----:B------:R-:W-:Y:S02]  /*2feb0*/  IMAD.MOV.U32 R41, RZ, RZ, R58 ;  /* 0x000000ffff297224 */ /* 0x000fe400078e003a */
[----:B------:R-:W-:Y:S02]  /*2fec0*/  IMAD.MOV.U32 R60, RZ, RZ, R59 ;  /* 0x000000ffff3c7224 */ /* 0x000fe400078e003b */
[----:B------:R-:W-:Y:S02]  /*2fed0*/  IMAD.MOV.U32 R40, RZ, RZ, R46 ;  /* 0x000000ffff287224 */ /* 0x000fe400078e002e */
[----:B------:R-:W-:Y:S01]  /*2fee0*/  IMAD.MOV.U32 R3, RZ, RZ, R47 ;  /* 0x000000ffff037224 */ /* 0x000fe200078e002f */
[----:B---3--:R-:W-:-:S15]  /*2fef0*/  HMMA.16816.F32 R8, R4, R30, R48 ;  /* 0x0000001e0408723c */ /* 0x008fde0000001830 */
[----:B------:R-:W-:-:S08]  /*2ff00*/  NOP ;  /* 0x0000000000007918 */ /* 0x000fd00000000000 */
[----:B------:R0:W-:Y:S04]  /*2ff10*/  STL.64 [R1+0x200], R8 ;  /* 0x0002000801007387 */ /* 0x0001e80000100a00 */
[----:B------:R1:W-:Y:S04]  /*2ff20*/  STL.64 [R1+0x208], R10 ;  /* 0x0002080a01007387 */ /* 0x0003e80000100a00 */
        /* <DEDUP_REMOVED lines=17> */
[----:B----4-:R-:W-:-:S02]  /*30040*/  IMAD.MOV.U32 R18, RZ, RZ, R34 ;  /* 0x000000ffff127224 */ /* 0x010fc400078e0022 */
[----:B--2---:R-:W-:Y:S01]  /*30050*/  IMAD.MOV.U32 R19, RZ, RZ, R35 ;  /* 0x000000ffff137224 */ /* 0x004fe200078e0023 */
[----:B------:R-:W2:Y:S04]  /*30060*/  LDL.LU R34, [R1+0x196c] ;  /* 0x00196c0001227983 */ /* 0x000ea80000300800 */
[----:B------:R-:W2:Y:S04]  /*30070*/  LDL.LU R35, [R1+0x1968] ;  /* 0x0019680001237983 */ /* 0x000ea80000300800 */
[----:B------:R-:W-:Y:S04]  /*30080*/  STL.64 [R1+0x1758], R30 ;  /* 0x0017581e01007387 */ /* 0x000fe80000100a00 */
[----:B------:R-:W-:Y:S04]  /*30090*/  STL.64 [R1+0x1750], R28 ;  /* 0x0017501c01007387 */ /* 0x000fe80000100a00 */
[----:B0-----:R-:W4:Y:S04]  /*300a0*/  LDL.LU R8, [R1+0x160] ;  /* 0x0001600001087983 */ /* 0x001f280000300800 */
[----:B------:R-:W4:Y:S04]  /*300b0*/  LDL.LU R9, [R1+0x164] ;  /* 0x0001640001097983 */ /* 0x000f280000300800 */
[----:B-1----:R-:W4:Y:S04]  /*300c0*/  LDL.LU R10, [R1+0x168] ;  /* 0x00016800010a7983 */ /* 0x002f280000300800 */
[----:B------:R-:W4:Y:S01]  /*300d0*/  LDL.LU R11, [R1+0x16c] ;  /* 0x00016c00010b7983 */ /* 0x000f220000300800 */
[----:B--2---:R-:W-:-:S15]  /*300e0*/  HMMA.16816.F32 R36, R4, R34, R36 ;  /* 0x000000220424723c */ /* 0x004fde0000001824 */
[----:B------:R-:W-:-:S08]  /*300f0*/  NOP ;  /* 0x0000000000007918 */ /* 0x000fd00000000000 */
[----:B------:R-:W-:Y:S04]  /*30100*/  STL.64 [R1+0x1f0], R36 ;  /* 0x0001f02401007387 */ /* 0x000fe80000100a00 */
[----:B------:R0:W-:Y:S04]  /*30110*/  STL.64 [R1+0x1f8], R38 ;  /* 0x0001f82601007387 */ /* 0x0001e80000100a00 */
[----:B0-----:R-:W3:Y:S04]  /*30120*/  LDL.LU.64 R38, [R1+0x1960] ;  /* 0x0019600001267983 */ /* 0x001ee80000300a00 */
[----:B------:R-:W2:Y:S04]  /*30130*/  LDL.LU.64 R36, [R1+0x1958] ;  /* 0x0019580001247983 */ /* 0x000ea80000300a00 */
[----:B------:R0:W-:Y:S04]  /*30140*/  STL.64 [R1+0x1768], R34 ;  /* 0x0017682201007387 */ /* 0x0001e80000100a00 */
[----:B------:R1:W-:Y:S01]  /*30150*/  STL.64 [R1+0x1760], R32 ;  /* 0x0017602001007387 */ /* 0x0003e20000100a00 */
[----:B0-----:R-:W-:-:S03]  /*30160*/  IMAD.MOV.U32 R34, RZ, RZ, R42 ;  /* 0x000000ffff227224 */ /* 0x001fc600078e002a */
[----:B-1----:R-:W4:Y:S04]  /*30170*/  LDL.LU R32, [R1+0x3c0] ;  /* 0x0003c00001207983 */ /* 0x002f280000300800 */
[----:B------:R-:W4:Y:S04]  /*30180*/  LDL.LU R33, [R1+0x3c4] ;  /* 0x0003c40001217983 */ /* 0x000f280000300800 */
[----:B------:R-:W2:Y:S01]  /*30190*/  LDL.LU R42, [R1+0x1954] ;  /* 0x00195400012a7983 */ /* 0x000ea20000300800 */
[----:B------:R-:W-:-:S03]  /*301a0*/  IMAD.MOV.U32 R35, RZ, RZ, R43 ;  /* 0x000000ffff237224 */ /* 0x000fc600078e002b */
[----:B------:R-:W2:Y:S01]  /*301b0*/  LDL.LU R43, [R1+0x1950] ;  /* 0x00195000012b7983 */ /* 0x000ea20000300800 */
[C---:B---3--:R-:W-:Y:S06]  /*301c0*/  HMMA.16816.F32 R56, R4.reuse, R38, R56 ;  /* 0x000000260438723c */ /* 0x048fec0000001838 */
[----:B--2---:R-:W-:-:S15]  /*301d0*/  HMMA.16816.F32 R44, R4, R42, R44 ;  /* 0x0000002a042c723c */ /* 0x004fde000000182c */
[----:B------:R-:W-:-:S02]  /*301e0*/  NOP ;  /* 0x0000000000007918 */ /* 0x000fc40000000000 */
[----:B------:R-:W-:Y:S04]  /*301f0*/  STL.64 [R1+0x1e0], R56 ;  /* 0x0001e03801007387 */ /* 0x000fe80000100a00 */
[----:B------:R0:W-:Y:S04]  /*30200*/  STL.64 [R1+0x1e8], R58 ;  /* 0x0001e83a01007387 */ /* 0x0001e80000100a00 */
[----:B0-----:R-:W4:Y:S04]  /*30210*/  LDL.LU.64 R58, [R1+0x1948] ;  /* 0x00194800013a7983 */ /* 0x001f280000300a00 */
[----:B------:R-:W2:Y:S04]  /*30220*/  LDL.LU.64 R56, [R1+0x1940] ;  /* 0x0019400001387983 */ /* 0x000ea80000300a00 */
        /* <DEDUP_REMOVED lines=8> */
[----:B0-----:R-:W4:Y:S04]  /*302b0*/  LDL.LU.64 R46, [R1+0x1938] ;  /* 0x00193800012e7983 */ /* 0x001f280000300a00 */
[----:B------:R-:W2:Y:S04]  /*302c0*/  LDL.LU.64 R44, [R1+0x1930] ;  /* 0x00193000012c7983 */ /* 0x000ea80000300a00 */
[----:B------:R-:W-:Y:S01]  /*302d0*/  STL.64 [R1+0x1718], R42 ;  /* 0x0017182a01007387 */ /* 0x000fe20000100a00 */
[----:B----4-:R-:W-:-:S15]  /*302e0*/  HMMA.16816.F32 R48, R4, R46, R48 ;  /* 0x0000002e0430723c */ /* 0x010fde0000001830 */
[----:B------:R-:W-:-:S08]  /*302f0*/  NOP ;  /* 0x0000000000007918 */ /* 0x000fd00000000000 */
[----:B------:R-:W-:Y:S04]  /*30300*/  STL.64 [R1+0x1c0], R48 ;  /* 0x0001c03001007387 */ /* 0x000fe80000100a00 */
[----:B------:R0:W-:Y:S04]  /*30310*/  STL.64 [R1+0x1c8], R50 ;  /* 0x0001c83201007387 */ /* 0x0001e80000100a00 */
[----:B0-----:R-:W4:Y:S04]  /*30320*/  LDL.LU.64 R50, [R1+0x1928] ;  /* 0x0019280001327983 */ /* 0x001f280000300a00 */
[----:B------:R-:W3:Y:S04]  /*30330*/  LDL.LU.64 R48, [R1+0x1920] ;  /* 0x0019200001307983 */ /* 0x000ee80000300a00 */
[----:B------:R-:W-:Y:S04]  /*30340*/  STL.64 [R1+0x1778], R46 ;  /* 0x0017782e01007387 */ /* 0x000fe80000100a00 */
[----:B--2---:R-:W-:Y:S01]  /*30350*/  STL [R1+0x1770], R44 ;  /* 0x0017702c01007387 */ /* 0x004fe20000100800 */
[----:B----4-:R-:W-:-:S15]  /*30360*/  HMMA.16816.F32 R52, R4, R50, R52 ;  /* 0x000000320434723c */ /* 0x010fde0000001834 */
[----:B------:R-:W-:-:S08]  /*30370*/  NOP ;  /* 0x0000000000007918 */ /* 0x000fd00000000000 */
[----:B------:R-:W-:Y:S04]  /*30380*/  STL.64 [R1+0x990], R52 ;  /* 0x0009903401007387 */ /* 0x000fe80000100a00 */
[----:B------:R0:W-:Y:S04]  /*30390*/  STL.64 [R1+0x998], R54 ;  /* 0x0009983601007387 */ /* 0x0001e80000100a00 */
[----:B0-----:R-:W2:Y:S04]  /*303a0*/  LDL.LU.64 R54, [R1+0x1918] ;  /* 0x0019180001367983 */ /* 0x001ea80000300a00 */
[----:B------:R-:W4:Y:S04]  /*303b0*/  LDL.LU.64 R52, [R1+0x1910] ;  /* 0x0019100001347983 */ /* 0x000f280000300a00 */
[----:B------:R0:W-:Y:S04]  /*303c0*/  STL.64 [R1+0x1788], R50 ;  /* 0x0017883201007387 */ /* 0x0001e80000100a00 */
[----:B---3--:R-:W-:Y:S04]  /*303d0*/  STL.64 [R1+0x1780], R48 ;  /* 0x0017803001007387 */ /* 0x008fe80000100a00 */
[----:B0-----:R-:W3:Y:S01]  /*303e0*/  LDL.64 R50, [R1+0x158] ;  /* 0x0001580001327983 */ /* 0x001ee20000100a00 */
[C---:B--2---:R-:W-:Y:S06]  /*303f0*/  HMMA.16816.F32 R16, R4.reuse, R54, R16 ;  /* 0x000000360410723c */ /* 0x044fec0000001810 */
[----:B------:R-:W-:-:S15]  /*30400*/  HMMA.16816.F32 R4, R4, R58, R8 ;  /* 0x0000003a0404723c */ /* 0x000fde0000001808 */
[----:B------:R-:W-:-:S02]  /*30410*/  NOP ;  /* 0x0000000000007918 */ /* 0x000fc40000000000 */
[----:B------:R-:W-:Y:S04]  /*30420*/  STL.64 [R1+0x980], R16 ;  /* 0x0009801001007387 */ /* 0x000fe80000100a00 */
[----:B------:R0:W-:Y:S04]  /*30430*/  STL.64 [R1+0x988], R18 ;  /* 0x0009881201007387 */ /* 0x0001e80000100a00 */
[----:B0-----:R-:W2:Y:S04]  /*30440*/  LDL.LU.64 R18, [R1+0x1908] ;  /* 0x0019080001127983 */ /* 0x001ea80000300a00 */
[----:B------:R-:W2:Y:S04]  /*30450*/  LDL.LU.64 R16, [R1+0x1900] ;  /* 0x0019000001107983 */ /* 0x000ea80000300a00 */
[----:B------:R-:W-:Y:S04]  /*30460*/  STL.64 [R1+0x1710], R54 ;  /* 0x0017103601007387 */ /* 0x000fe80000100a00 */
[----:B----4-:R0:W-:Y:S04]  /*30470*/  STL.64 [R1+0x1708], R52 ;  /* 0x0017083401007387 */ /* 0x0101e80000100a00 */
[----:B0-----:R-:W3:Y:S04]  /*30480*/  LDL.LU R52, [R1+0x910] ;  /* 0x0009100001347983 */ /* 0x001ee80000300800 */
[----:B------:R-:W3:Y:S04]  /*30490*/  LDL.LU R53, [R1+0x914] ;  /* 0x0009140001357983 */ /* 0x000ee80000300800 */
[----:B------:R-:W3:Y:S04]  /*304a0*/  LDL.LU R54, [R1+0x918] ;  /* 0x0009180001367983 */ /* 0x000ee80000300800 */
[----:B------:R-:W3:Y:S04]  /*304b0*/  LDL.LU R55, [R1+0x91c] ;  /* 0x00091c0001377983 */ /* 0x000ee80000300800 */
[----:B------:R-:W3:Y:S04]  /*304c0*/  LDL.LU.64 R10, [R1+0x18f8] ;  /* 0x0018f800010a7983 */ /* 0x000ee80000300a00 */
[----:B------:R-:W3:Y:S04]  /*304d0*/  LDL.LU.64 R8, [R1+0x18f0] ;  /* 0x0018f00001087983 */ /* 0x000ee80000300a00 */
[----:B------:R-:W-:Y:S04]  /*304e0*/  STL.64 [R1+0x1790], R58 ;  /* 0x0017903a01007387 */ /* 0x000fe80000100a00 */
[----:B------:R-:W-:Y:S04]  /*304f0*/  STL.64 [R1+0x970], R4 ;  /* 0x0009700401007387 */ /* 0x000fe80000100a00 */
[----:B------:R3:W-:Y:S01]  /*30500*/  STL.64 [R1+0x978], R6 ;  /* 0x0009780601007387 */ /* 0x0007e20000100a00 */
[----:B------:R-:W-:-:S02]  /*30510*/  IMAD.MOV.U32 R30, RZ, RZ, R2 ;  /* 0x000000ffff1e7224 */ /* 0x000fc400078e0002 */
[----:B------:R-:W-:Y:S01]  /*30520*/  IMAD.MOV.U32 R31, RZ, RZ, R0 ;  /* 0x000000ffff1f7224 */ /* 0x000fe200078e0000 */
[----:B---3--:R-:W-:-:S15]  /*30530*/  HMMA.16816.F32 R4, R8, R50, R52 ;  /* 0x000000320804723c */ /* 0x008fde0000001834 */
[----:B------:R-:W-:-:S08]  /*30540*/  NOP ;  /* 0x0000000000007918 */ /* 0x000fd00000000000 */
[----:B------:R-:W-:Y:S04]  /*30550*/  STL.64 [R1+0x1b0], R4 ;  /* 0x0001b00401007387 */ /* 0x000fe80000100a00 */
[----:B------:R2:W-:Y:S02]  /*30560*/  STL.64 [R1+0x1b8], R6 ;  /* 0x0001b80601007387 */ /* 0x0005e40000100a00 */
[C---:B--2---:R-:W-:Y:S06]  /*30570*/  HMMA.16816.F32 R4, R8.reuse, R18, R36 ;  /* 0x000000120804723c */ /* 0x044fec0000001824 */
[----:B------:R-:W-:Y:S01]  /*30580*/  STL.64 [R1+0x1798], R18 ;  /* 0x0017981201007387 */ /* 0x000fe20000100a00 */
[----:B------:R-:W-:-:S15]  /*30590*/  HMMA.16816.F32 R28, R8, R30, R32 ;  /* 0x0000001e081c723c */ /* 0x000fde0000001820 */
[----:B------:R-:W-:-:S01]  /*305a0*/  NOP ;  /* 0x0000000000007918 */ /* 0x000fc20000000000 */
[----:B------:R-:W-:Y:S04]  /*305b0*/  STL.64 [R1+0x1a0], R4 ;  /* 0x0001a00401007387 */ /* 0x000fe80000100a00 */
[----:B------:R0:W-:Y:S02]  /*305c0*/  STL.64 [R1+0x1a8], R6 ;  /* 0x0001a80601007387 */ /* 0x0001e40000100a00 */
[----:B0-----:R-:W-:Y:S02]  /*305d0*/  HMMA.16816.F32 R4, R8, R22, R24 ;  /* 0x000000160804723c */ /* 0x001fe40000001818 */
[----:B------:R0:W-:Y:S01]  /*305e0*/  STL.64 [R1+0x3c0], R28 ;  /* 0x0003c01c01007387 */ /* 0x0001e20000100a00 */
[----:B------:R-:W-:-:S03]  /*305f0*/  IMAD.MOV.U32 R38, RZ, RZ, R41 ;  /* 0x000000ffff267224 */ /* 0x000fc600078e0029 */
[----:B------:R1:W-:Y:S01]  /*30600*/  STL.64 [R1+0x3c8], R30 ;  /* 0x0003c81e01007387 */ /* 0x0003e20000100a00 */
[----:B------:R-:W-:-:S03]  /*30610*/  IMAD.MOV.U32 R39, RZ, RZ, R60 ;  /* 0x000000ffff277224 */ /* 0x000fc600078e003c */
[----:B------:R-:W2:-:S13]  /*30620*/  LDL.LU R41, [R1+0x18ec] ;  /* 0x0018ec0001297983 */ /* 0x000e9a0000300800 */
[----:B------:R-:W-:Y:S04]  /*30630*/  STL.64 [R1+0x3a0], R4 ;  /* 0x0003a00401007387 */ /* 0x000fe80000100a00 */
[----:B------:R-:W-:Y:S04]  /*30640*/  STL.64 [R1+0x3a8], R6 ;  /* 0x0003a80601007387 */ /* 0x000fe80000100a00 */
[----:B------:R-:W3:Y:S04]  /*30650*/  LDL.LU R60, [R1+0x18e8] ;  /* 0x0018e800013c7983 */ /* 0x000ee80000300800 */
[----:B------:R4:W-:Y:S04]  /*30660*/  STL.64 [R1+0x17a0], R38 ;  /* 0x0017a02601007387 */ /* 0x0009e80000100a00 */
[----:B0-----:R-:W4:Y:S04]  /*30670*/  LDL.LU R28, [R1+0x470] ;  /* 0x00047000011c7983 */ /* 0x001f280000300800 */
[----:B------:R-:W4:Y:S04]  /*30680*/  LDL.LU R29, [R1+0x474] ;  /* 0x00047400011d7983 */ /* 0x000f280000300800 */
[----:B-1----:R-:W2:Y:S04]  /*30690*/  LDL.LU R30, [R1+0x478] ;  /* 0x00047800011e7983 */ /* 0x002ea80000300800 */
[----:B------:R-:W2:Y:S01]  /*306a0*/  LDL.LU R31, [R1+0x47c] ;  /* 0x00047c00011f7983 */ /* 0x000ea20000300800 */
[----:B------:R-:W-:-:S02]  /*306b0*/  IMAD.MOV.U32 R2, RZ, RZ, R50 ;  /* 0x000000ffff027224 */ /* 0x000fc400078e0032 */
[----:B------:R-:W-:Y:S02]  /*306c0*/  IMAD.MOV.U32 R0, RZ, RZ, R51 ;  /* 0x000000ffff007224 */ /* 0x000fe400078e0033 */
[----:B------:R-:W-:Y:S02]  /*306d0*/  IMAD.MOV.U32 R34, RZ, RZ, R13 ;  /* 0x000000ffff227224 */ /* 0x000fe400078e000d */
[----:B------:R-:W-:Y:S02]  /*306e0*/  IMAD.MOV.U32 R35, RZ, RZ, R12 ;  /* 0x000000ffff237224 */ /* 0x000fe400078e000c */
[----:B------:R-:W-:Y:S02]  /*306f0*/  IMAD.MOV.U32 R50, RZ, RZ, R57 ;  /* 0x000000ffff327224 */ /* 0x000fe400078e0039 */
[----:B------:R-:W-:Y:S01]  /*30700*/  IMAD.MOV.U32 R51, RZ, RZ, R56 ;  /* 0x000000ffff337224 */ /* 0x000fe200078e0038 */
[----:B--2---:R0:W-:Y:S04]  /*30710*/  STL.64 [R1+0x17b0], R30 ;  /* 0x0017b01e01007387 */ /* 0x0041e80000100a00 */
[----:B----4-:R-:W-:Y:S04]  /*30720*/  STL.64 [R1+0x17a8], R28 ;  /* 0x0017a81c01007387 */ /* 0x010fe80000100a00 */
[----:B------:R-:W2:Y:S04]  /*30730*/  LDL.LU R13, [R1+0x18e4] ;  /* 0x0018e400010d7983 */ /* 0x000ea80000300800 */
[----:B------:R-:W4:Y:S04]  /*30740*/  LDL.LU R12, [R1+0x18e0] ;  /* 0x0018e000010c7983 */ /* 0x000f280000300800 */
[----:B------:R1:W-:Y:S04]  /*30750*/  STL.64 [R1+0x17b8], R34 ;  /* 0x0017b82201007387 */ /* 0x0003e80000100a00 */
[----:B------:R-:W-:Y:S04]  /*30760*/  STL.64 [R1+0x17c0], R50 ;  /* 0x0017c03201007387 */ /* 0x000fe80000100a00 */
[----:B------:R-:W3:Y:S04]  /*30770*/  LDL.LU R56, [R1+0x490] ;  /* 0x0004900001387983 */ /* 0x000ee80000300800 */
[----:B------:R-:W3:Y:S04]  /*30780*/  LDL.LU R57, [R1+0x494] ;  /* 0x0004940001397983 */ /* 0x000ee80000300800 */
[----:B------:R-:W2:Y:S04]  /*30790*/  LDL.LU R58, [R1+0x498] ;  /* 0x00049800013a7983 */ /* 0x000ea80000300800 */
[----:B------:R-:W2:Y:S01]  /*307a0*/  LDL.LU R59, [R1+0x49c] ;  /* 0x00049c00013b7983 */ /* 0x000ea20000300800 */
[----:B------:R-:W-:-:S02]  /*307b0*/  IMAD.MOV.U32 R18, RZ, RZ, R16 ;  /* 0x000000ffff127224 */ /* 0x000fc400078e0010 */
[----:B------:R-:W-:Y:S01]  /*307c0*/  IMAD.MOV.U32 R19, RZ, RZ, R45 ;  /* 0x000000ffff137224 */ /* 0x000fe200078e002d */
[----:B--2---:R-:W-:Y:S04]  /*307d0*/  STL.64 [R1+0x17d8], R58 ;  /* 0x0017d83a01007387 */ /* 0x004fe80000100a00 */
[----:B---3--:R2:W-:Y:S04]  /*307e0*/  STL.64 [R1+0x17d0], R56 ;  /* 0x0017d03801007387 */ /* 0x0085e80000100a00 */
[----:B------:R-:W3:Y:S04]  /*307f0*/  LDL.LU R16, [R1+0x18dc] ;  /* 0x0018dc0001107983 */ /* 0x000ee80000300800 */
[----:B------:R-:W3:Y:S04]  /*30800*/  LDL.LU R45, [R1+0x18d8] ;  /* 0x0018d800012d7983 */ /* 0x000ee80000300800 */
[----:B------:R4:W-:Y:S04]  /*30810*/  STL.64 [R1+0x17e0], R18 ;  /* 0x0017e01201007387 */ /* 0x0009e80000100a00 */
[----:B------:R-:W2:Y:S04]  /*30820*/  LDL.LU R36, [R1+0x4a0] ;  /* 0x0004a00001247983 */ /* 0x000ea80000300800 */
[----:B------:R-:W2:Y:S04]  /*30830*/  LDL.LU R37, [R1+0x4a4] ;  /* 0x0004a40001257983 */ /* 0x000ea80000300800 */
[----:B------:R-:W4:Y:S04]  /*30840*/  LDL.LU R38, [R1+0x4a8] ;  /* 0x0004a80001267983 */ /* 0x000f280000300800 */
[----:B------:R-:W4:Y:S01]  /*30850*/  LDL.LU R39, [R1+0x4ac] ;  /* 0x0004ac0001277983 */ /* 0x000f220000300800 */
[----:B0-----:R-:W-:-:S02]  /*30860*/  IMAD.MOV.U32 R30, RZ, RZ, R15 ;  /* 0x000000ffff1e7224 */ /* 0x001fc400078e000f */
[----:B------:R-:W-:Y:S01]  /*30870*/  IMAD.MOV.U32 R31, RZ, RZ, R14 ;  /* 0x000000ffff1f7224 */ /* 0x000fe200078e000e */
[----:B----4-:R-:W-:Y:S04]  /*30880*/  STL.64 [R1+0x17f0], R38 ;  /* 0x0017f02601007387 */ /* 0x010fe80000100a00 */
[----:B--2---:R0:W-:Y:S04]  /*30890*/  STL.64 [R1+0x17e8], R36 ;  /* 0x0017e82401007387 */ /* 0x0041e80000100a00 */
[----:B------:R2:W-:Y:S04]  /*308a0*/  STL.64 [R1+0x17f8], R30 ;  /* 0x0017f81e01007387 */ /* 0x0005e80000100a00 */
[----:B------:R-:W4:Y:S04]  /*308b0*/  LDL.LU R32, [R1+0x4b0] ;  /* 0x0004b00001207983 */ /* 0x000f280000300800 */
[----:B------:R-:W4:Y:S04]  /*308c0*/  LDL.LU R33, [R1+0x4b4] ;  /* 0x0004b40001217983 */ /* 0x000f280000300800 */
[----:B-1----:R-:W3:Y:S04]  /*308d0*/  LDL.LU R34, [R1+0x4b8] ;  /* 0x0004b80001227983 */ /* 0x002ee80000300800 */
[----:B------:R-:W3:Y:S01]  /*308e0*/  LDL.LU R35, [R1+0x4bc] ;  /* 0x0004bc0001237983 */ /* 0x000ee20000300800 */
[----:B------:R-:W-:-:S02]  /*308f0*/  IMAD.MOV.U32 R14, RZ, RZ, R17 ;  /* 0x000000ffff0e7224 */ /* 0x000fc400078e0011 */
[----:B------:R-:W-:Y:S01]  /*30900*/  IMAD.MOV.U32 R15, RZ, RZ, R61 ;  /* 0x000000ffff0f7224 */ /* 0x000fe200078e003d */
[----:B---3--:R-:W-:Y:S04]  /*30910*/  STL.64 [R1+0x1808], R34 ;  /* 0x0018082201007387 */ /* 0x008fe80000100a00 */
[----:B----4-:R1:W-:Y:S04]  /*30920*/  STL.64 [R1+0x1800], R32 ;  /* 0x0018002001007387 */ /* 0x0103e80000100a00 */
[----:B------:R-:W3:Y:S04]  /*30930*/  LDL.LU R17, [R1+0x18d4] ;  /* 0x0018d40001117983 */ /* 0x000ee80000300800 */
[----:B------:R-:W4:Y:S04]  /*30940*/  LDL.LU R61, [R1+0x18d0] ;  /* 0x0018d000013d7983 */ /* 0x000f280000300800 */
[----:B------:R1:W-:Y:S04]  /*30950*/  STL.64 [R1+0x1810], R14 ;  /* 0x0018100e01007387 */ /* 0x0003e80000100a00 */
[----:B------:R-:W2:Y:S04]  /*30960*/  LDL.LU R56, [R1+0x4d0] ;  /* 0x0004d00001387983 */ /* 0x000ea80000300800 */
[----:B------:R-:W2:Y:S04]  /*30970*/  LDL.LU R57, [R1+0x4d4] ;  /* 0x0004d40001397983 */ /* 0x000ea80000300800 */
[----:B------:R-:W3:Y:S04]  /*30980*/  LDL.LU R58, [R1+0x4d8] ;  /* 0x0004d800013a7983 */ /* 0x000ee80000300800 */
[----:B------:R-:W3:Y:S01]  /*30990*/  LDL.LU R59, [R1+0x4dc] ;  /* 0x0004dc00013b7983 */ /* 0x000ee20000300800 */
[----:B------:R-:W-:-:S02]  /*309a0*/  IMAD.MOV.U32 R18, RZ, RZ, R60 ;  /* 0x000000ffff127224 */ /* 0x000fc400078e003c */
[----:B------:R-:W-:Y:S01]  /*309b0*/  IMAD.MOV.U32 R19, RZ, RZ, R41 ;  /* 0x000000ffff137224 */ /* 0x000fe200078e0029 */
[----:B---3--:R-:W-:Y:S04]  /*309c0*/  STL.64 [R1+0x1820], R58 ;  /* 0x0018203a01007387 */ /* 0x008fe80000100a00 */
[----:B--2---:R-:W-:Y:S04]  /*309d0*/  STL.64 [R1+0x1818], R56 ;  /* 0x0018183801007387 */ /* 0x004fe80000100a00 */
[----:B------:R-:W2:Y:S04]  /*309e0*/  LDL.LU R60, [R1+0x18cc] ;  /* 0x0018cc00013c7983 */ /* 0x000ea80000300800 */
[----:B------:R-:W3:Y:S04]  /*309f0*/  LDL.LU R41, [R1+0x18c8] ;  /* 0x0018c80001297983 */ /* 0x000ee80000300800 */
[----:B------:R4:W-:Y:S04]  /*30a00*/  STL.64 [R1+0x1828], R18 ;  /* 0x0018281201007387 */ /* 0x0009e80000100a00 */
[----:B0-----:R-:W4:Y:S04]  /*30a10*/  LDL.LU R36, [R1+0x4e0] ;  /* 0x0004e00001247983 */ /* 0x001f280000300800 */
[----:B------:R-:W4:Y:S04]  /*30a20*/  LDL.LU R37, [R1+0x4e4] ;  /* 0x0004e40001257983 */ /* 0x000f280000300800 */
[----:B------:R-:W2:Y:S04]  /*30a30*/  LDL.LU R38, [R1+0x4e8] ;  /* 0x0004e80001267983 */ /* 0x000ea80000300800 */
[----:B------:R-:W2:Y:S01]  /*30a40*/  LDL.LU R39, [R1+0x4ec] ;  /* 0x0004ec0001277983 */ /* 0x000ea20000300800 */
[----:B------:R-:W-:-:S02]  /*30a50*/  IMAD.MOV.U32 R30, RZ, RZ, R12 ;  /* 0x000000ffff1e7224 */ /* 0x000fc400078e000c */
[----:B------:R-:W-:Y:S01]  /*30a60*/  IMAD.MOV.U32 R31, RZ, RZ, R13 ;  /* 0x000000ffff1f7224 */ /* 0x000fe200078e000d */
[----:B--2---:R-:W-:Y:S04]  /*30a70*/  STL.64 [R1+0x1838], R38 ;  /* 0x0018382601007387 */ /* 0x004fe80000100a00 */
[----:B----4-:R-:W-:Y:S04]  /*30a80*/  STL.64 [R1+0x1830], R36 ;  /* 0x0018302401007387 */ /* 0x010fe80000100a00 */
[----:B------:R-:W2:Y:S04]  /*30a90*/  LDL.LU R12, [R1+0x18c4] ;  /* 0x0018c400010c7983 */ /* 0x000ea80000300800 */
[----:B------:R-:W4:Y:S04]  /*30aa0*/  LDL.LU R13, [R1+0x18c0] ;  /* 0x0018c000010d7983 */ /* 0x000f280000300800 */
[----:B------:R0:W-:Y:S04]  /*30ab0*/  STL.64 [R1+0x1840], R30 ;  /* 0x0018401e01007387 */ /* 0x0001e80000100a00 */
[----:B-1----:R-:W2:Y:S04]  /*30ac0*/  LDL.LU R32, [R1+0x4f0] ;  /* 0x0004f00001207983 */ /* 0x002ea80000300800 */
[----:B------:R-:W2:Y:S04]  /*30ad0*/  LDL.LU R33, [R1+0x4f4] ;  /* 0x0004f40001217983 */ /* 0x000ea80000300800 */
[----:B------:R-:W4:Y:S04]  /*30ae0*/  LDL.LU R34, [R1+0x4f8] ;  /* 0x0004f80001227983 */ /* 0x000f280000300800 */
[----:B------:R-:W4:Y:S01]  /*30af0*/  LDL.LU R35, [R1+0x4fc] ;  /* 0x0004fc0001237983 */ /* 0x000f220000300800 */
[----:B------:R-:W-:-:S02]  /*30b00*/  IMAD.MOV.U32 R14, RZ, RZ, R45 ;  /* 0x000000ffff0e7224 */ /* 0x000fc400078e002d */
[----:B------:R-:W-:Y:S02]  /*30b10*/  IMAD.MOV.U32 R15, RZ, RZ, R16 ;  /* 0x000000ffff0f7224 */ /* 0x000fe400078e0010 */
[----:B------:R-:W-:Y:S02]  /*30b20*/  IMAD.MOV.U32 R18, RZ, RZ, R61 ;  /* 0x000000ffff127224 */ /* 0x000fe400078e003d */
[----:B------:R-:W-:Y:S02]  /*30b30*/  IMAD.MOV.U32 R19, RZ, RZ, R17 ;  /* 0x000000ffff137224 */ /* 0x000fe400078e0011 */
[----:B---3--:R-:W-:Y:S02]  /*30b40*/  IMAD.MOV.U32 R54, RZ, RZ, R41 ;  /* 0x000000ffff367224 */ /* 0x008fe400078e0029 */
[----:B------:R-:W-:Y:S01]  /*30b50*/  IMAD.MOV.U32 R55, RZ, RZ, R60 ;  /* 0x000000ffff377224 */ /* 0x000fe200078e003c */
[----:B----4-:R1:W-:Y:S04]  /*30b60*/  STL.64 [R1+0x1850], R34 ;  /* 0x0018502201007387 */ /* 0x0103e80000100a00 */
[----:B--2---:R-:W-:Y:S04]  /*30b70*/  STL.64 [R1+0x1848], R32 ;  /* 0x0018482001007387 */ /* 0x004fe80000100a00 */
[----:B------:R-:W2:Y:S04]  /*30b80*/  LDL.LU R45, [R1+0x18bc] ;  /* 0x0018bc00012d7983 */ /* 0x000ea80000300800 */
[----:B------:R-:W3:Y:S04]  /*30b90*/  LDL.LU R16, [R1+0x18b8] ;  /* 0x0018b80001107983 */ /* 0x000ee80000300800 */
[----:B------:R4:W-:Y:S04]  /*30ba0*/  STL.64 [R1+0x1858], R14 ;  /* 0x0018580e01007387 */ /* 0x0009e80000100a00 */
[----:B------:R-:W2:Y:S04]  /*30bb0*/  LDL.LU R61, [R1+0x18b4] ;  /* 0x0018b400013d7983 */ /* 0x000ea80000300800 */
[----:B------:R-:W2:Y:S04]  /*30bc0*/  LDL.LU R17, [R1+0x18b0] ;  /* 0x0018b00001117983 */ /* 0x000ea80000300800 */
[----:B------:R3:W-:Y:S04]  /*30bd0*/  STL.64 [R1+0x1860], R18 ;  /* 0x0018601201007387 */ /* 0x0007e80000100a00 */
[----:B------:R-:W2:Y:S04]  /*30be0*/  LDL.LU R41, [R1+0x18ac] ;  /* 0x0018ac0001297983 */ /* 0x000ea80000300800 */
[----:B------:R-:W2:Y:S04]  /*30bf0*/  LDL.LU R60, [R1+0x18a8] ;  /* 0x0018a800013c7983 */ /* 0x000ea80000300800 */
[----:B------:R-:W-:Y:S04]  /*30c00*/  STL.64 [R1+0x1868], R54 ;  /* 0x0018683601007387 */ /* 0x000fe80000100a00 */
[----:B------:R-:W4:Y:S04]  /*30c10*/  LDL.LU R28, [R1+0x520] ;  /* 0x00052000011c7983 */ /* 0x000f280000300800 */
[----:B------:R-:W4:Y:S04]  /*30c20*/  LDL.LU R29, [R1+0x524] ;  /* 0x00052400011d7983 */ /* 0x000f280000300800 */
[----:B0-----:R-:W3:Y:S04]  /*30c30*/  LDL.LU R30, [R1+0x528] ;  /* 0x00052800011e7983 */ /* 0x001ee80000300800 */
[----:B------:R-:W3:Y:S01]  /*30c40*/  LDL.LU R31, [R1+0x52c] ;  /* 0x00052c00011f7983 */ /* 0x000ee20000300800 */
[----:B-1----:R-:W-:-:S02]  /*30c50*/  IMAD.MOV.U32 R34, RZ, RZ, R13 ;  /* 0x000000ffff227224 */ /* 0x002fc400078e000d */
[----:B------:R-:W-:Y:S01]  /*30c60*/  IMAD.MOV.U32 R35, RZ, RZ, R12 ;  /* 0x000000ffff237224 */ /* 0x000fe200078e000c */
[----:B---3--:R0:W-:Y:S04]  /*30c70*/  STL.64 [R1+0x1878], R30 ;  /* 0x0018781e01007387 */ /* 0x0081e80000100a00 */
[----:B----4-:R-:W-:Y:S04]  /*30c80*/  STL.64 [R1+0x1870], R28 ;  /* 0x0018701c01007387 */ /* 0x010fe80000100a00 */
[----:B------:R1:W-:Y:S04]  /*30c90*/  STL.64 [R1+0x1880], R34 ;  /* 0x0018802201007387 */ /* 0x0003e80000100a00 */
[----:B------:R-:W3:Y:S04]  /*30ca0*/  LDL.LU R12, [R1+0x530] ;  /* 0x00053000010c7983 */ /* 0x000ee80000300800 */
[----:B------:R-:W3:Y:S04]  /*30cb0*/  LDL.LU R13, [R1+0x534] ;  /* 0x00053400010d7983 */ /* 0x000ee80000300800 */
[----:B------:R-:W4:Y:S04]  /*30cc0*/  LDL.LU R14, [R1+0x538] ;  /* 0x00053800010e7983 */ /* 0x000f280000300800 */
[----:B------:R-:W4:Y:S01]  /*30cd0*/  LDL.LU R15, [R1+0x53c] ;  /* 0x00053c00010f7983 */ /* 0x000f220000300800 */
[----:B------:R-:W-:-:S02]  /*30ce0*/  IMAD.MOV.U32 R18, RZ, RZ, R16 ;  /* 0x000000ffff127224 */ /* 0x000fc400078e0010 */
[----:B--2---:R-:W-:Y:S02]  /*30cf0*/  IMAD.MOV.U32 R19, RZ, RZ, R45 ;  /* 0x000000ffff137224 */ /* 0x004fe400078e002d */
[----:B0-----:R-:W-:Y:S01]  /*30d00*/  IMAD.MOV.U32 R30, RZ, RZ, R17 ;  /* 0x000000ffff1e7224 */ /* 0x001fe200078e0011 */
[----:B----4-:R-:W-:Y:S04]  /*30d10*/  STL.64 [R1+0x1890], R14 ;  /* 0x0018900e01007387 */ /* 0x010fe80000100a00 */
[----:B---3--:R-:W-:Y:S04]  /*30d20*/  STL.64 [R1+0x1888], R12 ;  /* 0x0018880c01007387 */ /* 0x008fe80000100a00 */
[----:B------:R-:W2:Y:S04]  /*30d30*/  LDL.LU R16, [R1+0x18a4] ;  /* 0x0018a40001107983 */ /* 0x000ea80000300800 */
[----:B------:R0:W-:Y:S04]  /*30d40*/  STL.64 [R1+0x1898], R18 ;  /* 0x0018981201007387 */ /* 0x0001e80000100a00 */
[----:B------:R-:W3:Y:S04]  /*30d50*/  LDL.LU R17, [R1+0x18a0] ;  /* 0x0018a00001117983 */ /* 0x000ee80000300800 */
[----:B------:R-:W4:Y:S04]  /*30d60*/  LDL.LU R32, [R1+0x550] ;  /* 0x0005500001207983 */ /* 0x000f280000300800 */
[----:B------:R-:W4:Y:S04]  /*30d70*/  LDL.LU R33, [R1+0x554] ;  /* 0x0005540001217983 */ /* 0x000f280000300800 */
[----:B-1----:R-:W4:Y:S04]  /*30d80*/  LDL.LU R34, [R1+0x558] ;  /* 0x0005580001227983 */ /* 0x002f280000300800 */
[----:B------:R-:W4:Y:S04]  /*30d90*/  LDL.LU R35, [R1+0x55c] ;  /* 0x00055c0001237983 */ /* 0x000f280000300800 */
[----:B------:R-:W4:Y:S04]  /*30da0*/  LDL.LU R4, [R1+0x380] ;  /* 0x0003800001047983 */ /* 0x000f280000300800 */
[----:B------:R-:W4:Y:S04]  /*30db0*/  LDL.LU R5, [R1+0x384] ;  /* 0x0003840001057983 */ /* 0x000f280000300800 */
[----:B------:R-:W4:Y:S04]  /*30dc0*/  LDL.LU R6, [R1+0x388] ;  /* 0x0003880001067983 */ /* 0x000f280000300800 */
[----:B------:R-:W4:Y:S01]  /*30dd0*/  LDL.LU R7, [R1+0x38c] ;  /* 0x00038c0001077983 */ /* 0x000f220000300800 */
[----:B--2---:R-:W-:-:S02]  /*30de0*/  IMAD.MOV.U32 R27, RZ, RZ, R16 ;  /* 0x000000ffff1b7224 */ /* 0x004fc400078e0010 */
[----:B---3--:R-:W-:Y:S01]  /*30df0*/  IMAD.MOV.U32 R26, RZ, RZ, R17 ;  /* 0x000000ffff1a7224 */ /* 0x008fe200078e0011 */
[----:B------:R-:W2:Y:S04]  /*30e00*/  LDL.LU R16, [R1+0x560] ;  /* 0x0005600001107983 */ /* 0x000ea80000300800 */
[----:B------:R-:W2:Y:S04]  /*30e10*/  LDL.LU R17, [R1+0x564] ;  /* 0x0005640001117983 */ /* 0x000ea80000300800 */
[----:B0-----:R-:W2:Y:S04]  /*30e20*/  LDL.LU R18, [R1+0x568] ;  /* 0x0005680001127983 */ /* 0x001ea80000300800 */
[----:B------:R-:W2:Y:S04]  /*30e30*/  LDL.LU R19, [R1+0x56c] ;  /* 0x00056c0001137983 */ /* 0x000ea80000300800 */
[----:B------:R-:W3:Y:S04]  /*30e40*/  LDL.LU R52, [R1+0x540] ;  /* 0x0005400001347983 */ /* 0x000ee80000300800 */
[----:B------:R-:W3:Y:S04]  /*30e50*/  LDL.LU R53, [R1+0x544] ;  /* 0x0005440001357983 */ /* 0x000ee80000300800 */
[----:B------:R-:W3:Y:S01]  /*30e60*/  LDL.LU R54, [R1+0x548] ;  /* 0x0005480001367983 */ /* 0x000ee20000300800 */
[----:B----4-:R-:W-:Y:S03]  /*30e70*/  HMMA.16816.F32 R4, R8, R26, R4 ;  /* 0x0000001a0804723c */ /* 0x010fe60000001804 */
        /* <DEDUP_REMOVED lines=19> */
[----:B------:R-:W-:-:S02]  /*30fb0*/  IMAD.MOV.U32 R14, RZ, RZ, R60 ;  /* 0x000000ffff0e7224 */ /* 0x000fc400078e003c */
[----:B------:R-:W-:Y:S01]  /*30fc0*/  IMAD.MOV.U32 R15, RZ, RZ, R41 ;  /* 0x000000ffff0f7224 */ /* 0x000fe200078e0029 */
[----:B------:R-:W4:Y:S04]  /*30fd0*/  LDL.LU R22, [R1+0x468] ;  /* 0x0004680001167983 */ /* 0x000f280000300800 */
[----:B------:R-:W4:Y:S04]  /*30fe0*/  LDL.LU R23, [R1+0x46c] ;  /* 0x00046c0001177983 */ /* 0x000f280000300800 */
[----:B------:R-:W-:Y:S04]  /*30ff0*/  STL.64 [R1+0x380], R4 ;  /* 0x0003800401007387 */ /* 0x000fe80000100a00 */
[----:B------:R-:W-:Y:S04]  /*31000*/  STL.64 [R1+0x388], R6 ;  /* 0x0003880601007387 */ /* 0x000fe80000100a00 */
[----:B------:R-:W4:Y:S04]  /*31010*/  LDL.LU R24, [R1+0x450] ;  /* 0x0004500001187983 */ /* 0x000f280000300800 */
[----:B------:R-:W4:Y:S04]  /*31020*/  LDL.LU R25, [R1+0x454] ;  /* 0x0004540001197983 */ /* 0x000f280000300800 */
[----:B------:R-:W4:Y:S04]  /*31030*/  LDL.LU R26, [R1+0x458] ;  /* 0x00045800011a7983 */ /* 0x000f280000300800 */
[----:B------:R-:W4:Y:S01]  /*31040*/  LDL.LU R27, [R1+0x45c] ;  /* 0x00045c00011b7983 */ /* 0x000f220000300800 */
[----:B------:R-:W-:-:S07]  /*31050*/  IMAD.MOV.U32 R31, RZ, RZ, R61 ;  /* 0x000000ffff1f7224 */ /* 0x000fce00078e003d */
[C---:B------:R-:W-:Y:S06]  /*31060*/  HMMA.16816.F32 R28, R8.reuse, R30, R32 ;  /* 0x0000001e081c723c */ /* 0x040fec0000001820 */
[----:B--2---:R-:W-:Y:S01]  /*31070*/  HMMA.16816.F32 R12, R8, R14, R16 ;  /* 0x0000000e080c723c */ /* 0x004fe20000001810 */
[----:B------:R-:W3:-:S15]  /*31080*/  LDL.LU.64 R18, [R1+0x1898] ;  /* 0x0018980001127983 */ /* 0x000ede0000300a00 */
[----:B------:R-:W-:-:S07]  /*31090*/  NOP ;  /* 0x0000000000007918 */ /* 0x000fce0000000000 */
[----:B------:R-:W-:Y:S04]  /*310a0*/  STL.64 [R1+0x560], R12 ;  /* 0x0005600c01007387 */ /* 0x000fe80000100a00 */
[----:B------:R0:W-:Y:S04]  /*310b0*/  STL.64 [R1+0x568], R14 ;  /* 0x0005680e01007387 */ /* 0x0001e80000100a00 */
[----:B0-----:R-:W2:Y:S04]  /*310c0*/  LDL.LU.64 R14, [R1+0x1890] ;  /* 0x00189000010e7983 */ /* 0x001ea80000300a00 */
[----:B------:R-:W2:Y:S04]  /*310d0*/  LDL.LU.64 R12, [R1+0x1888] ;  /* 0x00188800010c7983 */ /* 0x000ea80000300a00 */
[----:B------:R-:W2:Y:S04]  /*310e0*/  LDL.LU.64 R34, [R1+0x1880] ;  /* 0x0018800001227983 */ /* 0x000ea80000300a00 */
[----:B------:R-:W-:Y:S04]  /*310f0*/  STL.64 [R1+0x550], R28 ;  /* 0x0005501c01007387 */ /* 0x000fe80000100a00 */
[----:B------:R0:W-:Y:S04]  /*31100*/  STL.64 [R1+0x558], R30 ;  /* 0x0005581e01007387 */ /* 0x0001e80000100a00 */
[----:B0-----:R-:W4:Y:S04]  /*31110*/  LDL.LU.64 R30, [R1+0x1878] ;  /* 0x00187800011e7983 */ /* 0x001f280000300a00 */
[----:B------:R-:W4:Y:S01]  /*31120*/  LDL.LU.64 R28, [R1+0x1870] ;  /* 0x00187000011c7983 */ /* 0x000f220000300a00 */
[----:B---3--:R-:W-:Y:S03]  /*31130*/  HMMA.16816.F32 R16, R8, R18, R52 ;  /* 0x000000120810723c */ /* 0x008fe60000001834 */
[----:B------:R-:W4:-:S15]  /*31140*/  LDL.LU.64 R54, [R1+0x1868] ;  /* 0x0018680001367983 */ /* 0x000f1e0000300a00 */
[----:B------:R-:W-:-:S05]  /*31150*/  NOP ;  /* 0x0000000000007918 */ /* 0x000fca0000000000 */
[----:B------:R-:W-:Y:S04]  /*31160*/  STL.64 [R1+0x540], R16 ;  /* 0x0005401001007387 */ /* 0x000fe80000100a00 */
[----:B------:R0:W-:Y:S04]  /*31170*/  STL.64 [R1+0x548], R18 ;  /* 0x0005481201007387 */ /* 0x0001e80000100a00 */
[----:B0-----:R-:W3:Y:S01]  /*31180*/  LDL.LU.64 R18, [R1+0x1860] ;  /* 0x0018600001127983 */ /* 0x001ee20000300a00 */
[----:B--2---:R-:W-:Y:S03]  /*31190*/  HMMA.16816.F32 R32, R8, R34, R12 ;  /* 0x000000220820723c */ /* 0x004fe6000000180c */
[----:B------:R-:W2:-:S15]  /*311a0*/  LDL.LU.64 R14, [R1+0x1858] ;  /* 0x00185800010e7983 */ /* 0x000e9e0000300a00 */
[----:B------:R-:W-:-:S05]  /*311b0*/  NOP ;  /* 0x0000000000007918 */ /* 0x000fca0000000000 */
[----:B------:R-:W-:Y:S04]  /*311c0*/  STL.64 [R1+0x530], R32 ;  /* 0x0005302001007387 */ /* 0x000fe80000100a00 */
[----:B------:R0:W-:Y:S04]  /*311d0*/  STL.64 [R1+0x538], R34 ;  /* 0x0005382201007387 */ /* 0x0001e80000100a00 */
[----:B0-----:R-:W2:Y:S04]  /*311e0*/  LDL.LU.64 R34, [R1+0x1850] ;  /* 0x0018500001227983 */ /* 0x001ea80000300a00 */
[----:B------:R-:W2:Y:S01]  /*311f0*/  LDL.LU.64 R32, [R1+0x1848] ;  /* 0x0018480001207983 */ /* 0x000ea20000300a00 */
[C---:B----4-:R-:W-:Y:S03]  /*31200*/  HMMA.16816.F32 R52, R8.reuse, R54, R28 ;  /* 0x000000360834723c */ /* 0x050fe6000000181c */
[----:B------:R-:W4:Y:S03]  /*31210*/  LDL.LU.64 R30, [R1+0x1840] ;  /* 0x00184000011e7983 */ /* 0x000f260000300a00 */
[C---:B---3--:R-:W-:Y:S06]  /*31220*/  HMMA.16816.F32 R16, R8.reuse, R18, R36 ;  /* 0x000000120810723c */ /* 0x048fec0000001824 */
[C---:B--2---:R-:W-:Y:S11]  /*31230*/  HMMA.16816.F32 R12, R8.reuse, R14, R56 ;  /* 0x0000000e080c723c */ /* 0x044ff60000001838 */
[----:B------:R0:W-:Y:S04]  /*31240*/  STL.64 [R1+0x520], R52 ;  /* 0x0005203401007387 */ /* 0x0001e80000100a00 */
[----:B------:R1:W-:Y:S04]  /*31250*/  STL.64 [R1+0x528], R54 ;  /* 0x0005283601007387 */ /* 0x0003e80000100a00 */
[----:B0-----:R-:W2:Y:S04]  /*31260*/  LDL.LU R52, [R1+0x430] ;  /* 0x0004300001347983 */ /* 0x001ea80000300800 */
[----:B------:R-:W2:Y:S04]  /*31270*/  LDL.LU R53, [R1+0x434] ;  /* 0x0004340001357983 */ /* 0x000ea80000300800 */
[----:B-1----:R-:W2:Y:S04]  /*31280*/  LDL.LU R54, [R1+0x438] ;  /* 0x0004380001367983 */ /* 0x002ea80000300800 */
[----:B------:R-:W2:Y:S04]  /*31290*/  LDL.LU R55, [R1+0x43c] ;  /* 0x00043c0001377983 */ /* 0x000ea80000300800 */
[----:B------:R-:W3:Y:S04]  /*312a0*/  LDL.LU.64 R38, [R1+0x1838] ;  /* 0x0018380001267983 */ /* 0x000ee80000300a00 */
[----:B------:R-:W3:Y:S04]  /*312b0*/  LDL.LU.64 R36, [R1+0x1830] ;  /* 0x0018300001247983 */ /* 0x000ee80000300a00 */
[----:B------:R-:W-:Y:S04]  /*312c0*/  STL.64 [R1+0x510], R16 ;  /* 0x0005101001007387 */ /* 0x000fe80000100a00 */
[----:B------:R0:W-:Y:S04]  /*312d0*/  STL.64 [R1+0x518], R18 ;  /* 0x0005181201007387 */ /* 0x0001e80000100a00 */
[----:B0-----:R-:W3:Y:S04]  /*312e0*/  LDL.LU.64 R18, [R1+0x1828] ;  /* 0x0018280001127983 */ /* 0x001ee80000300a00 */
[----:B------:R-:W2:Y:S04]  /*312f0*/  LDL.LU.64 R58, [R1+0x1820] ;  /* 0x00182000013a7983 */ /* 0x000ea80000300a00 */
[----:B------:R-:W2:Y:S04]  /*31300*/  LDL.LU.64 R56, [R1+0x1818] ;  /* 0x0018180001387983 */ /* 0x000ea80000300a00 */
[----:B------:R-:W-:Y:S04]  /*31310*/  STL.64 [R1+0x500], R12 ;  /* 0x0005000c01007387 */ /* 0x000fe80000100a00 */
[----:B------:R0:W-:Y:S04]  /*31320*/  STL.64 [R1+0x508], R14 ;  /* 0x0005080e01007387 */ /* 0x0001e80000100a00 */
[----:B0-----:R-:W2:Y:S01]  /*31330*/  LDL.LU.64 R14, [R1+0x1810] ;  /* 0x00181000010e7983 */ /* 0x001ea20000300a00 */
[----:B----4-:R-:W-:Y:S03]  /*31340*/  HMMA.16816.F32 R28, R8, R30, R32 ;  /* 0x0000001e081c723c */ /* 0x010fe60000001820 */
[----:B------:R-:W4:Y:S04]  /*31350*/  LDL.LU.64 R34, [R1+0x1808] ;  /* 0x0018080001227983 */ /* 0x000f280000300a00 */
[----:B------:R-:W4:-:S15]  /*31360*/  LDL.LU.64 R32, [R1+0x1800] ;  /* 0x0018000001207983 */ /* 0x000f1e0000300a00 */
[----:B------:R-:W-:-:S01]  /*31370*/  NOP ;  /* 0x0000000000007918 */ /* 0x000fc20000000000 */
[----:B------:R-:W-:Y:S04]  /*31380*/  STL.64 [R1+0x4f0], R28 ;  /* 0x0004f01c01007387 */ /* 0x000fe80000100a00 */
[----:B------:R0:W-:Y:S04]  /*31390*/  STL.64 [R1+0x4f8], R30 ;  /* 0x0004f81e01007387 */ /* 0x0001e80000100a00 */
[----:B0-----:R-:W4:Y:S01]  /*313a0*/  LDL.LU.64 R30, [R1+0x17f8] ;  /* 0x0017f800011e7983 */ /* 0x001f220000300a00 */
[C---:B---3--:R-:W-:Y:S03]  /*313b0*/  HMMA.16816.F32 R16, R8.reuse, R18, R36 ;  /* 0x000000120810723c */ /* 0x048fe60000001824 */
[----:B------:R-:W3:Y:S04]  /*313c0*/  LDL.LU.64 R38, [R1+0x17f0] ;  /* 0x0017f00001267983 */ /* 0x000ee80000300a00 */
[----:B------:R-:W3:Y:S01]  /*313d0*/  LDL.LU.64 R36, [R1+0x17e8] ;  /* 0x0017e80001247983 */ /* 0x000ee20000300a00 */
[----:B--2---:R-:W-:-:S15]  /*313e0*/  HMMA.16816.F32 R12, R8, R14, R56 ;  /* 0x0000000e080c723c */ /* 0x004fde0000001838 */
[----:B------:R-:W-:Y:S04]  /*313f0*/  STL.64 [R1+0x4e0], R16 ;  /* 0x0004e01001007387 */ /* 0x000fe80000100a00 */
[----:B------:R0:W-:Y:S04]  /*31400*/  STL.64 [R1+0x4e8], R18 ;  /* 0x0004e81201007387 */ /* 0x0001e80000100a00 */
[----:B0-----:R-:W3:Y:S04]  /*31410*/  LDL.LU.64 R18, [R1+0x17e0] ;  /* 0x0017e00001127983 */ /* 0x001ee80000300a00 */
[----:B------:R-:W2:Y:S04]  /*31420*/  LDL.LU.64 R58, [R1+0x17d8] ;  /* 0x0017d800013a7983 */ /* 0x000ea80000300a00 */
[----:B------:R-:W2:Y:S04]  /*31430*/  LDL.LU.64 R56, [R1+0x17d0] ;  /* 0x0017d00001387983 */ /* 0x000ea80000300a00 */
[----:B------:R-:W-:Y:S04]  /*31440*/  STL.64 [R1+0x4d0], R12 ;  /* 0x0004d00c01007387 */ /* 0x000fe80000100a00 */
[----:B------:R0:W-:Y:S04]  /*31450*/  STL.64 [R1+0x4d8], R14 ;  /* 0x0004d80e01007387 */ /* 0x0001e80000100a00 */
[----:B0-----:R-:W3:Y:S01]  /*31460*/  LDL.LU.64 R14, [R1+0x17c8] ;  /* 0x0017c800010e7983 */ /* 0x001ee20000300a00 */
[C---:B----4-:R-:W-:Y:S06]  /*31470*/  HMMA.16816.F32 R28, R8.reuse, R30, R32 ;  /* 0x0000001e081c723c */ /* 0x050fec0000001820 */
[C---:B---3--:R-:W-:Y:S06]  /*31480*/  HMMA.16816.F32 R48, R8.reuse, R14, R48 ;  /* 0x0000000e0830723c */ /* 0x048fec0000001830 */
[----:B------:R-:W-:-:S15]  /*31490*/  HMMA.16816.F32 R16, R8, R18, R36 ;  /* 0x000000120810723c */ /* 0x000fde0000001824 */
[----:B------:R-:W-:-:S02]  /*314a0*/  NOP ;  /* 0x0000000000007918 */ /* 0x000fc40000000000 */
[----:B------:R-:W-:Y:S04]  /*314b0*/  STL.64 [R1+0x4c0], R48 ;  /* 0x0004c03001007387 */ /* 0x000fe80000100a00 */
[----:B------:R0:W-:Y:S04]  /*314c0*/  STL.64 [R1+0x4c8], R50 ;  /* 0x0004c83201007387 */ /* 0x0001e80000100a00 */
[----:B0-----:R-:W2:Y:S04]  /*314d0*/  LDL.LU.64 R50, [R1+0x17c0] ;  /* 0x0017c00001327983 */ /* 0x001ea80000300a00 */
[----:B------:R-:W3:Y:S04]  /*314e0*/  LDL.LU.64 R34, [R1+0x17b8] ;  /* 0x0017b80001227983 */ /* 0x000ee80000300a00 */
[----:B------:R-:W-:Y:S04]  /*314f0*/  STL.64 [R1+0x4b0], R28 ;  /* 0x0004b01c01007387 */ /* 0x000fe80000100a00 */
[----:B------:R0:W-:Y:S04]  /*31500*/  STL.64 [R1+0x4b8], R30 ;  /* 0x0004b81e01007387 */ /* 0x0001e80000100a00 */
[----:B0-----:R-:W4:Y:S04]  /*31510*/  LDL.LU.64 R30, [R1+0x17b0] ;  /* 0x0017b000011e7983 */ /* 0x001f280000300a00 */
[----:B------:R-:W4:Y:S04]  /*31520*/  LDL.LU.64 R28, [R1+0x17a8] ;  /* 0x0017a800011c7983 */ /* 0x000f280000300a00 */
[----:B------:R-:W4:Y:S04]  /*31530*/  LDL.LU.64 R38, [R1+0x17a0] ;  /* 0x0017a00001267983 */ /* 0x000f280000300a00 */
[----:B------:R-:W-:Y:S04]  /*31540*/  STL.64 [R1+0x4a0], R16 ;  /* 0x0004a01001007387 */ /* 0x000fe80000100a00 */
[----:B------:R0:W-:Y:S04]  /*31550*/  STL.64 [R1+0x4a8], R18 ;  /* 0x0004a81201007387 */ /* 0x0001e80000100a00 */
[----:B0-----:R-:W4:Y:S01]  /*31560*/  LDL.LU.64 R18, [R1+0x1798] ;  /* 0x0017980001127983 */ /* 0x001f220000300a00 */
[----:B------:R-:W-:-:S02]  /*31570*/  IMAD.MOV.U32 R42, RZ, RZ, R40 ;  /* 0x000000ffff2a7224 */ /* 0x000fc400078e0028 */
[----:B------:R-:W-:-:S07]  /*31580*/  IMAD.MOV.U32 R43, RZ, RZ, R3 ;  /* 0x000000ffff2b7224 */ /* 0x000fce00078e0003 */
[C---:B------:R-:W-:Y:S06]  /*31590*/  HMMA.16816.F32 R40, R8.reuse, R42, R20 ;  /* 0x0000002a0828723c */ /* 0x040fec0000001814 */
[C---:B--2---:R-:W-:Y:S06]  /*315a0*/  HMMA.16816.F32 R48, R8.reuse, R50, R56 ;  /* 0x000000320830723c */ /* 0x044fec0000001838 */
[C---:B---3--:R-:W-:Y:S01]  /*315b0*/  HMMA.16816.F32 R32, R8.reuse, R34, R44 ;  /* 0x000000220820723c */ /* 0x048fe2000000182c */
[----:B------:R-:W2:Y:S05]  /*315c0*/  LDL.LU.64 R58, [R1+0x1790] ;  /* 0x00179000013a7983 */ /* 0x000eaa0000300a00 */
[C---:B----4-:R-:W-:Y:S11]  /*315d0*/  HMMA.16816.F32 R36, R8.reuse, R38, R28 ;  /* 0x000000260824723c */ /* 0x050ff6000000181c */
[----:B------:R-:W-:Y:S04]  /*315e0*/  STL.64 [R1+0x490], R48 ;  /* 0x0004903001007387 */ /* 0x000fe80000100a00 */
[----:B------:R0:W-:Y:S04]  /*315f0*/  STL.64 [R1+0x498], R50 ;  /* 0x0004983201007387 */ /* 0x0001e80000100a00 */
[----:B0-----:R-:W3:Y:S04]  /*31600*/  LDL.LU.64 R50, [R1+0x1788] ;  /* 0x0017880001327983 */ /* 0x001ee80000300a00 */
[----:B------:R-:W4:Y:S04]  /*31610*/  LDL.LU.64 R48, [R1+0x1780] ;  /* 0x0017800001307983 */ /* 0x000f280000300a00 */
[----:B------:R-:W2:Y:S04]  /*31620*/  LDL.LU.64 R46, [R1+0x1778] ;  /* 0x00177800012e7983 */ /* 0x000ea80000300a00 */
[----:B------:R-:W4:Y:S04]  /*31630*/  LDL.LU R44, [R1+0x1770] ;  /* 0x00177000012c7983 */ /* 0x000f280000300800 */
[----:B------:R-:W-:Y:S04]  /*31640*/  STL.64 [R1+0x480], R32 ;  /* 0x0004802001007387 */ /* 0x000fe80000100a00 */
[----:B------:R0:W-:Y:S04]  /*31650*/  STL.64 [R1+0x488], R34 ;  /* 0x0004882201007387 */ /* 0x0001e80000100a00 */
[----:B0-----:R-:W3:Y:S04]  /*31660*/  LDL.LU.64 R34, [R1+0x1768] ;  /* 0x0017680001227983 */ /* 0x001ee80000300a00 */
[----:B------:R-:W2:Y:S04]  /*31670*/  LDL.LU.64 R32, [R1+0x1760] ;  /* 0x0017600001207983 */ /* 0x000ea80000300a00 */
[----:B------:R-:W4:Y:S04]  /*31680*/  LDL.LU.64 R30, [R1+0x1758] ;  /* 0x00175800011e7983 */ /* 0x000f280000300a00 */
[----:B------:R-:W2:Y:S04]  /*31690*/  LDL.LU.64 R28, [R1+0x1750] ;  /* 0x00175000011c7983 */ /* 0x000ea80000300a00 */
[----:B------:R0:W-:Y:S04]  /*316a0*/  STL.64 [R1+0x470], R36 ;  /* 0x0004702401007387 */ /* 0x0001e80000100a00 */
[----:B------:R1:W-:Y:S04]  /*316b0*/  STL.64 [R1+0x478], R38 ;  /* 0x0004782601007387 */ /* 0x0003e80000100a00 */
[----:B0-----:R-:W3:Y:S04]  /*316c0*/  LDL.LU R36, [R1+0x420] ;  /* 0x0004200001247983 */ /* 0x001ee80000300800 */
[----:B------:R-:W3:Y:S04]  /*316d0*/  LDL.LU R37, [R1+0x424] ;  /* 0x0004240001257983 */ /* 0x000ee80000300800 */
[----:B-1----:R-:W3:Y:S04]  /*316e0*/  LDL.LU R38, [R1+0x428] ;  /* 0x0004280001267983 */ /* 0x002ee80000300800 */
[----:B------:R-:W3:Y:S04]  /*316f0*/  LDL.LU R39, [R1+0x42c] ;  /* 0x00042c0001277983 */ /* 0x000ee80000300800 */
[----:B------:R-:W4:Y:S04]  /*31700*/  LDL.LU.64 R22, [R1+0x1748] ;  /* 0x0017480001167983 */ /* 0x000f280000300a00 */
[----:B------:R-:W2:Y:S04]  /*31710*/  LDL.LU.64 R20, [R1+0x1740] ;  /* 0x0017400001147983 */ /* 0x000ea80000300a00 */
[----:B------:R0:W-:Y:S04]  /*31720*/  STL.64 [R1+0x460], R40 ;  /* 0x0004602801007387 */ /* 0x0001e80000100a00 */
[----:B------:R1:W-:Y:S04]  /*31730*/  STL.64 [R1+0x468], R42 ;  /* 0x0004682a01007387 */ /* 0x0003e80000100a00 */
[----:B0-----:R-:W3:Y:S04]  /*31740*/  LDL.LU R40, [R1+0x410] ;  /* 0x0004100001287983 */ /* 0x001ee80000300800 */
[----:B------:R-:W3:Y:S04]  /*31750*/  LDL.LU R41, [R1+0x414] ;  /* 0x0004140001297983 */ /* 0x000ee80000300800 */
[----:B-1----:R-:W3:Y:S04]  /*31760*/  LDL.LU R42, [R1+0x418] ;  /* 0x00041800012a7983 */ /* 0x002ee80000300800 */
[----:B------:R-:W3:Y:S01]  /*31770*/  LDL.LU R43, [R1+0x41c] ;  /* 0x00041c00012b7983 */ /* 0x000ee20000300800 */
[----:B----4-:R-:W-:-:S15]  /*31780*/  HMMA.16816.F32 R24, R8, R22, R24 ;  /* 0x000000160818723c */ /* 0x010fde0000001818 */
[----:B------:R-:W-:-:S08]  /*31790*/  NOP ;  /* 0x0000000000007918 */ /* 0x000fd00000000000 */
[----:B------:R-:W-:Y:S04]  /*317a0*/  STL.64 [R1+0x450], R24 ;  /* 0x0004501801007387 */ /* 0x000fe80000100a00 */
[----:B------:R0:W-:Y:S04]  /*317b0*/  STL.64 [R1+0x458], R26 ;  /* 0x0004581a01007387 */ /* 0x0001e80000100a00 */
[----:B0-----:R-:W4:Y:S04]  /*317c0*/  LDL.LU.64 R26, [R1+0x1738] ;  /* 0x00173800011a7983 */ /* 0x001f280000300a00 */
[----:B------:R-:W4:Y:S04]  /*317d0*/  LDL.LU.64 R24, [R1+0x1730] ;  /* 0x0017300001187983 */ /* 0x000f280000300a00 */
[----:B------:R-:W-:Y:S04]  /*317e0*/  STL.64 [R1+0x1678], R22 ;  /* 0x0016781601007387 */ /* 0x000fe80000100a00 */
[----:B--2---:R0:W-:Y:S04]  /*317f0*/  STL.64 [R1+0x1670], R20 ;  /* 0x0016701401007387 */ /* 0x0041e80000100a00 */
[----:B0-----:R-:W4:Y:S04]  /*31800*/  LDL.LU R20, [R1+0x440] ;  /* 0x0004400001147983 */ /* 0x001f280000300800 */
[----:B------:R-:W4:Y:S04]  /*31810*/  LDL.LU R21, [R1+0x444] ;  /* 0x0004440001157983 */ /* 0x000f280000300800 */
[----:B------:R-:W4:Y:S04]  /*31820*/  LDL.LU R22, [R1+0x448] ;  /* 0x0004480001167983 */ /* 0x000f280000300800 */
[----:B------:R-:W4:Y:S01]  /*31830*/  LDL.LU R23, [R1+0x44c] ;  /* 0x00044c0001177983 */ /* 0x000f220000300800 */
[C---:B------:R-:W-:Y:S06]  /*31840*/  HMMA.16816.F32 R52, R8.reuse, R30, R52 ;  /* 0x0000001e0834723c */ /* 0x040fec0000001834 */
[C---:B---3--:R-:W-:Y:S06]  /*31850*/  HMMA.16816.F32 R36, R8.reuse, R34, R36 ;  /* 0x000000220824723c */ /* 0x048fec0000001824 */
[----:B----4-:R-:W-:Y:S06]  /*31860*/  HMMA.16816.F32 R20, R8, R26, R20 ;  /* 0x0000001a0814723c */ /* 0x010fec0000001814 */
[----:B------:R-:W-:Y:S04]  /*31870*/  STL.64 [R1+0x1688], R26 ;  /* 0x0016881a01007387 */ /* 0x000fe80000100a00 */
[----:B------:R0:W-:-:S13]  /*31880*/  STL.64 [R1+0x1680], R24 ;  /* 0x0016801801007387 */ /* 0x0001da0000100a00 */
[----:B------:R1:W-:Y:S04]  /*31890*/  STL.64 [R1+0x440], R20 ;  /* 0x0004401401007387 */ /* 0x0003e80000100a00 */
[----:B------:R2:W-:Y:S04]  /*318a0*/  STL.64 [R1+0x448], R22 ;  /* 0x0004481601007387 */ /* 0x0005e80000100a00 */
[----:B0-----:R-:W3:Y:S04]  /*318b0*/  LDL.LU R24, [R1+0x3f0] ;  /* 0x0003f00001187983 */ /* 0x001ee80000300800 */
[----:B------:R-:W3:Y:S04]  /*318c0*/  LDL.LU R25, [R1+0x3f4] ;  /* 0x0003f40001197983 */ /* 0x000ee80000300800 */
[----:B------:R-:W3:Y:S04]  /*318d0*/  LDL.LU R26, [R1+0x3f8] ;  /* 0x0003f800011a7983 */ /* 0x000ee80000300800 */
[----:B------:R-:W3:Y:S04]  /*318e0*/  LDL.LU R27, [R1+0x3fc] ;  /* 0x0003fc00011b7983 */ /* 0x000ee80000300800 */
[----:B-1----:R-:W4:Y:S04]  /*318f0*/  LDL.LU R20, [R1+0x900] ;  /* 0x0009000001147983 */ /* 0x002f280000300800 */
[----:B------:R0:W-:Y:S04]  /*31900*/  STL.64 [R1+0x430], R52 ;  /* 0x0004303401007387 */ /* 0x0001e80000100a00 */
[----:B------:R1:W-:Y:S04]  /*31910*/  STL.64 [R1+0x438], R54 ;  /* 0x0004383601007387 */ /* 0x0003e80000100a00 */
[----:B------:R-:W4:Y:S04]  /*31920*/  LDL.LU R21, [R1+0x904] ;  /* 0x0009040001157983 */ /* 0x000f280000300800 */
[----:B--2---:R-:W4:Y:S04]  /*31930*/  LDL.LU R22, [R1+0x908] ;  /* 0x0009080001167983 */ /* 0x004f280000300800 */
[----:B------:R-:W4:Y:S04]  /*31940*/  LDL.LU R23, [R1+0x90c] ;  /* 0x00090c0001177983 */ /* 0x000f280000300800 */
[----:B0-----:R-:W2:Y:S04]  /*31950*/  LDL.LU R52, [R1+0x3e0] ;  /* 0x0003e00001347983 */ /* 0x001ea80000300800 */
[----:B------:R-:W2:Y:S04]  /*31960*/  LDL.LU R53, [R1+0x3e4] ;  /* 0x0003e40001357983 */ /* 0x000ea80000300800 */
[----:B-1----:R-:W2:Y:S04]  /*31970*/  LDL.LU R54, [R1+0x3e8] ;  /* 0x0003e80001367983 */ /* 0x002ea80000300800 */
[----:B------:R-:W2:Y:S04]  /*31980*/  LDL.LU R55, [R1+0x3ec] ;  /* 0x0003ec0001377983 */ /* 0x000ea80000300800 */
[----:B------:R-:W-:Y:S04]  /*31990*/  STL.64 [R1+0x1698], R30 ;  /* 0x0016981e01007387 */ /* 0x000fe80000100a00 */
[----:B------:R0:W-:Y:S04]  /*319a0*/  STL.64 [R1+0x1690], R28 ;  /* 0x0016901c01007387 */ /* 0x0001e80000100a00 */
[----:B0-----:R-:W4:Y:S04]  /*319b0*/  LDL.LU R28, [R1+0x400] ;  /* 0x00040000011c7983 */ /* 0x001f280000300800 */
[----:B------:R-:W4:Y:S04]  /*319c0*/  LDL.LU R29, [R1+0x404] ;  /* 0x00040400011d7983 */ /* 0x000f280000300800 */
[----:B------:R-:W4:Y:S04]  /*319d0*/  LDL.LU R30, [R1+0x408] ;  /* 0x00040800011e7983 */ /* 0x000f280000300800 */
[----:B------:R-:W4:Y:S04]  /*319e0*/  LDL.LU R31, [R1+0x40c] ;  /* 0x00040c00011f7983 */ /* 0x000f280000300800 */
[----:B------:R-:W-:Y:S04]  /*319f0*/  STL.64 [R1+0x420], R36 ;  /* 0x0004202401007387 */ /* 0x000fe80000100a00 */
[----:B------:R0:W-:Y:S04]  /*31a00*/  STL.64 [R1+0x428], R38 ;  /* 0x0004282601007387 */ /* 0x0001e80000100a00 */
[----:B0-----:R-:W3:Y:S04]  /*31a10*/  LDL.LU.64 R38, [R1+0x1728] ;  /* 0x0017280001267983 */ /* 0x001ee80000300a00 */
[----:B------:R-:W2:Y:S04]  /*31a20*/  LDL.LU.64 R36, [R1+0x1720] ;  /* 0x0017200001247983 */ /* 0x000ea80000300a00 */
[----:B------:R-:W-:Y:S04]  /*31a30*/  STL.64 [R1+0x16a8], R34 ;  /* 0x0016a82201007387 */ /* 0x000fe80000100a00 */
[----:B------:R-:W-:Y:S01]  /*31a40*/  STL.64 [R1+0x16a0], R32 ;  /* 0x0016a02001007387 */ /* 0x000fe20000100a00 */
[----:B---3--:R-:W-:-:S15]  /*31a50*/  HMMA.16816.F32 R40, R8, R38, R40 ;  /* 0x000000260828723c */ /* 0x008fde0000001828 */
[----:B------:R-:W-:-:S08]  /*31a60*/  NOP ;  /* 0x0000000000007918 */ /* 0x000fd00000000000 */
[----:B------:R-:W-:Y:S04]  /*31a70*/  STL.64 [R1+0x410], R40 ;  /* 0x0004102801007387 */ /* 0x000fe80000100a00 */
[----:B------:R0:W-:Y:S04]  /*31a80*/  STL.64 [R1+0x418], R42 ;  /* 0x0004182a01007387 */ /* 0x0001e80000100a00 */
[----:B0-----:R-:W4:Y:S01]  /*31a90*/  LDL.LU.64 R42, [R1+0x1718] ;  /* 0x00171800012a7983 */ /* 0x001f220000300a00 */
[C---:B------:R-:W-:Y:S03]  /*31aa0*/  HMMA.16816.F32 R24, R8.reuse, R46, R24 ;  /* 0x0000002e0818723c */ /* 0x040fe60000001818 */
[----:B------:R-:W-:Y:S04]  /*31ab0*/  STL.64 [R1+0x16b8], R38 ;  /* 0x0016b82601007387 */ /* 0x000fe80000100a00 */
[----:B--2---:R0:W-:Y:S01]  /*31ac0*/  STL.64 [R1+0x16b0], R36 ;  /* 0x0016b02401007387 */ /* 0x0041e20000100a00 */
[C---:B------:R-:W-:Y:S03]  /*31ad0*/  HMMA.16816.F32 R52, R8.reuse, R50, R52 ;  /* 0x000000320834723c */ /* 0x040fe60000001834 */
[----:B0-----:R-:W2:Y:S04]  /*31ae0*/  LDL.LU R36, [R1+0x930] ;  /* 0x0009300001247983 */ /* 0x001ea80000300800 */
[----:B------:R-:W2:Y:S04]  /*31af0*/  LDL.LU R37, [R1+0x934] ;  /* 0x0009340001257983 */ /* 0x000ea80000300800 */
[----:B------:R-:W2:Y:S04]  /*31b00*/  LDL.LU R38, [R1+0x938] ;  /* 0x0009380001267983 */ /* 0x000ea80000300800 */
[----:B------:R-:W2:Y:S01]  /*31b10*/  LDL.LU R39, [R1+0x93c] ;  /* 0x00093c0001277983 */ /* 0x000ea20000300800 */
[----:B------:R-:W0:Y:S01]  /*31b20*/  S2R R3, SR_TID.X ;  /* 0x0000000000037919 */ /* 0x000e220000002100 */
[----:B----4-:R-:W-:Y:S06]  /*31b30*/  HMMA.16816.F32 R28, R8, R42, R28 ;  /* 0x0000002a081c723c */ /* 0x010fec000000181c */
[----:B------:R1:W-:Y:S04]  /*31b40*/  STL.64 [R1+0x16f0], R42 ;  /* 0x0016f02a01007387 */ /* 0x0003e80000100a00 */
[----:B------:R-:W3:-:S13]  /*31b50*/  LDL.LU R40, [R1+0x360] ;  /* 0x0003600001287983 */ /* 0x000eda0000300800 */
[----:B------:R4:W-:Y:S04]  /*31b60*/  STL.64 [R1+0x400], R28 ;  /* 0x0004001c01007387 */ /* 0x0009e80000100a00 */
[----:B------:R0:W-:Y:S04]  /*31b70*/  STL.64 [R1+0x408], R30 ;  /* 0x0004081e01007387 */ /* 0x0001e80000100a00 */
[----:B------:R-:W3:Y:S04]  /*31b80*/  LDL.LU R41, [R1+0x364] ;  /* 0x0003640001297983 */ /* 0x000ee80000300800 */
[----:B-1----:R-:W3:Y:S04]  /*31b90*/  LDL.LU R42, [R1+0x368] ;  /* 0x00036800012a7983 */ /* 0x002ee80000300800 */
[----:B------:R-:W3:Y:S04]  /*31ba0*/  LDL.LU R43, [R1+0x36c] ;  /* 0x00036c00012b7983 */ /* 0x000ee80000300800 */
[----:B----4-:R-:W4:Y:S04]  /*31bb0*/  LDL.LU R28, [R1+0x5a0] ;  /* 0x0005a000011c7983 */ /* 0x010f280000300800 */
[----:B------:R-:W-:Y:S04]  /*31bc0*/  STL.64 [R1+0x3f0], R24 ;  /* 0x0003f01801007387 */ /* 0x000fe80000100a00 */
[----:B------:R1:W-:Y:S04]  /*31bd0*/  STL.64 [R1+0x3f8], R26 ;  /* 0x0003f81a01007387 */ /* 0x0003e80000100a00 */
[----:B------:R-:W4:Y:S04]  /*31be0*/  LDL.LU R29, [R1+0x5a4] ;  /* 0x0005a400011d7983 */ /* 0x000f280000300800 */
[----:B0-----:R-:W4:Y:S04]  /*31bf0*/  LDL.LU R30, [R1+0x5a8] ;  /* 0x0005a800011e7983 */ /* 0x001f280000300800 */
[----:B------:R-:W4:Y:S04]  /*31c00*/  LDL.LU R31, [R1+0x5ac] ;  /* 0x0005ac00011f7983 */ /* 0x000f280000300800 */
[----:B-1----:R-:W4:Y:S04]  /*31c10*/  LDL.LU.64 R26, [R1+0x138] ;  /* 0x00013800011a7983 */ /* 0x002f280000300a00 */
[----:B------:R-:W-:Y:S04]  /*31c20*/  STL.64 [R1+0x1700], R46 ;  /* 0x0017002e01007387 */ /* 0x000fe80000100a00 */
[----:B------:R0:W-:Y:S04]  /*31c30*/  STL [R1+0x16f8], R44 ;  /* 0x0016f82c01007387 */ /* 0x0001e80000100800 */
[----:B0-----:R-:W3:Y:S04]  /*31c40*/  LDL.LU R44, [R1+0x3d0] ;  /* 0x0003d000012c7983 */ /* 0x001ee80000300800 */
[----:B------:R-:W3:Y:S04]  /*31c50*/  LDL.LU R45, [R1+0x3d4] ;  /* 0x0003d400012d7983 */ /* 0x000ee80000300800 */
[----:B------:R-:W3:Y:S04]  /*31c60*/  LDL.LU R46, [R1+0x3d8] ;  /* 0x0003d800012e7983 */ /* 0x000ee80000300800 */
[----:B------:R-:W3:Y:S04]  /*31c70*/  LDL.LU R47, [R1+0x3dc] ;  /* 0x0003dc00012f7983 */ /* 0x000ee80000300800 */
[----:B------:R-:W-:Y:S04]  /*31c80*/  STL.64 [R1+0x3e0], R52 ;  /* 0x0003e03401007387 */ /* 0x000fe80000100a00 */
[----:B------:R0:W-:Y:S04]  /*31c90*/  STL.64 [R1+0x3e8], R54 ;  /* 0x0003e83601007387 */ /* 0x0001e80000100a00 */
[----:B0-----:R-:W3:Y:S04]  /*31ca0*/  LDL.LU.64 R54, [R1+0x1710] ;  /* 0x0017100001367983 */ /* 0x001ee80000300a00 */
[----:B------:R-:W4:Y:S01]  /*31cb0*/  LDL.LU.64 R52, [R1+0x1708] ;  /* 0x0017080001347983 */ /* 0x000f220000300a00 */
[C---:B------:R-:W-:Y:S01]  /*31cc0*/  LOP3.LUT R61, R3.reuse, 0x7, RZ, 0xc0, !PT ;  /* 0x00000007033d7812 */ /* 0x040fe200078ec0ff */
[----:B------:R-:W-:-:S02]  /*31cd0*/  IMAD.SHL.U32 R60, R3, 0x40, RZ ;  /* 0x00000040033c7824 */ /* 0x000fc400078e00ff */
[----:B------:R-:W-:Y:S02]  /*31ce0*/  IMAD.SHL.U32 R3, R3, 0x2, RZ ;  /* 0x0000000203037824 */ /* 0x000fe400078e00ff */
[----:B------:R-:W-:-:S05]  /*31cf0*/  IMAD R61, R61, 0x90, RZ ;  /* 0x000000903d3d7824 */ /* 0x000fca00078e02ff */
[----:B------:R-:W-:-:S04]  /*31d00*/  LOP3.LUT R3, R61, 0x10, R3, 0x78, !PT ;  /* 0x000000103d037812 */ /* 0x000fc800078e7803 */
[----:B------:R-:W-:-:S04]  /*31d10*/  LOP3.LUT R3, R3, 0x400, R60, 0xf8, !PT ;  /* 0x0000040003037812 */ /* 0x000fc800078ef83c */
[----:B------:R-:W-:-:S05]  /*31d20*/  LOP3.LUT R3, R3, 0x40, RZ, 0x3c, !PT ;  /* 0x0000004003037812 */ /* 0x000fca00078e3cff */
[----:B------:R-:W2:Y:S01]  /*31d30*/  LDSM.16.MT88.4 R4, [R3+UR4+0x4800] ;  /* 0x004800040304783b */ /* 0x000ea20008004200 */
[----:B------:R-:W-:Y:S02]  /*31d40*/  IMAD.MOV.U32 R34, RZ, RZ, R2 ;  /* 0x000000ffff227224 */ /* 0x000fe400078e0002 */
[----:B------:R-:W-:Y:S01]  /*31d50*/  IMAD.MOV.U32 R35, RZ, RZ, R0 ;  /* 0x000000ffff237224 */ /* 0x000fe200078e0000 */
[----:B------:R-:W-:Y:S04]  /*31d60*/  STL.64 [R1+0x1650], R50 ;  /* 0x0016503201007387 */ /* 0x000fe80000100a00 */
[----:B------:R-:W-:Y:S02]  /*31d70*/  STL.64 [R1+0x1648], R48 ;  /* 0x0016483001007387 */ /* 0x000fe40000100a00 */
[----:B--2---:R-:W-:Y:S06]  /*31d80*/  HMMA.16816.F32 R32, R4, R34, R36 ;  /* 0x000000220420723c */ /* 0x004fec0000001824 */
[C---:B---3--:R-:W-:Y:S06]  /*31d90*/  HMMA.16816.F32 R44, R8.reuse, R54, R44 ;  /* 0x00000036082c723c */ /* 0x048fec000000182c */
[----:B------:R-:W-:Y:S01]  /*31da0*/  HMMA.16816.F32 R8, R8, R58, R40 ;  /* 0x0000003a0808723c */ /* 0x000fe20000001828 */
[----:B------:R-:W-:Y:S04]  /*31db0*/  STL.64 [R1+0x1640], R54 ;  /* 0x0016403601007387 */ /* 0x000fe80000100a00 */
[----:B----4-:R-:W-:-:S12]  /*31dc0*/  STL.64 [R1+0x1638], R52 ;  /* 0x0016383401007387 */ /* 0x010fd80000100a00 */
[----:B------:R-:W-:Y:S04]  /*31dd0*/  STL.64 [R1+0x3d0], R44 ;  /* 0x0003d02c01007387 */ /* 0x000fe80000100a00 */
[----:B------:R-:W-:Y:S04]  /*31de0*/  STL.64 [R1+0x3d8], R46 ;  /* 0x0003d82e01007387 */ /* 0x000fe80000100a00 */
[----:B------:R-:W-:Y:S04]  /*31df0*/  STL [R1+0x1634], R58 ;  /* 0x0016343a01007387 */ /* 0x000fe80000100800 */
[----:B------:R-:W-:Y:S04]  /*31e00*/  STL [R1+0x1630], R59 ;  /* 0x0016303b01007387 */ /* 0x000fe80000100800 */
[----:B------:R-:W-:Y:S04]  /*31e10*/  STL.64 [R1+0x360], R8 ;  /* 0x0003600801007387 */ /* 0x000fe80000100a00 */
[----:B------:R0:W-:Y:S02]  /*31e20*/  STL.64 [R1+0x368], R10 ;  /* 0x0003680a01007387 */ /* 0x0001e40000100a00 */
[----:B0-----:R-:W-:Y:S02]  /*31e30*/  HMMA.16816.F32 R8, R4, R18, R20 ;  /* 0x000000120408723c */ /* 0x001fe40000001814 */
[----:B------:R-:W-:Y:S04]  /*31e40*/  STL.64 [R1+0x190], R32 ;  /* 0x0001902001007387 */ /* 0x000fe80000100a00 */
[----:B------:R-:W-:Y:S04]  /*31e50*/  STL.64 [R1+0x198], R34 ;  /* 0x0001982201007387 */ /* 0x000fe80000100a00 */
[----:B------:R-:W2:-:S13]  /*31e60*/  LDL.LU R44, [R1+0x590] ;  /* 0x00059000012c7983 */ /* 0x000e9a0000300800 */
[----:B------:R-:W-:Y:S04]  /*31e70*/  STL.64 [R1+0x180], R8 ;  /* 0x0001800801007387 */ /* 0x000fe80000100a00 */
[----:B------:R0:W-:Y:S04]  /*31e80*/  STL.64 [R1+0x188], R10 ;  /* 0x0001880a01007387 */ /* 0x0001e80000100a00 */
[----:B------:R-:W2:Y:S04]  /*31e90*/  LDL.LU R45, [R1+0x594] ;  /* 0x00059400012d7983 */ /* 0x000ea80000300800 */
[----:B------:R-:W2:Y:S04]  /*31ea0*/  LDL.LU R46, [R1+0x598] ;  /* 0x00059800012e7983 */ /* 0x000ea80000300800 */
[----:B------:R-:W2:Y:S04]  /*31eb0*/  LDL.LU R47, [R1+0x59c] ;  /* 0x00059c00012f7983 */ /* 0x000ea80000300800 */
[----:B------:R-:W2:Y:S01]  /*31ec0*/  LDL.LU.64 R42, [R1+0x128] ;  /* 0x00012800012a7983 */ /* 0x000ea20000300a00 */
[----:B------:R-:W-:Y:S03]  /*31ed0*/  HMMA.16816.F32 R28, R4, R26, R28 ;  /* 0x0000001a041c723c */ /* 0x000fe6000000181c */
[----:B------:R-:W3:Y:S04]  /*31ee0*/  LDL.LU R52, [R1+0x580] ;  /* 0x0005800001347983 */ /* 0x000ee80000300800 */
[----:B------:R-:W3:Y:S04]  /*31ef0*/  LDL.LU R53, [R1+0x584] ;  /* 0x0005840001357983 */ /* 0x000ee80000300800 */
[----:B------:R-:W3:Y:S04]  /*31f00*/  LDL.LU R54, [R1+0x588] ;  /* 0x0005880001367983 */ /* 0x000ee80000300800 */
[----:B------:R-:W3:Y:S04]  /*31f10*/  LDL.LU R55, [R1+0x58c] ;  /* 0x00058c0001377983 */ /* 0x000ee80000300800 */
[----:B0-----:R-:W3:Y:S04]  /*31f20*/  LDL.LU.64 R10, [R1+0x118] ;  /* 0x00011800010a7983 */ /* 0x001ee80000300a00 */
[----:B------:R-:W4:Y:S04]  /*31f30*/  LDL.LU.64 R50, [R1+0x108] ;  /* 0x0001080001327983 */ /* 0x000f280000300a00 */
[----:B------:R-:W4:Y:S04]  /*31f40*/  LDL.LU R16, [R1+0x740] ;  /* 0x0007400001107983 */ /* 0x000f280000300800 */
[----:B------:R-:W4:Y:S04]  /*31f50*/  LDL.LU R17, [R1+0x744] ;  /* 0x0007440001117983 */ /* 0x000f280000300800 */
[----:B------:R-:W4:Y:S04]  /*31f60*/  LDL.LU R18, [R1+0x748] ;  /* 0x0007480001127983 */ /* 0x000f280000300800 */
[----:B------:R-:W4:Y:S04]  /*31f70*/  LDL.LU R19, [R1+0x74c] ;  /* 0x00074c0001137983 */ /* 0x000f280000300800 */
[----:B------:R-:W4:Y:S01]  /*31f80*/  LDL.LU.64 R22, [R1+0xf8] ;  /* 0x0000f80001167983 */ /* 0x000f220000300a00 */
[----:B------:R-:W-:-:S02]  /*31f90*/  IMAD.MOV.U32 R57, RZ, RZ, R34 ;  /* 0x000000ffff397224 */ /* 0x000fc400078e0022 */
[----:B------:R-:W-:Y:S02]  /*31fa0*/  IMAD.MOV.U32 R58, RZ, RZ, R26 ;  /* 0x000000ffff3a7224 */ /* 0x000fe400078e001a */
[----:B------:R-:W-:Y:S01]  /*31fb0*/  IMAD.MOV.U32 R59, RZ, RZ, R27 ;  /* 0x000000ffff3b7224 */ /* 0x000fe200078e001b */
[----:B------:R0:W-:Y:S04]  /*31fc0*/  STL.64 [R1+0x5a0], R28 ;  /* 0x0005a01c01007387 */ /* 0x0001e80000100a00 */
[----:B------:R1:W-:Y:S04]  /*31fd0*/  STL.64 [R1+0x5a8], R30 ;  /* 0x0005a81e01007387 */ /* 0x0003e80000100a00 */
[----:B------:R-:W4:Y:S04]  /*31fe0*/  LDL.LU R36, [R1+0x730] ;  /* 0x0007300001247983 */ /* 0x000f280000300800 */
[----:B------:R-:W4:Y:S04]  /*31ff0*/  LDL.LU R37, [R1+0x734] ;  /* 0x0007340001257983 */ /* 0x000f280000300800 */
[----:B------:R-:W4:Y:S04]  /*32000*/  LDL.LU R38, [R1+0x738] ;  /* 0x0007380001267983 */ /* 0x000f280000300800 */
[----:B------:R-:W4:Y:S04]  /*32010*/  LDL.LU R39, [R1+0x73c] ;  /* 0x00073c0001277983 */ /* 0x000f280000300800 */
[----:B------:R-:W4:Y:S01]  /*32020*/  LDL.LU.64 R34, [R1+0xe8] ;  /* 0x0000e80001227983 */ /* 0x000f220000300a00 */
[----:B------:R-:W-:-:S03]  /*32030*/  IMAD.MOV.U32 R56, RZ, RZ, R32 ;  /* 0x000000ffff387224 */ /* 0x000fc600078e0020 */
[----:B0-----:R-:W4:Y:S04]  /*32040*/  LDL.LU R28, [R1+0x720] ;  /* 0x00072000011c7983 */ /* 0x001f280000300800 */
[----:B------:R-:W4:Y:S04]  /*32050*/  LDL.LU R29, [R1+0x724] ;  /* 0x00072400011d7983 */ /* 0x000f280000300800 */
[----:B-1----:R-:W4:Y:S04]  /*32060*/  LDL.LU R30, [R1+0x728] ;  /* 0x00072800011e7983 */ /* 0x002f280000300800 */
[----:B------:R-:W4:Y:S04]  /*32070*/  LDL.LU R31, [R1+0x72c] ;  /* 0x00072c00011f7983 */ /* 0x000f280000300800 */
[----:B------:R-:W4:Y:S04]  /*32080*/  LDL.LU.64 R26, [R1+0xd8] ;  /* 0x0000d800011a7983 */ /* 0x000f280000300a00 */
[----:B------:R-:W-:Y:S04]  /*32090*/  STL.64 [R1+0x1668], R58 ;  /* 0x0016683a01007387 */ /* 0x000fe80000100a00 */
[----:B------:R0:W-:Y:S04]  /*320a0*/  STL.64 [R1+0x1660], R56 ;  /* 0x0016603801007387 */ /* 0x0001e80000100a00 */
[----:B0-----:R-:W4:Y:S04]  /*320b0*/  LDL.LU R56, [R1+0x750] ;  /* 0x0007500001387983 */ /* 0x001f280000300800 */
[----:B------:R-:W4:Y:S04]  /*320c0*/  LDL.LU R57, [R1+0x754] ;  /* 0x0007540001397983 */ /* 0x000f280000300800 */
[----:B------:R-:W4:Y:S04]  /*320d0*/  LDL.LU R58, [R1+0x758] ;  /* 0x00075800013a7983 */ /* 0x000f280000300800 */
[----:B------:R-:W4:Y:S01]  /*320e0*/  LDL.LU R59, [R1+0x75c] ;  /* 0x00075c00013b7983 */ /* 0x000f220000300800 */
[----:B--2---:R-:W-:-:S15]  /*320f0*/  HMMA.16816.F32 R44, R4, R42, R44 ;  /* 0x0000002a042c723c */ /* 0x004fde000000182c */
[----:B------:R-:W-:-:S08]  /*32100*/  NOP ;  /* 0x0000000000007918 */ /* 0x000fd00000000000 */
[----:B------:R-:W-:Y:S04]  /*32110*/  STL.64 [R1+0x590], R44 ;  /* 0x0005902c01007387 */ /* 0x000fe80000100a00 */
[----:B------:R0:W-:Y:S04]  /*32120*/  STL.64 [R1+0x598], R46 ;  /* 0x0005982e01007387 */ /* 0x0001e80000100a00 */
[----:B0-----:R-:W2:Y:S04]  /*32130*/  LDL.LU.64 R46, [R1+0x1700] ;  /* 0x00170000012e7983 */ /* 0x001ea80000300a00 */
[----:B------:R-:W3:Y:S01]  /*32140*/  LDL.LU R44, [R1+0x16f8] ;  /* 0x0016f800012c7983 */ /* 0x000ee20000300800 */
[----:B------:R-:W0:Y:S01]  /*32150*/  S2R R13, SR_TID.X ;  /* 0x00000000000d7919 */ /* 0x000e220000002100 */
[----:B------:R-:W-:-:S02]  /*32160*/  IMAD.MOV.U32 R45, RZ, RZ, R42 ;  /* 0x000000ffff2d7224 */ /* 0x000fc400078e002a */
[----:B------:R-:W-:Y:S02]  /*32170*/  IMAD.MOV.U32 R40, RZ, RZ, R43 ;  /* 0x000000ffff287224 */ /* 0x000fe400078e002b */
[----:B------:R-:W4:Y:S01]  /*32180*/  LDL.LU.64 R42, [R1+0x16f0] ;  /* 0x0016f000012a7983 */ /* 0x000f220000300a00 */
[C---:B0-----:R-:W-:Y:S01]  /*32190*/  LOP3.LUT R2, R13.reuse, 0x7, RZ, 0xc0, !PT ;  /* 0x000000070d027812 */ /* 0x041fe200078ec0ff */
[C---:B------:R-:W-:Y:S02]  /*321a0*/  IMAD.SHL.U32 R12, R13.reuse, 0x40, RZ ;  /* 0x000000400d0c7824 */ /* 0x040fe400078e00ff */
[----:B------:R-:W-:Y:S02]  /*321b0*/  IMAD.SHL.U32 R13, R13, 0x2, RZ ;  /* 0x000000020d0d7824 */ /* 0x000fe400078e00ff */
[----:B------:R-:W-:-:S05]  /*321c0*/  IMAD R2, R2, 0x90, RZ ;  /* 0x0000009002027824 */ /* 0x000fca00078e02ff */
[----:B------:R-:W-:-:S04]  /*321d0*/  LOP3.LUT R13, R2, 0x10, R13, 0x78, !PT ;  /* 0x00000010020d7812 */ /* 0x000fc800078e780d */
[----:B------:R-:W-:-:S04]  /*321e0*/  LOP3.LUT R13, R13, 0x400, R12, 0xf8, !PT ;  /* 0x000004000d0d7812 */ /* 0x000fc800078ef80c */
[----:B------:R-:W-:Y:S01]  /*321f0*/  LOP3.LUT R13, R13, 0x60, RZ, 0x3c, !PT ;  /* 0x000000600d0d7812 */ /* 0x000fe200078e3cff */
[----:B--2---:R-:W-:Y:S04]  /*32200*/  STL.64 [R1+0x16c8], R46 ;  /* 0x0016c82e01007387 */ /* 0x004fe80000100a00 */
[----:B---3--:R0:W-:Y:S02]  /*32210*/  STL.64 [R1+0x16c0], R44 ;  /* 0x0016c02c01007387 */ /* 0x0081e40000100a00 */
[----:B0-----:R-:W-:Y:S07]  /*32220*/  HMMA.16816.F32 R44, R4, R10, R52 ;  /* 0x0000000a042c723c */ /* 0x001fee0000001834 */
[----:B------:R-:W-:-:S02]  /*32230*/  IMAD.MOV.U32 R53, RZ, RZ, R10 ;  /* 0x000000ffff357224 */ /* 0x000fc400078e000a */
[----:B------:R-:W-:Y:S02]  /*32240*/  IMAD.MOV.U32 R52, RZ, RZ, R11 ;  /* 0x000000ffff347224 */ /* 0x000fe400078e000b */
[----:B------:R-:W0:-:S12]  /*32250*/  LDSM.16.MT88.4 R8, [R13+UR4+0x4800] ;  /* 0x004800040d08783b */ /* 0x000e180008004200 */
[----:B------:R-:W-:Y:S04]  /*32260*/  STL.64 [R1+0x580], R44 ;  /* 0x0005802c01007387 */ /* 0x000fe80000100a00 */
[----:B------:R-:W-:Y:S04]  /*32270*/  STL.64 [R1+0x588], R46 ;  /* 0x0005882e01007387 */ /* 0x000fe80000100a00 */
[----:B0-----:R-:W-:Y:S04]  /*32280*/  STL.64 [R1+0x16d8], R10 ;  /* 0x0016d80a01007387 */ /* 0x001fe80000100a00 */
[----:B------:R4:W-:Y:S02]  /*32290*/  STL.64 [R1+0x16d0], R8 ;  /* 0x0016d00801007387 */ /* 0x0009e40000100a00 */
[----:B----4-:R-:W-:Y:S06]  /*322a0*/  HMMA.16816.F32 R8, R4, R50, R56 ;  /* 0x000000320408723c */ /* 0x010fec0000001838 */
[----:B------:R-:W-:-:S02]  /*322b0*/  IMAD.MOV.U32 R55, RZ, RZ, R50 ;  /* 0x000000ffff377224 */ /* 0x000fc400078e0032 */
[----:B------:R-:W-:-:S15]  /*322c0*/  IMAD.MOV.U32 R54, RZ, RZ, R51 ;  /* 0x000000ffff367224 */ /* 0x000fde00078e0033 */
[----:B------:R-:W-:Y:S04]  /*322d0*/  STL.64 [R1+0x750], R8 ;  /* 0x0007500801007387 */ /* 0x000fe80000100a00 */
[----:B------:R0:W-:Y:S02]  /*322e0*/  STL.64 [R1+0x758], R10 ;  /* 0x0007580a01007387 */ /* 0x0001e40000100a00 */
[----:B0-----:R-:W-:Y:S02]  /*322f0*/  HMMA.16816.F32 R8, R4, R22, R16 ;  /* 0x000000160408723c */ /* 0x001fe40000001810 */
[----:B------:R-:W-:Y:S04]  /*32300*/  STL.64 [R1+0x16e8], R54 ;  /* 0x0016e83601007387 */ /* 0x000fe80000100a00 */
[----:B------:R-:W-:Y:S01]  /*32310*/  STL.64 [R1+0x16e0], R52 ;  /* 0x0016e03401007387 */ /* 0x000fe20000100a00 */
[----:B------:R-:W-:-:S02]  /*32320*/  IMAD.MOV.U32 R18, RZ, RZ, R23 ;  /* 0x000000ffff127224 */ /* 0x000fc400078e0017 */
[----:B------:R-:W-:-:S14]  /*32330*/  IMAD.MOV.U32 R19, RZ, RZ, R22 ;  /* 0x000000ffff137224 */ /* 0x000fdc00078e0016 */
[----:B------:R-:W-:Y:S04]  /*32340*/  STL.64 [R1+0x740], R8 ;  /* 0x0007400801007387 */ /* 0x000fe80000100a00 */
[----:B------:R-:W-:Y:S04]  /*32350*/  STL.64 [R1+0x748], R10 ;  /* 0x0007480a01007387 */ /* 0x000fe80000100a00 */
[----:B------:R-:W2:Y:S04]  /*32360*/  LDL.LU.64 R22, [R1+0xc8] ;  /* 0x0000c80001167983 */ /* 0x000ea80000300a00 */
[----:B------:R0:W-:Y:S04]  /*32370*/  STL [R1+0x15b8], R18 ;  /* 0x0015b81201007387 */ /* 0x0001e80000100800 */
[----:B------:R1:W-:Y:S04]  /*32380*/  STL [R1+0x15b4], R19 ;  /* 0x0015b41301007387 */ /* 0x0003e80000100800 */
[----:B------:R-:W2:Y:S04]  /*32390*/  LDL.LU R16, [R1+0x710] ;  /* 0x0007100001107983 */ /* 0x000ea80000300800 */
[----:B------:R-:W2:Y:S04]  /*323a0*/  LDL.LU R17, [R1+0x714] ;  /* 0x0007140001117983 */ /* 0x000ea80000300800 */
[----:B0-----:R-:W2:Y:S04]  /*323b0*/  LDL.LU R18, [R1+0x718] ;  /* 0x0007180001127983 */ /* 0x001ea80000300800 */
[----:B-1----:R-:W2:Y:S01]  /*323c0*/  LDL.LU R19, [R1+0x71c] ;  /* 0x00071c0001137983 */ /* 0x002ea20000300800 */
[----:B------:R-:W-:Y:S06]  /*323d0*/  HMMA.16816.F32 R8, R4, R34, R36 ;  /* 0x000000220408723c */ /* 0x000fec0000001824 */
[----:B------:R-:W-:-:S02]  /*323e0*/  IMAD.MOV.U32 R2, RZ, RZ, R35 ;  /* 0x000000ffff027224 */ /* 0x000fc400078e0023 */
[----:B------:R-:W-:-:S15]  /*323f0*/  IMAD.MOV.U32 R61, RZ, RZ, R34 ;  /* 0x000000ffff3d7224 */ /* 0x000fde00078e0022 */
[----:B------:R-:W-:Y:S04]  /*32400*/  STL.64 [R1+0x730], R8 ;  /* 0x0007300801007387 */ /* 0x000fe80000100a00 */
[----:B------:R0:W-:Y:S02]  /*32410*/  STL.64 [R1+0x738], R10 ;  /* 0x0007380a01007387 */ /* 0x0001e40000100a00 */
[----:B0-----:R-:W-:Y:S02]  /*32420*/  HMMA.16816.F32 R8, R4, R26, R28 ;  /* 0x0000001a0408723c */ /* 0x001fe4000000181c */
[----:B------:R-:W-:Y:S04]  /*32430*/  STL [R1+0x15c0], R2 ;  /* 0x0015c00201007387 */ /* 0x000fe80000100800 */
[----:B------:R-:W-:Y:S01]  /*32440*/  STL [R1+0x15bc], R61 ;  /* 0x0015bc3d01007387 */ /* 0x000fe20000100800 */
[----:B------:R-:W-:-:S02]  /*32450*/  IMAD.MOV.U32 R60, RZ, RZ, R27 ;  /* 0x000000ffff3c7224 */ /* 0x000fc400078e001b */
[----:B------:R-:W-:-:S14]  /*32460*/  IMAD.MOV.U32 R3, RZ, RZ, R26 ;  /* 0x000000ffff037224 */ /* 0x000fdc00078e001a */
[----:B------:R0:W-:Y:S04]  /*32470*/  STL.64 [R1+0x720], R8 ;  /* 0x0007200801007387 */ /* 0x0001e80000100a00 */
[----:B------:R1:W-:Y:S04]  /*32480*/  STL.64 [R1+0x728], R10 ;  /* 0x0007280a01007387 */ /* 0x0003e80000100a00 */
[----:B------:R-:W3:Y:S04]  /*32490*/  LDL.LU.64 R54, [R1+0xb8] ;  /* 0x0000b80001367983 */ /* 0x000ee80000300a00 */
[----:B0-----:R-:W4:Y:S04]  /*324a0*/  LDL.LU R8, [R1+0x6f0] ;  /* 0x0006f00001087983 */ /* 0x001f280000300800 */
[----:B------:R-:W4:Y:S04]  /*324b0*/  LDL.LU R9, [R1+0x6f4] ;  /* 0x0006f40001097983 */ /* 0x000f280000300800 */
[----:B-1----:R-:W4:Y:S04]  /*324c0*/  LDL.LU R10, [R1+0x6f8] ;  /* 0x0006f800010a7983 */ /* 0x002f280000300800 */
[----:B------:R-:W4:Y:S04]  /*324d0*/  LDL.LU R11, [R1+0x6fc] ;  /* 0x0006fc00010b7983 */ /* 0x000f280000300800 */
[----:B------:R-:W4:Y:S04]  /*324e0*/  LDL.LU.64 R46, [R1+0xa8] ;  /* 0x0000a800012e7983 */ /* 0x000f280000300a00 */
[----:B------:R-:W3:Y:S04]  /*324f0*/  LDL.LU R56, [R1+0x6e0] ;  /* 0x0006e00001387983 */ /* 0x000ee80000300800 */
[----:B------:R-:W3:Y:S04]  /*32500*/  LDL.LU R57, [R1+0x6e4] ;  /* 0x0006e40001397983 */ /* 0x000ee80000300800 */
[----:B------:R-:W3:Y:S04]  /*32510*/  LDL.LU R58, [R1+0x6e8] ;  /* 0x0006e800013a7983 */ /* 0x000ee80000300800 */
[----:B------:R-:W3:Y:S04]  /*32520*/  LDL.LU R59, [R1+0x6ec] ;  /* 0x0006ec00013b7983 */ /* 0x000ee80000300800 */
[----:B------:R-:W3:Y:S04]  /*32530*/  LDL.LU.64 R50, [R1+0x98] ;  /* 0x0000980001327983 */ /* 0x000ee80000300a00 */
        /* <DEDUP_REMOVED lines=10> */
[----:B------:R-:W-:Y:S04]  /*325e0*/  STL [R1+0x15c8], R60 ;  /* 0x0015c83c01007387 */ /* 0x000fe80000100800 */
[----:B------:R-:W-:Y:S01]  /*325f0*/  STL [R1+0x15c4], R3 ;  /* 0x0015c40301007387 */ /* 0x000fe20000100800 */
[----:B--2---:R-:W-:Y:S06]  /*32600*/  HMMA.16816.F32 R16, R4, R22, R16 ;  /* 0x000000160410723c */ /* 0x004fec0000001810 */
[----:B------:R-:W-:-:S15]  /*32610*/  IMAD.MOV.U32 R0, RZ, RZ, R23 ;  /* 0x000000ffff007224 */ /* 0x000fde00078e0017 */
[----:B------:R-:W-:-:S02]  /*32620*/  NOP ;  /* 0x0000000000007918 */ /* 0x000fc40000000000 */
[----:B------:R-:W-:Y:S04]  /*32630*/  STL.64 [R1+0x710], R16 ;  /* 0x0007101001007387 */ /* 0x000fe80000100a00 */
[----:B------:R0:W-:Y:S04]  /*32640*/  STL.64 [R1+0x718], R18 ;  /* 0x0007181201007387 */ /* 0x0001e80000100a00 */
[----:B------:R-:W2:Y:S04]  /*32650*/  LDL.LU R20, [R1+0x6b0] ;  /* 0x0006b00001147983 */ /* 0x000ea80000300800 */
[----:B------:R-:W2:Y:S01]  /*32660*/  LDL.LU R21, [R1+0x6b4] ;  /* 0x0006b40001157983 */ /* 0x000ea20000300800 */
[----:B0-----:R-:W-:-:S03]  /*32670*/  IMAD.MOV.U32 R19, RZ, RZ, R22 ;  /* 0x000000ffff137224 */ /* 0x001fc600078e0016 */
[----:B------:R-:W2:Y:S04]  /*32680*/  LDL.LU R22, [R1+0x6b8] ;  /* 0x0006b80001167983 */ /* 0x000ea80000300800 */
[----:B------:R-:W2:Y:S04]  /*32690*/  LDL.LU R23, [R1+0x6bc] ;  /* 0x0006bc0001177983 */ /* 0x000ea80000300800 */
[----:B------:R-:W-:Y:S04]  /*326a0*/  STL [R1+0x15d0], R0 ;  /* 0x0015d00001007387 */ /* 0x000fe80000100800 */
[----:B------:R0:W-:Y:S04]  /*326b0*/  STL [R1+0x15cc], R19 ;  /* 0x0015cc1301007387 */ /* 0x0001e80000100800 */
[----:B------:R-:W2:Y:S04]  /*326c0*/  LDL.LU R16, [R1+0x700] ;  /* 0x0007000001107983 */ /* 0x000ea80000300800 */
[----:B------:R-:W2:Y:S04]  /*326d0*/  LDL.LU R17, [R1+0x704] ;  /* 0x0007040001117983 */ /* 0x000ea80000300800 */
[----:B------:R-:W2:Y:S04]  /*326e0*/  LDL.LU R18, [R1+0x708] ;  /* 0x0007080001127983 */ /* 0x000ea80000300800 */
[----:B0-----:R-:W2:Y:S01]  /*326f0*/  LDL.LU R19, [R1+0x70c] ;  /* 0x00070c0001137983 */ /* 0x001ea20000300800 */
[----:B----4-:R-:W-:Y:S01]  /*32700*/  HMMA.16816.F32 R8, R4, R46, R8 ;  /* 0x0000002e0408723c */ /* 0x010fe20000001808 */
[----:B---3--:R-:W-:-:S05]  /*32710*/  IMAD.MOV.U32 R61, RZ, RZ, R54 ;  /* 0x000000ffff3d7224 */ /* 0x008fca00078e0036 */
[----:B------:R-:W-:Y:S02]  /*32720*/  IMAD.MOV.U32 R2, RZ, RZ, R47 ;  /* 0x000000ffff027224 */ /* 0x000fe400078e002f */
[----:B------:R-:W-:Y:S02]  /*32730*/  IMAD.MOV.U32 R3, RZ, RZ, R46 ;  /* 0x000000ffff037224 */ /* 0x000fe400078e002e */
[----:B------:R-:W-:Y:S02]  /*32740*/  IMAD.MOV.U32 R60, RZ, RZ, R51 ;  /* 0x000000ffff3c7224 */ /* 0x000fe400078e0033 */
[----:B------:R-:W-:Y:S02]  /*32750*/  IMAD.MOV.U32 R41, RZ, RZ, R35 ;  /* 0x000000ffff297224 */ /* 0x000fe400078e0023 */
[----:B------:R-:W-:Y:S01]  /*32760*/  IMAD.MOV.U32 R0, RZ, RZ, R34 ;  /* 0x000000ffff007224 */ /* 0x000fe200078e0022 */
[----:B--2---:R-:W-:-:S15]  /*32770*/  HMMA.16816.F32 R16, R4, R54, R16 ;  /* 0x000000360410723c */ /* 0x004fde0000001810 */
[----:B------:R-:W-:-:S08]  /*32780*/  NOP ;  /* 0x0000000000007918 */ /* 0x000fd00000000000 */
[----:B------:R-:W-:Y:S04]  /*32790*/  STL.64 [R1+0x700], R16 ;  /* 0x0007001001007387 */ /* 0x000fe80000100a00 */
[----:B------:R0:W-:Y:S02]  /*327a0*/  STL.64 [R1+0x708], R18 ;  /* 0x0007081201007387 */ /* 0x0001e40000100a00 */
[----:B0-----:R-:W-:-:S05]  /*327b0*/  IMAD.MOV.U32 R18, RZ, RZ, R55 ;  /* 0x000000ffff127224 */ /* 0x001fca00078e0037 */
[----:B------:R-:W-:Y:S04]  /*327c0*/  STL [R1+0x15d8], R18 ;  /* 0x0015d81201007387 */ /* 0x000fe80000100800 */
[----:B------:R-:W-:Y:S04]  /*327d0*/  STL [R1+0x15d4], R61 ;  /* 0x0015d43d01007387 */ /* 0x000fe80000100800 */
[----:B------:R-:W-:Y:S04]  /*327e0*/  STL.64 [R1+0x6f0], R8 ;  /* 0x0006f00801007387 */ /* 0x000fe80000100a00 */
[----:B------:R0:W-:Y:S02]  /*327f0*/  STL.64 [R1+0x6f8], R10 ;  /* 0x0006f80a01007387 */ /* 0x0001e40000100a00 */
[----:B0-----:R-:W-:Y:S02]  /*32800*/  HMMA.16816.F32 R8, R4, R50, R56 ;  /* 0x000000320408723c */ /* 0x001fe40000001838 */
[----:B------:R-:W-:Y:S04]  /*32810*/  STL [R1+0x15e0], R2 ;  /* 0x0015e00201007387 */ /* 0x000fe80000100800 */
[----:B------:R-:W-:Y:S01]  /*32820*/  STL [R1+0x15dc], R3 ;  /* 0x0015dc0301007387 */ /* 0x000fe20000100800 */
[----:B------:R-:W-:-:S15]  /*32830*/  IMAD.MOV.U32 R19, RZ, RZ, R50 ;  /* 0x000000ffff137224 */ /* 0x000fde00078e0032 */
[----:B------:R-:W-:-:S01]  /*32840*/  NOP ;  /* 0x0000000000007918 */ /* 0x000fc20000000000 */
[----:B------:R-:W-:Y:S04]  /*32850*/  STL.64 [R1+0x6e0], R8 ;  /* 0x0006e00801007387 */ /* 0x000fe80000100a00 */
[----:B------:R0:W-:Y:S02]  /*32860*/  STL.64 [R1+0x6e8], R10 ;  /* 0x0006e80a01007387 */ /* 0x0001e40000100a00 */
[----:B0-----:R-:W-:Y:S02]  /*32870*/  HMMA.16816.F32 R8, R4, R34, R36 ;  /* 0x000000220408723c */ /* 0x001fe40000001824 */
[----:B------:R-:W-:Y:S04]  /*32880*/  STL [R1+0x15e8], R60 ;  /* 0x0015e83c01007387 */ /* 0x000fe80000100800 */
[----:B------:R-:W-:-:S15]  /*32890*/  STL [R1+0x15e4], R19 ;  /* 0x0015e41301007387 */ /* 0x000fde0000100800 */
[----:B------:R-:W-:-:S02]  /*328a0*/  NOP ;  /* 0x0000000000007918 */ /* 0x000fc40000000000 */
[----:B------:R-:W-:Y:S04]  /*328b0*/  STL.64 [R1+0x6d0], R8 ;  /* 0x0006d00801007387 */ /* 0x000fe80000100a00 */
[----:B------:R0:W-:Y:S02]  /*328c0*/  STL.64 [R1+0x6d8], R10 ;  /* 0x0006d80a01007387 */ /* 0x0001e40000100a00 */
[----:B0-----:R-:W-:Y:S02]  /*328d0*/  HMMA.16816.F32 R8, R4, R26, R28 ;  /* 0x0000001a0408723c */ /* 0x001fe4000000181c */
[----:B------:R-:W-:Y:S04]  /*328e0*/  STL [R1+0x15f0], R41 ;  /* 0x0015f02901007387 */ /* 0x000fe80000100800 */
[----:B------:R-:W-:Y:S01]  /*328f0*/  IMAD.MOV.U32 R61, RZ, RZ, R27 ;  /* 0x000000ffff3d7224 */ /* 0x000fe200078e001b */
[----:B------:R-:W-:Y:S01]  /*32900*/  STL [R1+0x15ec], R0 ;  /* 0x0015ec0001007387 */ /* 0x000fe20000100800 */
[----:B------:R-:W-:-:S15]  /*32910*/  IMAD.MOV.U32 R18, RZ, RZ, R26 ;  /* 0x000000ffff127224 */ /* 0x000fde00078e001a */
[----:B------:R-:W-:Y:S04]  /*32920*/  STL.64 [R1+0x6c0], R8 ;  /* 0x0006c00801007387 */ /* 0x000fe80000100a00 */
[----:B------:R-:W-:Y:S04]  /*32930*/  STL.64 [R1+0x6c8], R10 ;  /* 0x0006c80a01007387 */ /* 0x000fe80000100a00 */
[----:B------:R-:W2:Y:S04]  /*32940*/  LDL.LU.64 R58, [R1+0x58] ;  /* 0x00005800013a7983 */ /* 0x000ea80000300a00 */
[----:B------:R-:W-:Y:S04]  /*32950*/  STL [R1+0x15f8], R61 ;  /* 0x0015f83d01007387 */ /* 0x000fe80000100800 */
[----:B------:R0:W-:Y:S04]  /*32960*/  STL [R1+0x15f4], R18 ;  /* 0x0015f41201007387 */ /* 0x0001e80000100800 */
[----:B------:R-:W2:Y:S04]  /*32970*/  LDL.LU R16, [R1+0x6a0] ;  /* 0x0006a00001107983 */ /* 0x000ea80000300800 */
[----:B------:R-:W2:Y:S04]  /*32980*/  LDL.LU R17, [R1+0x6a4] ;  /* 0x0006a40001117983 */ /* 0x000ea80000300800 */
[----:B0-----:R-:W2:Y:S04]  /*32990*/  LDL.LU R18, [R1+0x6a8] ;  /* 0x0006a80001127983 */ /* 0x001ea80000300800 */
[----:B------:R-:W2:Y:S01]  /*329a0*/  LDL.LU R19, [R1+0x6ac] ;  /* 0x0006ac0001137983 */ /* 0x000ea20000300800 */
[----:B------:R-:W-:Y:S06]  /*329b0*/  HMMA.16816.F32 R8, R4, R14, R20 ;  /* 0x0000000e0408723c */ /* 0x000fec0000001814 */
[----:B------:R-:W-:-:S15]  /*329c0*/  IMAD.MOV.U32 R3, RZ, RZ, R15 ;  /* 0x000000ffff037224 */ /* 0x000fde00078e000f */
[----:B------:R-:W-:-:S02]  /*329d0*/  NOP ;  /* 0x0000000000007918 */ /* 0x000fc40000000000 */
[----:B------:R-:W-:Y:S04]  /*329e0*/  STL.64 [R1+0x6b0], R8 ;  /* 0x0006b00801007387 */ /* 0x000fe80000100a00 */
[----:B------:R0:W-:Y:S04]  /*329f0*/  STL.64 [R1+0x6b8], R10 ;  /* 0x0006b80a01007387 */ /* 0x0001e80000100a00 */
[----:B------:R-:W3:Y:S04]  /*32a00*/  LDL.LU.64 R46, [R1+0x38] ;  /* 0x00003800012e7983 */ /* 0x000ee80000300a00 */
[----:B------:R-:W4:Y:S04]  /*32a10*/  LDL.LU R36, [R1+0x670] ;  /* 0x0006700001247983 */ /* 0x000f280000300800 */
[----:B------:R-:W4:Y:S04]  /*32a20*/  LDL.LU R37, [R1+0x674] ;  /* 0x0006740001257983 */ /* 0x000f280000300800 */
[----:B------:R-:W4:Y:S04]  /*32a30*/  LDL.LU R38, [R1+0x678] ;  /* 0x0006780001267983 */ /* 0x000f280000300800 */
[----:B------:R-:W4:Y:S04]  /*32a40*/  LDL.LU R39, [R1+0x67c] ;  /* 0x00067c0001277983 */ /* 0x000f280000300800 */
        /* <DEDUP_REMOVED lines=10> */
[----:B------:R-:W4:Y:S04]  /*32af0*/  LDL.LU.64 R30, [R1+0x18] ;  /* 0x00001800011e7983 */ /* 0x000f280000300a00 */
[----:B------:R-:W4:Y:S04]  /*32b00*/  LDL.LU R24, [R1+0x650] ;  /* 0x0006500001187983 */ /* 0x000f280000300800 */
[----:B------:R-:W4:Y:S04]  /*32b10*/  LDL.LU R25, [R1+0x654] ;  /* 0x0006540001197983 */ /* 0x000f280000300800 */
[----:B------:R-:W4:Y:S04]  /*32b20*/  LDL.LU R26, [R1+0x658] ;  /* 0x00065800011a7983 */ /* 0x000f280000300800 */
[----:B------:R-:W4:Y:S04]  /*32b30*/  LDL.LU R27, [R1+0x65c] ;  /* 0x00065c00011b7983 */ /* 0x000f280000300800 */
[----:B------:R-:W4:Y:S01]  /*32b40*/  LDL.LU.64 R22, [R1+0x8] ;  /* 0x0000080001167983 */ /* 0x000f220000300a00 */
[----:B------:R-:W-:-:S03]  /*32b50*/  IMAD.MOV.U32 R2, RZ, RZ, R14 ;  /* 0x000000ffff027224 */ /* 0x000fc600078e000e */
[----:B------:R-:W4:Y:S04]  /*32b60*/  LDL.LU R12, [R1+0x640] ;  /* 0x00064000010c7983 */ /* 0x000f280000300800 */
[----:B------:R-:W4:Y:S04]  /*32b70*/  LDL.LU R13, [R1+0x644] ;  /* 0x00064400010d7983 */ /* 0x000f280000300800 */
[----:B------:R-:W4:Y:S04]  /*32b80*/  LDL.LU R14, [R1+0x648] ;  /* 0x00064800010e7983 */ /* 0x000f280000300800 */
[----:B------:R-:W4:Y:S04]  /*32b90*/  LDL.LU R15, [R1+0x64c] ;  /* 0x00064c00010f7983 */ /* 0x000f280000300800 */
        /* <DEDUP_REMOVED lines=8> */
[----:B------:R-:W2:Y:S04]  /*32c20*/  LDL.LU R57, [R1+0x634] ;  /* 0x0006340001397983 */ /* 0x000ea80000300800 */
[----:B------:R-:W2:Y:S01]  /*32c30*/  LDL.LU R58, [R1+0x638] ;  /* 0x00063800013a7983 */ /* 0x000ea20000300800 */
[----:B0-----:R-:W-:-:S03]  /*32c40*/  IMAD.MOV.U32 R19, RZ, RZ, R59 ;  /* 0x000000ffff137224 */ /* 0x001fc600078e003b */
[----:B------:R-:W2:Y:S04]  /*32c50*/  LDL.LU R59, [R1+0x63c] ;  /* 0x00063c00013b7983 */ /* 0x000ea80000300800 */
[----:B------:R0:W-:Y:S04]  /*32c60*/  STL [R1+0x1608], R19 ;  /* 0x0016081301007387 */ /* 0x0001e80000100800 */
[----:B------:R-:W2:Y:S04]  /*32c70*/  LDL.LU R16, [R1+0x680] ;  /* 0x0006800001107983 */ /* 0x000ea80000300800 */
[----:B------:R-:W2:Y:S04]  /*32c80*/  LDL.LU R17, [R1+0x684] ;  /* 0x0006840001117983 */ /* 0x000ea80000300800 */
[----:B------:R-:W2:Y:S04]  /*32c90*/  LDL.LU R18, [R1+0x688] ;  /* 0x0006880001127983 */ /* 0x000ea80000300800 */
[----:B0-----:R-:W2:Y:S01]  /*32ca0*/  LDL.LU R19, [R1+0x68c] ;  /* 0x00068c0001137983 */ /* 0x001ea20000300800 */
[C---:B---3--:R-:W-:Y:S06]  /*32cb0*/  HMMA.16816.F32 R52, R4.reuse, R10, R52 ;  /* 0x0000000a0434723c */ /* 0x048fec0000001834 */
[C---:B----4-:R-:W-:Y:S06]  /*32cc0*/  HMMA.16816.F32 R36, R4.reuse, R50, R36 ;  /* 0x000000320424723c */ /* 0x050fec0000001824 */
[C---:B------:R-:W-:Y:S01]  /*32cd0*/  HMMA.16816.F32 R32, R4.reuse, R30, R32 ;  /* 0x0000001e0420723c */ /* 0x040fe20000001820 */
[----:B------:R-:W-:Y:S05]  /*32ce0*/  STL [R1+0x1604], R60 ;  /* 0x0016043c01007387 */ /* 0x000fea0000100800 */
[----:B------:R-:W-:Y:S01]  /*32cf0*/  HMMA.16816.F32 R24, R4, R22, R24 ;  /* 0x000000160418723c */ /* 0x000fe20000001818 */
[----:B------:R-:W-:-:S02]  /*32d00*/  IMAD.MOV.U32 R41, RZ, RZ, R10 ;  /* 0x000000ffff297224 */ /* 0x000fc400078e000a */
[----:B------:R-:W-:Y:S02]  /*32d10*/  IMAD.MOV.U32 R0, RZ, RZ, R11 ;  /* 0x000000ffff007224 */ /* 0x000fe400078e000b */
[----:B------:R-:W-:Y:S01]  /*32d20*/  IMAD.MOV.U32 R61, RZ, RZ, R50 ;  /* 0x000000ffff3d7224 */ /* 0x000fe200078e0032 */
[----:B------:R-:W-:Y:S04]  /*32d30*/  STL.64 [R1+0x690], R52 ;  /* 0x0006903401007387 */ /* 0x000fe80000100a00 */
[----:B------:R0:W-:Y:S04]  /*32d40*/  STL.64 [R1+0x698], R54 ;  /* 0x0006983601007387 */ /* 0x0001e80000100a00 */
[----:B0-----:R-:W3:Y:S04]  /*32d50*/  LDL.LU.64 R54, [R1+0x16e8] ;  /* 0x0016e80001367983 */ /* 0x001ee80000300a00 */
[----:B------:R-:W4:Y:S04]  /*32d60*/  LDL.LU.64 R52, [R1+0x16e0] ;  /* 0x0016e00001347983 */ /* 0x000f280000300a00 */
[----:B------:R-:W4:Y:S04]  /*32d70*/  LDL.LU.64 R10, [R1+0x16d8] ;  /* 0x0016d800010a7983 */ /* 0x000f280000300a00 */
[----:B------:R-:W4:Y:S01]  /*32d80*/  LDL.LU.64 R8, [R1+0x16d0] ;  /* 0x0016d00001087983 */ /* 0x000f220000300a00 */
[----:B------:R-:W-:-:S02]  /*32d90*/  IMAD.MOV.U32 R3, RZ, RZ, R30 ;  /* 0x000000ffff037224 */ /* 0x000fc400078e001e */
[----:B------:R-:W-:Y:S02]  /*32da0*/  IMAD.MOV.U32 R2, RZ, RZ, R31 ;  /* 0x000000ffff027224 */ /* 0x000fe400078e001f */
[----:B------:R-:W-:Y:S01]  /*32db0*/  IMAD.MOV.U32 R60, RZ, RZ, R23 ;  /* 0x000000ffff3c7224 */ /* 0x000fe200078e0017 */
[----:B--2---:R-:W-:-:S15]  /*32dc0*/  HMMA.16816.F32 R16, R4, R46, R16 ;  /* 0x0000002e0410723c */ /* 0x004fde0000001810 */
[----:B------:R-:W-:-:S08]  /*32dd0*/  NOP ;  /* 0x0000000000007918 */ /* 0x000fd00000000000 */
[----:B------:R0:W-:Y:S04]  /*32de0*/  STL.64 [R1+0x680], R16 ;  /* 0x0006801001007387 */ /* 0x0001e80000100a00 */
[----:B------:R1:W-:Y:S01]  /*32df0*/  STL.64 [R1+0x688], R18 ;  /* 0x0006881201007387 */ /* 0x0003e20000100a00 */
[----:B0-----:R-:W-:Y:S02]  /*32e00*/  IMAD.MOV.U32 R17, RZ, RZ, R46 ;  /* 0x000000ffff117224 */ /* 0x001fe400078e002e */
[----:B------:R-:W-:Y:S02]  /*32e10*/  IMAD.MOV.U32 R16, RZ, RZ, R47 ;  /* 0x000000ffff107224 */ /* 0x000fe400078e002f */
[----:B------:R-:W2:Y:S04]  /*32e20*/  LDL.LU.64 R46, [R1+0x16c8] ;  /* 0x0016c800012e7983 */ /* 0x000ea80000300a00 */
[----:B------:R-:W2:Y:S04]  /*32e30*/  LDL.LU.64 R44, [R1+0x16c0] ;  /* 0x0016c000012c7983 */ /* 0x000ea80000300a00 */
[----:B------:R-:W-:Y:S04]  /*32e40*/  STL.64 [R1+0x670], R36 ;  /* 0x0006702401007387 */ /* 0x000fe80000100a00 */
[----:B------:R0:W-:Y:S01]  /*32e50*/  STL.64 [R1+0x678], R38 ;  /* 0x0006782601007387 */ /* 0x0001e20000100a00 */
[----:B-1----:R-:W-:-:S03]  /*32e60*/  IMAD.MOV.U32 R18, RZ, RZ, R51 ;  /* 0x000000ffff127224 */ /* 0x002fc600078e0033 */
[----:B0-----:R-:W2:Y:S04]  /*32e70*/  LDL.LU.64 R38, [R1+0x16b8] ;  /* 0x0016b80001267983 */ /* 0x001ea80000300a00 */
[----:B------:R-:W2:Y:S04]  /*32e80*/  LDL.LU.64 R36, [R1+0x16b0] ;  /* 0x0016b00001247983 */ /* 0x000ea80000300a00 */
[----:B------:R-:W3:Y:S04]  /*32e90*/  LDL.LU R48, [R1+0x620] ;  /* 0x0006200001307983 */ /* 0x000ee80000300800 */
[----:B------:R-:W3:Y:S04]  /*32ea0*/  LDL.LU R49, [R1+0x624] ;  /* 0x0006240001317983 */ /* 0x000ee80000300800 */
[----:B------:R-:W3:Y:S04]  /*32eb0*/  LDL.LU R50, [R1+0x628] ;  /* 0x0006280001327983 */ /* 0x000ee80000300800 */
[----:B------:R-:W3:Y:S04]  /*32ec0*/  LDL.LU R51, [R1+0x62c] ;  /* 0x00062c0001337983 */ /* 0x000ee80000300800 */
[----:B------:R-:W-:Y:S04]  /*32ed0*/  STL.64 [R1+0x660], R32 ;  /* 0x0006602001007387 */ /* 0x000fe80000100a00 */
[----:B------:R0:W-:Y:S01]  /*32ee0*/  STL.64 [R1+0x668], R34 ;  /* 0x0006682201007387 */ /* 0x0001e20000100a00 */
[----:B------:R-:W-:-:S03]  /*32ef0*/  IMAD.MOV.U32 R19, RZ, RZ, R22 ;  /* 0x000000ffff137224 */ /* 0x000fc600078e0016 */
[----:B0-----:R-:W2:Y:S04]  /*32f00*/  LDL.LU.64 R34, [R1+0x16a8] ;  /* 0x0016a80001227983 */ /* 0x001ea80000300a00 */
[----:B------:R-:W2:Y:S04]  /*32f10*/  LDL.LU.64 R32, [R1+0x16a0] ;  /* 0x0016a00001207983 */ /* 0x000ea80000300a00 */
[----:B------:R-:W3:Y:S04]  /*32f20*/  LDL.LU.64 R30, [R1+0x1698] ;  /* 0x00169800011e7983 */ /* 0x000ee80000300a00 */
[----:B------:R-:W4:Y:S04]  /*32f30*/  LDL.LU.64 R28, [R1+0x1690] ;  /* 0x00169000011c7983 */ /* 0x000f280000300a00 */
[----:B------:R-:W-:Y:S04]  /*32f40*/  STL.64 [R1+0x650], R24 ;  /* 0x0006501801007387 */ /* 0x000fe80000100a00 */
[----:B------:R0:W-:Y:S04]  /*32f50*/  STL.64 [R1+0x658], R26 ;  /* 0x0006581a01007387 */ /* 0x0001e80000100a00 */
[----:B0-----:R-:W2:Y:S04]  /*32f60*/  LDL.LU.64 R26, [R1+0x1688] ;  /* 0x00168800011a7983 */ /* 0x001ea80000300a00 */
[----:B------:R-:W4:Y:S04]  /*32f70*/  LDL.LU.64 R24, [R1+0x1680] ;  /* 0x0016800001187983 */ /* 0x000f280000300a00 */
[----:B------:R-:W3:Y:S04]  /*32f80*/  LDL.LU.64 R22, [R1+0x1678] ;  /* 0x0016780001167983 */ /* 0x000ee80000300a00 */
[----:B------:R-:W4:Y:S04]  /*32f90*/  LDL.LU.64 R20, [R1+0x1670] ;  /* 0x0016700001147983 */ /* 0x000f280000300a00 */
[----:B------:R-:W-:Y:S04]  /*32fa0*/  STL.64 [R1+0x1618], R18 ;  /* 0x0016181201007387 */ /* 0x000fe80000100a00 */
[----:B------:R3:W-:Y:S02]  /*32fb0*/  STL.64 [R1+0x1610], R16 ;  /* 0x0016101001007387 */ /* 0x0007e40000100a00 */
[----:B---3--:R-:W-:Y:S02]  /*32fc0*/  HMMA.16816.F32 R16, R4, R22, R12 ;  /* 0x000000160410723c */ /* 0x008fe4000000180c */
[----:B------:R-:W3:-:S15]  /*32fd0*/  LDL.LU R12, [R1+0x610] ;  /* 0x00061000010c7983 */ /* 0x000ede0000300800 */
[----:B------:R-:W-:-:S06]  /*32fe0*/  NOP ;  /* 0x0000000000007918 */ /* 0x000fcc0000000000 */
[----:B------:R-:W-:Y:S04]  /*32ff0*/  STL.64 [R1+0x640], R16 ;  /* 0x0006401001007387 */ /* 0x000fe80000100a00 */
[----:B------:R2:W-:Y:S04]  /*33000*/  STL.64 [R1+0x648], R18 ;  /* 0x0006481201007387 */ /* 0x0005e80000100a00 */
[----:B------:R-:W3:Y:S04]  /*33010*/  LDL.LU R13, [R1+0x614] ;  /* 0x00061400010d7983 */ /* 0x000ee80000300800 */
[----:B------:R-:W3:Y:S04]  /*33020*/  LDL.LU R14, [R1+0x618] ;  /* 0x00061800010e7983 */ /* 0x000ee80000300800 */
[----:B------:R-:W3:Y:S01]  /*33030*/  LDL.LU R15, [R1+0x61c] ;  /* 0x00061c00010f7983 */ /* 0x000ee20000300800 */
[----:B--2---:R-:W-:Y:S03]  /*33040*/  HMMA.16816.F32 R16, R4, R26, R56 ;  /* 0x0000001a0410723c */ /* 0x004fe60000001838 */
[----:B------:R-:W-:Y:S04]  /*33050*/  STL.64 [R1+0x1490], R22 ;  /* 0x0014901601007387 */ /* 0x000fe80000100a00 */
[----:B----4-:R-:W-:-:S15]  /*33060*/  STL.64 [R1+0x1488], R20 ;  /* 0x0014881401007387 */ /* 0x010fde0000100a00 */
[----:B------:R-:W-:-:S01]  /*33070*/  NOP ;  /* 0x0000000000007918 */ /* 0x000fc20000000000 */
[----:B------:R0:W-:Y:S04]  /*33080*/  STL.64 [R1+0x630], R16 ;  /* 0x0006301001007387 */ /* 0x0001e80000100a00 */
[----:B------:R1:W-:Y:S04]  /*33090*/  STL.64 [R1+0x638], R18 ;  /* 0x0006381201007387 */ /* 0x0003e80000100a00 */
[----:B0-----:R-:W2:Y:S04]  /*330a0*/  LDL.LU R16, [R1+0x5f0] ;  /* 0x0005f00001107983 */ /* 0x001ea80000300800 */
[----:B------:R-:W2:Y:S04]  /*330b0*/  LDL.LU R17, [R1+0x5f4] ;  /* 0x0005f40001117983 */ /* 0x000ea80000300800 */
[----:B-1----:R-:W2:Y:S04]  /*330c0*/  LDL.LU R18, [R1+0x5f8] ;  /* 0x0005f80001127983 */ /* 0x002ea80000300800 */
[----:B------:R-:W2:Y:S04]  /*330d0*/  LDL.LU R19, [R1+0x5fc] ;  /* 0x0005fc0001137983 */ /* 0x000ea80000300800 */
[----:B------:R-:W4:Y:S04]  /*330e0*/  LDL.LU R56, [R1+0x600] ;  /* 0x0006000001387983 */ /* 0x000f280000300800 */
[----:B------:R-:W4:Y:S04]  /*330f0*/  LDL.LU R57, [R1+0x604] ;  /* 0x0006040001397983 */ /* 0x000f280000300800 */
[----:B------:R-:W4:Y:S04]  /*33100*/  LDL.LU R58, [R1+0x608] ;  /* 0x00060800013a7983 */ /* 0x000f280000300800 */
[----:B------:R-:W4:Y:S01]  /*33110*/  LDL.LU R59, [R1+0x60c] ;  /* 0x00060c00013b7983 */ /* 0x000f220000300800 */
[----:B------:R-:W-:Y:S03]  /*33120*/  HMMA.16816.F32 R48, R4, R30, R48 ;  /* 0x0000001e0430723c */ /* 0x000fe60000001830 */
[----:B------:R-:W-:Y:S04]  /*33130*/  STL.64 [R1+0x14a0], R26 ;  /* 0x0014a01a01007387 */ /* 0x000fe80000100a00 */
[----:B------:R0:W-:Y:S04]  /*33140*/  STL.64 [R1+0x1498], R24 ;  /* 0x0014981801007387 */ /* 0x0001e80000100a00 */
[----:B0-----:R-:W2:Y:S04]  /*33150*/  LDL.LU R24, [R1+0x8c0] ;  /* 0x0008c00001187983 */ /* 0x001ea80000300800 */
[----:B------:R-:W2:Y:S04]  /*33160*/  LDL.LU R25, [R1+0x8c4] ;  /* 0x0008c40001197983 */ /* 0x000ea80000300800 */
[----:B------:R-:W2:Y:S04]  /*33170*/  LDL.LU R26, [R1+0x8c8] ;  /* 0x0008c800011a7983 */ /* 0x000ea80000300800 */
[----:B------:R-:W2:Y:S04]  /*33180*/  LDL.LU R27, [R1+0x8cc] ;  /* 0x0008cc00011b7983 */ /* 0x000ea80000300800 */
[----:B------:R0:W-:Y:S04]  /*33190*/  STL.64 [R1+0x620], R48 ;  /* 0x0006203001007387 */ /* 0x0001e80000100a00 */
[----:B------:R1:W-:Y:S01]  /*331a0*/  STL.64 [R1+0x628], R50 ;  /* 0x0006283201007387 */ /* 0x0003e20000100a00 */
[----:B------:R-:W-:-:S02]  /*331b0*/  IMAD.MOV.U32 R23, RZ, RZ, R54 ;  /* 0x000000ffff177224 */ /* 0x000fc400078e0036 */
[----:B------:R-:W-:Y:S01]  /*331c0*/  IMAD.MOV.U32 R22, RZ, RZ, R55 ;  /* 0x000000ffff167224 */ /* 0x000fe200078e0037 */
[----:B0-----:R-:W2:Y:S04]  /*331d0*/  LDL.LU R48, [R1+0x5e0] ;  /* 0x0005e00001307983 */ /* 0x001ea80000300800 */
[----:B------:R-:W2:Y:S04]  /*331e0*/  LDL.LU R49, [R1+0x5e4] ;  /* 0x0005e40001317983 */ /* 0x000ea80000300800 */
[----:B-1----:R-:W2:Y:S04]  /*331f0*/  LDL.LU R50, [R1+0x5e8] ;  /* 0x0005e80001327983 */ /* 0x002ea80000300800 */
[----:B------:R-:W2:Y:S04]  /*33200*/  LDL.LU R51, [R1+0x5ec] ;  /* 0x0005ec0001337983 */ /* 0x000ea80000300800 */
[----:B------:R0:W-:Y:S04]  /*33210*/  STL.64 [R1+0x1478], R30 ;  /* 0x0014781e01007387 */ /* 0x0001e80000100a00 */
[----:B------:R-:W-:Y:S01]  /*33220*/  STL.64 [R1+0x1470], R28 ;  /* 0x0014701c01007387 */ /* 0x000fe20000100a00 */
[----:B0-----:R-:W-:-:S02]  /*33230*/  IMAD.MOV.U32 R31, RZ, RZ, R52 ;  /* 0x000000ffff1f7224 */ /* 0x001fc400078e0034 */
[----:B------:R-:W-:Y:S01]  /*33240*/  IMAD.MOV.U32 R30, RZ, RZ, R53 ;  /* 0x000000ffff1e7224 */ /* 0x000fe200078e0035 */
[----:B------:R-:W2:Y:S04]  /*33250*/  LDL.LU R52, [R1+0x5d0] ;  /* 0x0005d00001347983 */ /* 0x000ea80000300800 */
[----:B------:R-:W2:Y:S04]  /*33260*/  LDL.LU R53, [R1+0x5d4] ;  /* 0x0005d40001357983 */ /* 0x000ea80000300800 */
[----:B------:R-:W2:Y:S04]  /*33270*/  LDL.LU R54, [R1+0x5d8] ;  /* 0x0005d80001367983 */ /* 0x000ea80000300800 */
[----:B------:R-:W2:Y:S01]  /*33280*/  LDL.LU R55, [R1+0x5dc] ;  /* 0x0005dc0001377983 */ /* 0x000ea20000300800 */
[----:B---3--:R-:W-:-:S15]  /*33290*/  HMMA.16816.F32 R12, R4, R34, R12 ;  /* 0x00000022040c723c */ /* 0x008fde000000180c */
[----:B------:R-:W-:-:S08]  /*332a0*/  NOP ;  /* 0x0000000000007918 */ /* 0x000fd00000000000 */
[----:B------:R0:W-:Y:S04]  /*332b0*/  STL.64 [R1+0x610], R12 ;  /* 0x0006100c01007387 */ /* 0x0001e80000100a00 */
[----:B------:R1:W-:Y:S04]  /*332c0*/  STL.64 [R1+0x618], R14 ;  /* 0x0006180e01007387 */ /* 0x0003e80000100a00 */
[----:B0-----:R-:W3:Y:S04]  /*332d0*/  LDL.LU R12, [R1+0x5c0] ;  /* 0x0005c000010c7983 */ /* 0x001ee80000300800 */
[----:B------:R-:W3:Y:S04]  /*332e0*/  LDL.LU R13, [R1+0x5c4] ;  /* 0x0005c400010d7983 */ /* 0x000ee80000300800 */
[----:B-1----:R-:W3:Y:S04]  /*332f0*/  LDL.LU R14, [R1+0x5c8] ;  /* 0x0005c800010e7983 */ /* 0x002ee80000300800 */
[----:B------:R-:W3:Y:S01]  /*33300*/  LDL.LU R15, [R1+0x5cc] ;  /* 0x0005cc00010f7983 */ /* 0x000ee20000300800 */
[----:B----4-:R-:W-:Y:S03]  /*33310*/  HMMA.16816.F32 R56, R4, R38, R56 ;  /* 0x000000260438723c */ /* 0x010fe60000001838 */
        /* <DEDUP_REMOVED lines=9> */
[----:B------:R-:W4:Y:S04]  /*333b0*/  LDL.LU.64 R56, [R1+0x1660] ;  /* 0x0016600001387983 */ /* 0x000f280000300a00 */
[----:B------:R0:W-:Y:S04]  /*333c0*/  STL.64 [R1+0x14b0], R38 ;  /* 0x0014b02601007387 */ /* 0x0001e80000100a00 */
[----:B------:R-:W-:Y:S01]  /*333d0*/  STL.64 [R1+0x14a8], R36 ;  /* 0x0014a82401007387 */ /* 0x000fe20000100a00 */
[----:B0-----:R-:W-:-:S02]  /*333e0*/  IMAD.MOV.U32 R38, RZ, RZ, R45 ;  /* 0x000000ffff267224 */ /* 0x001fc400078e002d */
[----:B------:R-:W-:Y:S01]  /*333f0*/  IMAD.MOV.U32 R39, RZ, RZ, R40 ;  /* 0x000000ffff277224 */ /* 0x000fe200078e0028 */
[----:B------:R-:W3:Y:S04]  /*33400*/  LDL.LU R45, [R1+0x165c] ;  /* 0x00165c00012d7983 */ /* 0x000ee80000300800 */
[----:B------:R-:W4:Y:S01]  /*33410*/  LDL.LU R40, [R1+0x1658] ;  /* 0x0016580001287983 */ /* 0x000f220000300800 */
[C---:B--2---:R-:W-:Y:S06]  /*33420*/  HMMA.16816.F32 R16, R4.reuse, R42, R16 ;  /* 0x0000002a0410723c */ /* 0x044fec0000001810 */
[----:B------:R-:W-:-:S15]  /*33430*/  HMMA.16816.F32 R48, R4, R46, R48 ;  /* 0x0000002e0430723c */ /* 0x000fde0000001830 */
[----:B------:R-:W-:-:S02]  /*33440*/  NOP ;  /* 0x0000000000007918 */ /* 0x000fc40000000000 */
[----:B------:R0:W-:Y:S04]  /*33450*/  STL.64 [R1+0x5f0], R16 ;  /* 0x0005f01001007387 */ /* 0x0001e80000100a00 */
[----:B------:R1:W-:Y:S04]  /*33460*/  STL.64 [R1+0x5f8], R18 ;  /* 0x0005f81201007387 */ /* 0x0003e80000100a00 */
[----:B0-----:R-:W2:Y:S04]  /*33470*/  LDL.LU R16, [R1+0x950] ;  /* 0x0009500001107983 */ /* 0x001ea80000300800 */
[----:B------:R-:W2:Y:S04]  /*33480*/  LDL.LU R17, [R1+0x954] ;  /* 0x0009540001117983 */ /* 0x000ea80000300800 */
[----:B-1----:R-:W2:Y:S04]  /*33490*/  LDL.LU R18, [R1+0x958] ;  /* 0x0009580001127983 */ /* 0x002ea80000300800 */
[----:B------:R-:W2:Y:S04]  /*334a0*/  LDL.LU R19, [R1+0x95c] ;  /* 0x00095c0001137983 */ /* 0x000ea80000300800 */
[----:B------:R-:W-:Y:S04]  /*334b0*/  STL.64 [R1+0x14c0], R42 ;  /* 0x0014c02a01007387 */ /* 0x000fe80000100a00 */
[----:B----4-:R-:W-:Y:S04]  /*334c0*/  STL [R1+0x14b8], R40 ;  /* 0x0014b82801007387 */ /* 0x010fe80000100800 */
[----:B------:R-:W-:Y:S04]  /*334d0*/  STL.64 [R1+0x5e0], R48 ;  /* 0x0005e03001007387 */ /* 0x000fe80000100a00 */
[----:B------:R0:W-:Y:S04]  /*334e0*/  STL.64 [R1+0x5e8], R50 ;  /* 0x0005e83201007387 */ /* 0x0001e80000100a00 */
[----:B0-----:R-:W4:Y:S04]  /*334f0*/  LDL.LU.64 R50, [R1+0x1650] ;  /* 0x0016500001327983 */ /* 0x001f280000300a00 */
[----:B------:R-:W2:Y:S04]  /*33500*/  LDL.LU.64 R48, [R1+0x1648] ;  /* 0x0016480001307983 */ /* 0x000ea80000300a00 */
[----:B------:R-:W-:Y:S04]  /*33510*/  STL.64 [R1+0x1448], R46 ;  /* 0x0014482e01007387 */ /* 0x000fe80000100a00 */
[----:B---3--:R0:W-:Y:S04]  /*33520*/  STL.64 [R1+0x1440], R44 ;  /* 0x0014402c01007387 */ /* 0x0081e80000100a00 */
[----:B0-----:R-:W3:Y:S04]  /*33530*/  LDL.LU R44, [R1+0x8e0] ;  /* 0x0008e000012c7983 */ /* 0x001ee80000300800 */
[----:B------:R-:W3:Y:S04]  /*33540*/  LDL.LU R45, [R1+0x8e4] ;  /* 0x0008e400012d7983 */ /* 0x000ee80000300800 */
[----:B------:R-:W3:Y:S04]  /*33550*/  LDL.LU R46, [R1+0x8e8] ;  /* 0x0008e800012e7983 */ /* 0x000ee80000300800 */
[----:B------:R-:W3:Y:S01]  /*33560*/  LDL.LU R47, [R1+0x8ec] ;  /* 0x0008ec00012f7983 */ /* 0x000ee20000300800 */
[----:B----4-:R-:W-:-:S15]  /*33570*/  HMMA.16816.F32 R52, R4, R50, R52 ;  /* 0x000000320434723c */ /* 0x010fde0000001834 */
[----:B------:R-:W-:-:S08]  /*33580*/  NOP ;  /* 0x0000000000007918 */ /* 0x000fd00000000000 */
[----:B------:R-:W-:Y:S04]  /*33590*/  STL.64 [R1+0x5d0], R52 ;  /* 0x0005d03401007387 */ /* 0x000fe80000100a00 */
[----:B------:R0:W-:Y:S04]  /*335a0*/  STL.64 [R1+0x5d8], R54 ;  /* 0x0005d83601007387 */ /* 0x0001e80000100a00 */
[----:B0-----:R-:W4:Y:S04]  /*335b0*/  LDL.LU.64 R54, [R1+0x1640] ;  /* 0x0016400001367983 */ /* 0x001f280000300a00 */
[----:B------:R-:W3:Y:S04]  /*335c0*/  LDL.LU.64 R52, [R1+0x1638] ;  /* 0x0016380001347983 */ /* 0x000ee80000300a00 */
[----:B------:R0:W-:Y:S04]  /*335d0*/  STL.64 [R1+0x1438], R50 ;  /* 0x0014383201007387 */ /* 0x0001e80000100a00 */
[----:B--2---:R-:W-:Y:S01]  /*335e0*/  STL.64 [R1+0x1430], R48 ;  /* 0x0014303001007387 */ /* 0x004fe20000100a00 */
[----:B0-----:R-:W-:-:S02]  /*335f0*/  IMAD.MOV.U32 R50, RZ, RZ, R58 ;  /* 0x000000ffff327224 */ /* 0x001fc400078e003a */
[----:B------:R-:W-:Y:S01]  /*33600*/  IMAD.MOV.U32 R51, RZ, RZ, R59 ;  /* 0x000000ffff337224 */ /* 0x000fe200078e003b */
[----:B------:R-:W2:Y:S04]  /*33610*/  LDL.LU R58, [R1+0x1634] ;  /* 0x00163400013a7983 */ /* 0x000ea80000300800 */
[----:B------:R-:W2:Y:S01]  /*33620*/  LDL.LU R59, [R1+0x1630] ;  /* 0x00163000013b7983 */ /* 0x000ea20000300800 */
[----:B----4-:R-:W-:-:S15]  /*33630*/  HMMA.16816.F32 R12, R4, R54, R12 ;  /* 0x00000036040c723c */ /* 0x010fde000000180c */
[----:B------:R-:W-:-:S08]  /*33640*/  NOP ;  /* 0x0000000000007918 */ /* 0x000fd00000000000 */
[----:B------:R-:W-:Y:S04]  /*33650*/  STL.64 [R1+0x5c0], R12 ;  /* 0x0005c00c01007387 */ /* 0x000fe80000100a00 */
[----:B------:R0:W-:Y:S04]  /*33660*/  STL.64 [R1+0x5c8], R14 ;  /* 0x0005c80e01007387 */ /* 0x0001e80000100a00 */
[----:B0-----:R-:W2:Y:S04]  /*33670*/  LDL.LU.64 R14, [R1+0x1628] ;  /* 0x00162800010e7983 */ /* 0x001ea80000300a00 */
[----:B------:R-:W2:Y:S04]  /*33680*/  LDL.LU.64 R12, [R1+0x1620] ;  /* 0x00162000010c7983 */ /* 0x000ea80000300a00 */
[----:B------:R-:W-:Y:S04]  /*33690*/  STL.64 [R1+0x1428], R54 ;  /* 0x0014283601007387 */ /* 0x000fe80000100a00 */
[----:B---3--:R0:W-:Y:S04]  /*336a0*/  STL.64 [R1+0x1420], R52 ;  /* 0x0014203401007387 */ /* 0x0081e80000100a00 */
[----:B0-----:R-:W3:Y:S04]  /*336b0*/  LDL.LU R52, [R1+0x8f0] ;  /* 0x0008f00001347983 */ /* 0x001ee80000300800 */
[----:B------:R-:W3:Y:S04]  /*336c0*/  LDL.LU R53, [R1+0x8f4] ;  /* 0x0008f40001357983 */ /* 0x000ee80000300800 */
[----:B------:R-:W3:Y:S04]  /*336d0*/  LDL.LU R54, [R1+0x8f8] ;  /* 0x0008f80001367983 */ /* 0x000ee80000300800 */
[----:B------:R-:W3:Y:S01]  /*336e0*/  LDL.LU R55, [R1+0x8fc] ;  /* 0x0008fc0001377983 */ /* 0x000ee20000300800 */
[----:B--2---:R-:W-:Y:S03]  /*336f0*/  HMMA.16816.F32 R12, R4, R58, R12 ;  /* 0x0000003a040c723c */ /* 0x004fe6000000180c */
[----:B------:R-:W2:-:S15]  /*33700*/  LDL.LU R4, [R1+0x940] ;  /* 0x0009400001047983 */ /* 0x000e9e0000300800 */
[----:B------:R-:W-:-:S05]  /*33710*/  NOP ;  /* 0x0000000000007918 */ /* 0x000fca0000000000 */
[----:B------:R-:W-:Y:S04]  /*33720*/  STL.64 [R1+0x340], R12 ;  /* 0x0003400c01007387 */ /* 0x000fe80000100a00 */
[----:B------:R0:W-:Y:S04]  /*33730*/  STL.64 [R1+0x348], R14 ;  /* 0x0003480e01007387 */ /* 0x0001e80000100a00 */
[----:B------:R-:W2:Y:S04]  /*33740*/  LDL.LU R5, [R1+0x944] ;  /* 0x0009440001057983 */ /* 0x000ea80000300800 */
[----:B------:R-:W2:Y:S04]  /*33750*/  LDL.LU R6, [R1+0x948] ;  /* 0x0009480001067983 */ /* 0x000ea80000300800 */
[----:B------:R-:W2:Y:S04]  /*33760*/  LDL.LU R7, [R1+0x94c] ;  /* 0x00094c0001077983 */ /* 0x000ea80000300800 */
[----:B0-----:R-:W2:Y:S04]  /*33770*/  LDL.LU R14, [R1+0x148] ;  /* 0x00014800010e7983 */ /* 0x001ea80000300800 */
[----:B------:R-:W2:Y:S04]  /*33780*/  LDL.LU R15, [R1+0x14c] ;  /* 0x00014c00010f7983 */ /* 0x000ea80000300800 */
[----:B------:R0:W-:Y:S04]  /*33790*/  STL.64 [R1+0x1458], R58 ;  /* 0x0014583a01007387 */ /* 0x0001e80000100a00 */
[----:B------:R1:W-:Y:S04]  /*337a0*/  STL.64 [R1+0x1450], R56 ;  /* 0x0014503801007387 */ /* 0x0003e80000100a00 */
[----:B0-----:R-:W1:Y:S04]  /*337b0*/  LDL.LU R58, [R1+0x158] ;  /* 0x00015800013a7983 */ /* 0x001e680000300800 */
[----:B------:R-:W1:Y:S01]  /*337c0*/  LDL.LU R59, [R1+0x15c] ;  /* 0x00015c00013b7983 */ /* 0x000e620000300800 */
[C---:B------:R-:W-:Y:S06]  /*337d0*/  HMMA.16816.F32 R36, R8.reuse, R38, R44 ;  /* 0x000000260824723c */ /* 0x040fec000000182c */
[C---:B-1----:R-:W-:Y:S01]  /*337e0*/  HMMA.16816.F32 R56, R8.reuse, R58, R16 ;  /* 0x0000003a0838723c */ /* 0x042fe20000001810 */
[----:B------:R-:W4:Y:S05]  /*337f0*/  LDL.LU.64 R18, [R1+0x1618] ;  /* 0x0016180001127983 */ /* 0x000f2a0000300a00 */
[C---:B--2---:R-:W-:Y:S06]  /*33800*/  HMMA.16816.F32 R12, R8.reuse, R14, R4 ;  /* 0x0000000e080c723c */ /* 0x044fec0000001804 */
[C---:B---3--:R-:W-:Y:S01]  /*33810*/  HMMA.16816.F32 R4, R8.reuse, R50, R52 ;  /* 0x000000320804723c */ /* 0x048fe20000001834 */
[----:B------:R-:W2:Y:S10]  /*33820*/  LDL.LU.64 R16, [R1+0x1610] ;  /* 0x0016100001107983 */ /* 0x000eb40000300a00 */
[----:B------:R-:W-:Y:S04]  /*33830*/  STL.64 [R1+0x170], R56 ;  /* 0x0001703801007387 */ /* 0x000fe80000100a00 */
[----:B------:R-:W-:Y:S04]  /*33840*/  STL.64 [R1+0x178], R58 ;  /* 0x0001783a01007387 */ /* 0x000fe80000100a00 */
[----:B------:R-:W-:Y:S04]  /*33850*/  STL.64 [R1+0x160], R12 ;  /* 0x0001600c01007387 */ /* 0x000fe80000100a00 */
[----:B------:R0:W-:Y:S04]  /*33860*/  STL.64 [R1+0x168], R14 ;  /* 0x0001680e01007387 */ /* 0x0001e80000100a00 */
[----:B------:R-:W-:Y:S04]  /*33870*/  STL.64 [R1+0x8f0], R4 ;  /* 0x0008f00401007387 */ /* 0x000fe80000100a00 */
[----:B------:R1:W-:Y:S01]  /*33880*/  STL.64 [R1+0x8f8], R6 ;  /* 0x0008f80601007387 */ /* 0x0003e20000100a00 */
[C---:B0-----:R-:W-:Y:S06]  /*33890*/  HMMA.16816.F32 R12, R8.reuse, R30, R32 ;  /* 0x0000001e080c723c */ /* 0x041fec0000001820 */
[----:B-1----:R-:W-:Y:S01]  /*338a0*/  HMMA.16816.F32 R4, R8, R22, R24 ;  /* 0x000000160804723c */ /* 0x002fe20000001818 */
[----:B------:R-:W-:Y:S04]  /*338b0*/  STL.64 [R1+0x8e0], R36 ;  /* 0x0008e02401007387 */ /* 0x000fe80000100a00 */
[----:B------:R-:W-:Y:S01]  /*338c0*/  STL.64 [R1+0x8e8], R38 ;  /* 0x0008e82601007387 */ /* 0x000fe20000100a00 */
[----:B------:R-:W-:-:S11]  /*338d0*/  IMAD.MOV.U32 R47, RZ, RZ, R60 ;  /* 0x000000ffff2f7224 */ /* 0x000fd600078e003c */
[----:B------:R-:W-:Y:S04]  /*338e0*/  STL.64 [R1+0x8d0], R12 ;  /* 0x0008d00c01007387 */ /* 0x000fe80000100a00 */
[----:B------:R0:W-:Y:S01]  /*338f0*/  STL.64 [R1+0x8d8], R14 ;  /* 0x0008d80e01007387 */ /* 0x0001e20000100a00 */
[----:B----4-:R-:W-:-:S03]  /*33900*/  IMAD.MOV.U32 R46, RZ, RZ, R19 ;  /* 0x000000ffff2e7224 */ /* 0x010fc600078e0013 */
[----:B------:R-:W3:Y:S04]  /*33910*/  LDL.LU R19, [R1+0x1608] ;  /* 0x0016080001137983 */ /* 0x000ee80000300800 */
[----:B------:R-:W-:Y:S04]  /*33920*/  STL.64 [R1+0x8c0], R4 ;  /* 0x0008c00401007387 */ /* 0x000fe80000100a00 */
[----:B------:R-:W-:Y:S04]  /*33930*/  STL.64 [R1+0x8c8], R6 ;  /* 0x0008c80601007387 */ /* 0x000fe80000100a00 */
[----:B------:R-:W4:Y:S04]  /*33940*/  LDL.LU R60, [R1+0x1604] ;  /* 0x00160400013c7983 */ /* 0x000f280000300800 */
[----:B------:R-:W-:Y:S04]  /*33950*/  STL.64 [R1+0x14c8], R46 ;  /* 0x0014c82e01007387 */ /* 0x000fe80000100a00 */
[----:B------:R-:W2:Y:S04]  /*33960*/  LDL.LU R48, [R1+0x7c0] ;  /* 0x0007c00001307983 */ /* 0x000ea80000300800 */
[----:B------:R-:W2:Y:S04]  /*33970*/  LDL.LU R49, [R1+0x7c4] ;  /* 0x0007c40001317983 */ /* 0x000ea80000300800 */
[----:B------:R-:W3:Y:S04]  /*33980*/  LDL.LU R50, [R1+0x7c8] ;  /* 0x0007c80001327983 */ /* 0x000ee80000300800 */
[----:B------:R-:W3:Y:S01]  /*33990*/  LDL.LU R51, [R1+0x7cc] ;  /* 0x0007cc0001337983 */ /* 0x000ee20000300800 */
[----:B------:R-:W-:-:S02]  /*339a0*/  IMAD.MOV.U32 R54, RZ, RZ, R3 ;  /* 0x000000ffff367224 */ /* 0x000fc400078e0003 */
[----:B------:R-:W-:Y:S02]  /*339b0*/  IMAD.MOV.U32 R55, RZ, RZ, R2 ;  /* 0x000000ffff377224 */ /* 0x000fe400078e0002 */
[----:B0-----:R-:W-:Y:S02]  /*339c0*/  IMAD.MOV.U32 R14, RZ, RZ, R61 ;  /* 0x000000ffff0e7224 */ /* 0x001fe400078e003d */
[----:B------:R-:W-:Y:S02]  /*339d0*/  IMAD.MOV.U32 R15, RZ, RZ, R18 ;  /* 0x000000ffff0f7224 */ /* 0x000fe400078e0012 */
[----:B------:R-:W-:Y:S02]  /*339e0*/  IMAD.MOV.U32 R30, RZ, RZ, R41 ;  /* 0x000000ffff1e7224 */ /* 0x000fe400078e0029 */
[----:B------:R-:W-:Y:S01]  /*339f0*/  IMAD.MOV.U32 R31, RZ, RZ, R0 ;  /* 0x000000ffff1f7224 */ /* 0x000fe200078e0000 */
[----:B---3--:R0:W-:Y:S04]  /*33a00*/  STL.64 [R1+0x14d8], R50 ;  /* 0x0014d83201007387 */ /* 0x0081e80000100a00 */
[----:B--2---:R-:W-:Y:S04]  /*33a10*/  STL.64 [R1+0x14d0], R48 ;  /* 0x0014d03001007387 */ /* 0x004fe80000100a00 */
[----:B------:R-:W0:Y:S04]  /*33a20*/  LDL.LU R3, [R1+0x1600] ;  /* 0x0016000001037983 */ /* 0x000e280000300800 */
[----:B------:R-:W2:Y:S04]  /*33a30*/  LDL.LU R2, [R1+0x15fc] ;  /* 0x0015fc0001027983 */ /* 0x000ea80000300800 */
[----:B------:R1:W-:Y:S04]  /*33a40*/  STL.64 [R1+0x14e0], R54 ;  /* 0x0014e03601007387 */ /* 0x0003e80000100a00 */
[----:B------:R-:W3:Y:S04]  /*33a50*/  LDL.LU R61, [R1+0x15f8] ;  /* 0x0015f800013d7983 */ /* 0x000ee80000300800 */
[----:B------:R-:W3:Y:S04]  /*33a60*/  LDL.LU R18, [R1+0x15f4] ;  /* 0x0015f40001127983 */ /* 0x000ee80000300800 */
[----:B------:R3:W-:Y:S04]  /*33a70*/  STL.64 [R1+0x14e8], R14 ;  /* 0x0014e80e01007387 */ /* 0x0007e80000100a00 */
[----:B------:R-:W3:Y:S04]  /*33a80*/  LDL.LU R41, [R1+0x15f0] ;  /* 0x0015f00001297983 */ /* 0x000ee80000300800 */
[----:B------:R-:W3:Y:S04]  /*33a90*/  LDL.LU R0, [R1+0x15ec] ;  /* 0x0015ec0001007983 */ /* 0x000ee80000300800 */
[----:B------:R3:W-:Y:S04]  /*33aa0*/  STL.64 [R1+0x14f0], R30 ;  /* 0x0014f01e01007387 */ /* 0x0007e80000100a00 */
[----:B------:R-:W3:Y:S04]  /*33ab0*/  LDL.LU R32, [R1+0x800] ;  /* 0x0008000001207983 */ /* 0x000ee80000300800 */
[----:B------:R-:W3:Y:S04]  /*33ac0*/  LDL.LU R33, [R1+0x804] ;  /* 0x0008040001217983 */ /* 0x000ee80000300800 */
[----:B------:R-:W3:Y:S04]  /*33ad0*/  LDL.LU R34, [R1+0x808] ;  /* 0x0008080001227983 */ /* 0x000ee80000300800 */
[----:B------:R-:W3:Y:S01]  /*33ae0*/  LDL.LU R35, [R1+0x80c] ;  /* 0x00080c0001237983 */ /* 0x000ee20000300800 */
[----:B----4-:R-:W-:-:S02]  /*33af0*/  IMAD.MOV.U32 R42, RZ, RZ, R60 ;  /* 0x000000ffff2a7224 */ /* 0x010fc400078e003c */
[----:B------:R-:W-:Y:S02]  /*33b00*/  IMAD.MOV.U32 R43, RZ, RZ, R19 ;  /* 0x000000ffff2b7224 */ /* 0x000fe400078e0013 */
[----:B0-----:R-:W-:Y:S02]  /*33b10*/  IMAD.MOV.U32 R51, RZ, RZ, R3 ;  /* 0x000000ffff337224 */ /* 0x001fe400078e0003 */
[----:B--2---:R-:W-:Y:S01]  /*33b20*/  IMAD.MOV.U32 R50, RZ, RZ, R2 ;  /* 0x000000ffff327224 */ /* 0x004fe200078e0002 */
[----:B---3--:R0:W-:Y:S04]  /*33b30*/  STL.64 [R1+0x1500], R34 ;  /* 0x0015002201007387 */ /* 0x0081e80000100a00 */
[----:B------:R-:W-:Y:S04]  /*33b40*/  STL.64 [R1+0x14f8], R32 ;  /* 0x0014f82001007387 */ /* 0x000fe80000100a00 */
[----:B------:R-:W2:Y:S04]  /*33b50*/  LDL.LU R60, [R1+0x15e8] ;  /* 0x0015e800013c7983 */ /* 0x000ea80000300800 */
[----:B------:R-:W3:Y:S04]  /*33b60*/  LDL.LU R19, [R1+0x15e4] ;  /* 0x0015e40001137983 */ /* 0x000ee80000300800 */
[----:B------:R4:W-:Y:S04]  /*33b70*/  STL.64 [R1+0x1508], R42 ;  /* 0x0015082a01007387 */ /* 0x0009e80000100a00 */
[----:B------:R-:W2:Y:S04]  /*33b80*/  LDL.LU R2, [R1+0x15e0] ;  /* 0x0015e00001027983 */ /* 0x000ea80000300800 */
[----:B------:R-:W2:Y:S04]  /*33b90*/  LDL.LU R3, [R1+0x15dc] ;  /* 0x0015dc0001037983 */ /* 0x000ea80000300800 */
        /* <DEDUP_REMOVED lines=8> */
[----:B----4-:R-:W-:Y:S04]  /*33c20*/  STL.64 [R1+0x1518], R52 ;  /* 0x0015183401007387 */ /* 0x010fe80000100a00 */
[----:B------:R-:W3:Y:S04]  /*33c30*/  LDL.LU R18, [R1+0x15d8] ;  /* 0x0015d80001127983 */ /* 0x000ee80000300800 */
[----:B------:R-:W4:Y:S04]  /*33c40*/  LDL.LU R61, [R1+0x15d4] ;  /* 0x0015d400013d7983 */ /* 0x000f280000300800 */
[----:B------:R1:W-:Y:S04]  /*33c50*/  STL.64 [R1+0x1528], R14 ;  /* 0x0015280e01007387 */ /* 0x0003e80000100a00 */
[----:B------:R-:W2:Y:S04]  /*33c60*/  LDL.LU R28, [R1+0x830] ;  /* 0x00083000011c7983 */ /* 0x000ea80000300800 */
[----:B------:R-:W2:Y:S04]  /*33c70*/  LDL.LU R29, [R1+0x834] ;  /* 0x00083400011d7983 */ /* 0x000ea80000300800 */
[----:B------:R-:W3:Y:S04]  /*33c80*/  LDL.LU R30, [R1+0x838] ;  /* 0x00083800011e7983 */ /* 0x000ee80000300800 */
[----:B------:R-:W3:Y:S01]  /*33c90*/  LDL.LU R31, [R1+0x83c] ;  /* 0x00083c00011f7983 */ /* 0x000ee20000300800 */
[----:B0-----:R-:W-:-:S02]  /*33ca0*/  IMAD.MOV.U32 R34, RZ, RZ, R0 ;  /* 0x000000ffff227224 */ /* 0x001fc400078e0000 */
[----:B------:R-:W-:Y:S01]  /*33cb0*/  IMAD.MOV.U32 R35, RZ, RZ, R41 ;  /* 0x000000ffff237224 */ /* 0x000fe200078e0029 */
[----:B---3--:R-:W-:Y:S04]  /*33cc0*/  STL.64 [R1+0x1538], R30 ;  /* 0x0015381e01007387 */ /* 0x008fe80000100a00 */
[----:B--2---:R0:W-:Y:S04]  /*33cd0*/  STL.64 [R1+0x1530], R28 ;  /* 0x0015301c01007387 */ /* 0x0041e80000100a00 */
[----:B------:R-:W2:Y:S04]  /*33ce0*/  LDL.LU R0, [R1+0x15d0] ;  /* 0x0015d00001007983 */ /* 0x000ea80000300800 */
[----:B------:R4:W-:Y:S04]  /*33cf0*/  STL.64 [R1+0x1540], R34 ;  /* 0x0015402201007387 */ /* 0x0009e80000100a00 */
[----:B------:R-:W3:Y:S04]  /*33d00*/  LDL.LU R40, [R1+0x840] ;  /* 0x0008400001287983 */ /* 0x000ee80000300800 */
[----:B------:R-:W3:Y:S04]  /*33d10*/  LDL.LU R41, [R1+0x844] ;  /* 0x0008440001297983 */ /* 0x000ee80000300800 */
[----:B------:R-:W4:Y:S04]  /*33d20*/  LDL.LU R42, [R1+0x848] ;  /* 0x00084800012a7983 */ /* 0x000f280000300800 */
[----:B------:R-:W4:Y:S01]  /*33d30*/  LDL.LU R43, [R1+0x84c] ;  /* 0x00084c00012b7983 */ /* 0x000f220000300800 */
[----:B------:R-:W-:-:S02]  /*33d40*/  IMAD.MOV.U32 R50, RZ, RZ, R19 ;  /* 0x000000ffff327224 */ /* 0x000fc400078e0013 */
[----:B------:R-:W-:Y:S02]  /*33d50*/  IMAD.MOV.U32 R51, RZ, RZ, R60 ;  /* 0x000000ffff337224 */ /* 0x000fe400078e003c */
[----:B-1----:R-:W-:Y:S02]  /*33d60*/  IMAD.MOV.U32 R14, RZ, RZ, R3 ;  /* 0x000000ffff0e7224 */ /* 0x002fe400078e0003 */
[----:B------:R-:W-:Y:S01]  /*33d70*/  IMAD.MOV.U32 R15, RZ, RZ, R2 ;  /* 0x000000ffff0f7224 */ /* 0x000fe200078e0002 */
[----:B----4-:R-:W-:Y:S04]  /*33d80*/  STL.64 [R1+0x1550], R42 ;  /* 0x0015502a01007387 */ /* 0x010fe80000100a00 */
[----:B---3--:R-:W-:Y:S04]  /*33d90*/  STL.64 [R1+0x1548], R40 ;  /* 0x0015482801007387 */ /* 0x008fe80000100a00 */
[----:B------:R-:W3:Y:S04]  /*33da0*/  LDL.LU R19, [R1+0x15cc] ;  /* 0x0015cc0001137983 */ /* 0x000ee80000300800 */
[----:B------:R-:W4:Y:S04]  /*33db0*/  LDL.LU R60, [R1+0x15c8] ;  /* 0x0015c800013c7983 */ /* 0x000f280000300800 */
[----:B------:R1:W-:Y:S04]  /*33dc0*/  STL.64 [R1+0x1558], R50 ;  /* 0x0015583201007387 */ /* 0x0003e80000100a00 */
[----:B------:R-:W4:Y:S04]  /*33dd0*/  LDL.LU R3, [R1+0x15c4] ;  /* 0x0015c40001037983 */ /* 0x000f280000300800 */
[----:B------:R-:W4:Y:S04]  /*33de0*/  LDL.LU R2, [R1+0x15c0] ;  /* 0x0015c00001027983 */ /* 0x000f280000300800 */
[----:B------:R4:W-:Y:S04]  /*33df0*/  STL.64 [R1+0x1560], R14 ;  /* 0x0015600e01007387 */ /* 0x0009e80000100a00 */
[----:B0-----:R-:W4:Y:S04]  /*33e00*/  LDL.LU R28, [R1+0x860] ;  /* 0x00086000011c7983 */ /* 0x001f280000300800 */
[----:B------:R-:W4:Y:S04]  /*33e10*/  LDL.LU R29, [R1+0x864] ;  /* 0x00086400011d7983 */ /* 0x000f280000300800 */
[----:B------:R-:W4:Y:S04]  /*33e20*/  LDL.LU R30, [R1+0x868] ;  /* 0x00086800011e7983 */ /* 0x000f280000300800 */
[----:B------:R-:W4:Y:S01]  /*33e30*/  LDL.LU R31, [R1+0x86c] ;  /* 0x00086c00011f7983 */ /* 0x000f220000300800 */
[----:B------:R-:W-:-:S02]  /*33e40*/  IMAD.MOV.U32 R34, RZ, RZ, R61 ;  /* 0x000000ffff227224 */ /* 0x000fc400078e003d */
[----:B------:R-:W-:Y:S02]  /*33e50*/  IMAD.MOV.U32 R35, RZ, RZ, R18 ;  /* 0x000000ffff237224 */ /* 0x000fe400078e0012 */
[----:B--2---:R-:W-:Y:S02]  /*33e60*/  IMAD.MOV.U32 R7, RZ, RZ, R0 ;  /* 0x000000ffff077224 */ /* 0x004fe400078e0000 */
[----:B---3--:R-:W-:Y:S01]  /*33e70*/  IMAD.MOV.U32 R6, RZ, RZ, R19 ;  /* 0x000000ffff067224 */ /* 0x008fe200078e0013 */
[----:B----4-:R-:W-:Y:S04]  /*33e80*/  STL.64 [R1+0x1570], R30 ;  /* 0x0015701e01007387 */ /* 0x010fe80000100a00 */
[----:B------:R-:W-:Y:S04]  /*33e90*/  STL.64 [R1+0x1568], R28 ;  /* 0x0015681c01007387 */ /* 0x000fe80000100a00 */
[----:B------:R-:W2:Y:S04]  /*33ea0*/  LDL.LU R61, [R1+0x15bc] ;  /* 0x0015bc00013d7983 */ /* 0x000ea80000300800 */
[----:B------:R-:W3:Y:S04]  /*33eb0*/  LDL.LU R18, [R1+0x15b8] ;  /* 0x0015b80001127983 */ /* 0x000ee80000300800 */
[----:B------:R0:W-:Y:S04]  /*33ec0*/  STL.64 [R1+0x1578], R34 ;  /* 0x0015782201007387 */ /* 0x0001e80000100a00 */
[----:B------:R-:W4:Y:S04]  /*33ed0*/  LDL.LU R19, [R1+0x15b4] ;  /* 0x0015b40001137983 */ /* 0x000f280000300800 */
[----:B------:R-:W3:Y:S04]  /*33ee0*/  LDL.LU R0, [R1+0x15b0] ;  /* 0x0015b00001007983 */ /* 0x000ee80000300800 */
[----:B------:R2:W-:Y:S04]  /*33ef0*/  STL.64 [R1+0x1580], R6 ;  /* 0x0015800601007387 */ /* 0x0005e80000100a00 */
[----:B------:R-:W4:Y:S04]  /*33f00*/  LDL.LU R48, [R1+0x880] ;  /* 0x0008800001307983 */ /* 0x000f280000300800 */
[----:B------:R-:W4:Y:S04]  /*33f10*/  LDL.LU R49, [R1+0x884] ;  /* 0x0008840001317983 */ /* 0x000f280000300800 */
[----:B-1----:R-:W3:Y:S04]  /*33f20*/  LDL.LU R50, [R1+0x888] ;  /* 0x0008880001327983 */ /* 0x002ee80000300800 */
[----:B------:R-:W3:Y:S01]  /*33f30*/  LDL.LU R51, [R1+0x88c] ;  /* 0x00088c0001337983 */ /* 0x000ee20000300800 */
[----:B------:R-:W-:-:S02]  /*33f40*/  IMAD.MOV.U32 R14, RZ, RZ, R3 ;  /* 0x000000ffff0e7224 */ /* 0x000fc400078e0003 */
[----:B------:R-:W-:Y:S02]  /*33f50*/  IMAD.MOV.U32 R15, RZ, RZ, R60 ;  /* 0x000000ffff0f7224 */ /* 0x000fe400078e003c */
[----:B0-----:R-:W-:Y:S02]  /*33f60*/  IMAD.MOV.U32 R35, RZ, RZ, R2 ;  /* 0x000000ffff237224 */ /* 0x001fe400078e0002 */
[----:B--2---:R-:W-:Y:S01]  /*33f70*/  IMAD.MOV.U32 R34, RZ, RZ, R61 ;  /* 0x000000ffff227224 */ /* 0x004fe200078e003d */
[----:B---3--:R-:W-:Y:S04]  /*33f80*/  STL.64 [R1+0x1590], R50 ;  /* 0x0015903201007387 */ /* 0x008fe80000100a00 */
[----:B----4-:R-:W-:Y:S04]  /*33f90*/  STL.64 [R1+0x1588], R48 ;  /* 0x0015883001007387 */ /* 0x010fe80000100a00 */
[----:B------:R-:W2:Y:S04]  /*33fa0*/  LDL.LU R3, [R1+0x15ac] ;  /* 0x0015ac0001037983 */ /* 0x000ea80000300800 */
[----:B------:R-:W3:Y:S04]  /*33fb0*/  LDL.LU R60, [R1+0x15a8] ;  /* 0x0015a800013c7983 */ /* 0x000ee80000300800 */
[----:B------:R0:W-:Y:S04]  /*33fc0*/  STL.64 [R1+0x1598], R14 ;  /* 0x0015980e01007387 */ /* 0x0001e80000100a00 */
        /* <DEDUP_REMOVED lines=10> */
[----:B------:R-:W2:Y:S04]  /*34070*/  LDL.LU R12, [R1+0x8b0] ;  /* 0x0008b000010c7983 */ /* 0x000ea80000300800 */
[----:B------:R-:W2:Y:S04]  /*34080*/  LDL.LU R13, [R1+0x8b4] ;  /* 0x0008b400010d7983 */ /* 0x000ea80000300800 */
[----:B0-----:R-:W2:Y:S04]  /*34090*/  LDL.LU R14, [R1+0x8b8] ;  /* 0x0008b800010e7983 */ /* 0x001ea80000300800 */
[----:B------:R-:W2:Y:S04]  /*340a0*/  LDL.LU R15, [R1+0x8bc] ;  /* 0x0008bc00010f7983 */ /* 0x000ea80000300800 */
        /* <DEDUP_REMOVED lines=20> */
[----:B------:R-:W-:-:S02]  /*341f0*/  IMAD.MOV.U32 R50, RZ, RZ, R19 ;  /* 0x000000ffff327224 */ /* 0x000fc400078e0013 */
[----:B------:R-:W-:Y:S01]  /*34200*/  IMAD.MOV.U32 R51, RZ, RZ, R18 ;  /* 0x000000ffff337224 */ /* 0x000fe200078e0012 */
[----:B------:R-:W3:Y:S04]  /*34210*/  LDL.LU R56, [R1+0x7d0] ;  /* 0x0007d00001387983 */ /* 0x000ee80000300800 */
[----:B------:R-:W3:Y:S04]  /*34220*/  LDL.LU R57, [R1+0x7d4] ;  /* 0x0007d40001397983 */ /* 0x000ee80000300800 */
[----:B------:R-:W3:Y:S01]  /*34230*/  LDL.LU R58, [R1+0x7d8] ;  /* 0x0007d800013a7983 */ /* 0x000ee20000300800 */
[----:B------:R-:W-:-:S03]  /*34240*/  IMAD.MOV.U32 R27, RZ, RZ, R16 ;  /* 0x000000ffff1b7224 */ /* 0x000fc600078e0010 */
[----:B------:R-:W3:Y:S01]  /*34250*/  LDL.LU R59, [R1+0x7dc] ;  /* 0x0007dc00013b7983 */ /* 0x000ee20000300800 */
[----:B------:R-:W-:-:S03]  /*34260*/  IMAD.MOV.U32 R26, RZ, RZ, R17 ;  /* 0x000000ffff1a7224 */ /* 0x000fc600078e0011 */
[----:B------:R-:W3:Y:S04]  /*34270*/  LDL.LU R16, [R1+0x7b0] ;  /* 0x0007b00001107983 */ /* 0x000ee80000300800 */
[----:B------:R-:W3:Y:S04]  /*34280*/  LDL.LU R17, [R1+0x7b4] ;  /* 0x0007b40001117983 */ /* 0x000ee80000300800 */
[----:B------:R-:W3:Y:S04]  /*34290*/  LDL.LU R18, [R1+0x7b8] ;  /* 0x0007b80001127983 */ /* 0x000ee80000300800 */
[----:B------:R-:W3:Y:S01]  /*342a0*/  LDL.LU R19, [R1+0x7bc] ;  /* 0x0007bc0001137983 */ /* 0x000ee20000300800 */
[C---:B--2---:R-:W-:Y:S03]  /*342b0*/  HMMA.16816.F32 R48, R8.reuse, R50, R12 ;  /* 0x000000320830723c */ /* 0x044fe6000000180c */
[----:B------:R-:W2:Y:S03]  /*342c0*/  LDL.LU.64 R14, [R1+0x1598] ;  /* 0x00159800010e7983 */ /* 0x000ea60000300a00 */
[C---:B----4-:R-:W-:Y:S01]  /*342d0*/  HMMA.16816.F32 R32, R8.reuse, R34, R4 ;  /* 0x000000220820723c */ /* 0x050fe20000001804 */
[----:B------:R-:W0:Y:S08]  /*342e0*/  LDC R5, c[0x0][0x238] ;  /* 0x00008e00ff057b82 */ /* 0x000e300000000800 */
[----:B------:R-:W1:Y:S08]  /*342f0*/  LDC R4, c[0x0][0x230] ;  /* 0x00008c00ff047b82 */ /* 0x000e700000000800 */
[----:B------:R-:W-:Y:S04]  /*34300*/  STL.64 [R1+0x8b0], R48 ;  /* 0x0008b03001007387 */ /* 0x000fe80000100a00 */
[----:B------:R4:W-:Y:S04]  /*34310*/  STL.64 [R1+0x8b8], R50 ;  /* 0x0008b83201007387 */ /* 0x0009e80000100a00 */
[----:B----4-:R-:W4:Y:S04]  /*34320*/  LDL.LU.64 R50, [R1+0x1590] ;  /* 0x0015900001327983 */ /* 0x010f280000300a00 */
[----:B------:R-:W4:Y:S04]  /*34330*/  LDL.LU.64 R48, [R1+0x1588] ;  /* 0x0015880001307983 */ /* 0x000f280000300a00 */
[----:B------:R-:W4:Y:S04]  /*34340*/  LDL.LU.64 R6, [R1+0x1580] ;  /* 0x0015800001067983 */ /* 0x000f280000300a00 */
[----:B------:R-:W-:Y:S04]  /*34350*/  STL.64 [R1+0x8a0], R32 ;  /* 0x0008a02001007387 */ /* 0x000fe80000100a00 */
[----:B------:R0:W-:Y:S04]  /*34360*/  STL.64 [R1+0x8a8], R34 ;  /* 0x0008a82201007387 */ /* 0x0001e80000100a00 */
[----:B0-----:R-:W3:Y:S01]  /*34370*/  LDL.LU.64 R34, [R1+0x1578] ;  /* 0x0015780001227983 */ /* 0x001ee20000300a00 */
[----:B--2---:R-:W-:Y:S03]  /*34380*/  HMMA.16816.F32 R12, R8, R14, R28 ;  /* 0x0000000e080c723c */ /* 0x004fe6000000181c */
[----:B------:R-:W2:Y:S04]  /*34390*/  LDL.LU.64 R30, [R1+0x1570] ;  /* 0x00157000011e7983 */ /* 0x000ea80000300a00 */
[----:B------:R-:W2:-:S15]  /*343a0*/  LDL.LU.64 R28, [R1+0x1568] ;  /* 0x00156800011c7983 */ /* 0x000e9e0000300a00 */
[----:B------:R-:W-:-:S01]  /*343b0*/  NOP ;  /* 0x0000000000007918 */ /* 0x000fc20000000000 */
[----:B------:R-:W-:Y:S04]  /*343c0*/  STL.64 [R1+0x890], R12 ;  /* 0x0008900c01007387 */ /* 0x000fe80000100a00 */
[----:B------:R0:W-:Y:S04]  /*343d0*/  STL.64 [R1+0x898], R14 ;  /* 0x0008980e01007387 */ /* 0x0001e80000100a00 */
[----:B0-----:R-:W2:Y:S01]  /*343e0*/  LDL.LU.64 R14, [R1+0x1560] ;  /* 0x00156000010e7983 */ /* 0x001ea20000300a00 */
[C---:B----4-:R-:W-:Y:S06]  /*343f0*/  HMMA.16816.F32 R48, R8.reuse, R6, R48 ;  /* 0x000000060830723c */ /* 0x050fec0000001830 */
[----:B---3--:R-:W-:-:S15]  /*34400*/  HMMA.16816.F32 R32, R8, R34, R40 ;  /* 0x000000220820723c */ /* 0x008fde0000001828 */
[----:B------:R-:W-:-:S02]  /*34410*/  NOP ;  /* 0x0000000000007918 */ /* 0x000fc40000000000 */
[----:B------:R-:W-:Y:S01]  /*34420*/  STL.64 [R1+0x880], R48 ;  /* 0x0008803001007387 */ /* 0x000fe20000100a00 */
[----:B------:R-:W-:-:S03]  /*34430*/  IMAD.MOV.U32 R7, RZ, RZ, R50 ;  /* 0x000000ffff077224 */ /* 0x000fc600078e0032 */
[----:B------:R0:W-:Y:S04]  /*34440*/  STL.64 [R1+0x888], R50 ;  /* 0x0008883201007387 */ /* 0x0001e80000100a00 */
[----:B0-----:R-:W3:Y:S04]  /*34450*/  LDL.LU.64 R50, [R1+0x1558] ;  /* 0x0015580001327983 */ /* 0x001ee80000300a00 */
[----:B------:R-:W4:Y:S04]  /*34460*/  LDL.LU.64 R42, [R1+0x1550] ;  /* 0x00155000012a7983 */ /* 0x000f280000300a00 */
[----:B------:R-:W4:Y:S04]  /*34470*/  LDL.LU.64 R40, [R1+0x1548] ;  /* 0x0015480001287983 */ /* 0x000f280000300a00 */
[----:B------:R-:W-:Y:S04]  /*34480*/  STL.64 [R1+0x870], R32 ;  /* 0x0008702001007387 */ /* 0x000fe80000100a00 */
[----:B------:R0:W-:Y:S04]  /*34490*/  STL.64 [R1+0x878], R34 ;  /* 0x0008782201007387 */ /* 0x0001e80000100a00 */
[----:B0-----:R-:W4:Y:S01]  /*344a0*/  LDL.LU.64 R34, [R1+0x1540] ;  /* 0x0015400001227983 */ /* 0x001f220000300a00 */
[----:B--2---:R-:W-:Y:S03]  /*344b0*/  HMMA.16816.F32 R12, R8, R14, R28 ;  /* 0x0000000e080c723c */ /* 0x004fe6000000181c */
[----:B------:R-:W2:Y:S04]  /*344c0*/  LDL.LU.64 R30, [R1+0x1538] ;  /* 0x00153800011e7983 */ /* 0x000ea80000300a00 */
[----:B------:R-:W2:-:S15]  /*344d0*/  LDL.LU.64 R28, [R1+0x1530] ;  /* 0x00153000011c7983 */ /* 0x000e9e0000300a00 */
[----:B------:R-:W-:-:S01]  /*344e0*/  NOP ;  /* 0x0000000000007918 */ /* 0x000fc20000000000 */
[----:B------:R-:W-:Y:S04]  /*344f0*/  STL.64 [R1+0x860], R12 ;  /* 0x0008600c01007387 */ /* 0x000fe80000100a00 */
[----:B------:R0:W-:Y:S04]  /*34500*/  STL.64 [R1+0x868], R14 ;  /* 0x0008680e01007387 */ /* 0x0001e80000100a00 */
[----:B0-----:R-:W2:Y:S01]  /*34510*/  LDL.LU.64 R14, [R1+0x1528] ;  /* 0x00152800010e7983 */ /* 0x001ea20000300a00 */
[----:B------:R-:W-:Y:S02]  /*34520*/  IMAD.MOV.U32 R6, RZ, RZ, R48 ;  /* 0x000000ffff067224 */ /* 0x000fe400078e0030 */
[C---:B---3--:R-:W-:Y:S01]  /*34530*/  HMMA.16816.F32 R48, R8.reuse, R50, R52 ;  /* 0x000000320830723c */ /* 0x048fe20000001834 */
[----:B------:R-:W3:Y:S04]  /*34540*/  LDL.LU.64 R54, [R1+0x1520] ;  /* 0x0015200001367983 */ /* 0x000ee80000300a00 */
[----:B------:R-:W3:Y:S01]  /*34550*/  LDL.LU.64 R52, [R1+0x1518] ;  /* 0x0015180001347983 */ /* 0x000ee20000300a00 */
[----:B----4-:R-:W-:-:S15]  /*34560*/  HMMA.16816.F32 R32, R8, R34, R40 ;  /* 0x000000220820723c */ /* 0x010fde0000001828 */
[----:B------:R-:W-:-:S02]  /*34570*/  NOP ;  /* 0x0000000000007918 */ /* 0x000fc40000000000 */
[----:B------:R-:W-:Y:S04]  /*34580*/  STL.64 [R1+0x850], R48 ;  /* 0x0008503001007387 */ /* 0x000fe80000100a00 */
[----:B------:R0:W-:Y:S04]  /*34590*/  STL.64 [R1+0x858], R50 ;  /* 0x0008583201007387 */ /* 0x0001e80000100a00 */
[----:B0-----:R-:W3:Y:S04]  /*345a0*/  LDL.LU.64 R50, [R1+0x1510] ;  /* 0x0015100001327983 */ /* 0x001ee80000300a00 */
[----:B------:R-:W4:Y:S04]  /*345b0*/  LDL.LU.64 R42, [R1+0x1508] ;  /* 0x00150800012a7983 */ /* 0x000f280000300a00 */
[----:B------:R-:W-:Y:S04]  /*345c0*/  STL.64 [R1+0x840], R32 ;  /* 0x0008402001007387 */ /* 0x000fe80000100a00 */
[----:B------:R0:W-:Y:S04]  /*345d0*/  STL.64 [R1+0x848], R34 ;  /* 0x0008482201007387 */ /* 0x0001e80000100a00 */
[----:B0-----:R-:W4:Y:S04]  /*345e0*/  LDL.LU.64 R34, [R1+0x1500] ;  /* 0x0015000001227983 */ /* 0x001f280000300a00 */
[----:B------:R-:W4:Y:S01]  /*345f0*/  LDL.LU.64 R32, [R1+0x14f8] ;  /* 0x0014f80001207983 */ /* 0x000f220000300a00 */
[----:B--2---:R-:W-:Y:S03]  /*34600*/  HMMA.16816.F32 R12, R8, R14, R28 ;  /* 0x0000000e080c723c */ /* 0x004fe6000000181c */
[----:B------:R-:W2:-:S15]  /*34610*/  LDL.LU.64 R30, [R1+0x14f0] ;  /* 0x0014f000011e7983 */ /* 0x000e9e0000300a00 */
[----:B------:R-:W-:-:S05]  /*34620*/  NOP ;  /* 0x0000000000007918 */ /* 0x000fca0000000000 */
[----:B------:R-:W-:Y:S04]  /*34630*/  STL.64 [R1+0x830], R12 ;  /* 0x0008300c01007387 */ /* 0x000fe80000100a00 */
[----:B------:R0:W-:Y:S04]  /*34640*/  STL.64 [R1+0x838], R14 ;  /* 0x0008380e01007387 */ /* 0x0001e80000100a00 */
[----:B0-----:R-:W2:Y:S01]  /*34650*/  LDL.LU.64 R14, [R1+0x14e8] ;  /* 0x0014e800010e7983 */ /* 0x001ea20000300a00 */
[C---:B---3--:R-:W-:Y:S06]  /*34660*/  HMMA.16816.F32 R48, R8.reuse, R50, R52 ;  /* 0x000000320830723c */ /* 0x048fec0000001834 */
[C---:B----4-:R-:W-:Y:S06]  /*34670*/  HMMA.16816.F32 R40, R8.reuse, R42, R44 ;  /* 0x0000002a0828723c */ /* 0x050fec000000182c */
[C---:B------:R-:W-:Y:S01]  /*34680*/  HMMA.16816.F32 R24, R8.reuse, R26, R36 ;  /* 0x0000001a0818723c */ /* 0x040fe20000001824 */
[----:B------:R-:W3:Y:S10]  /*34690*/  LDL.LU.64 R54, [R1+0x14e0] ;  /* 0x0014e00001367983 */ /* 0x000ef40000300a00 */
[----:B------:R-:W-:Y:S04]  /*346a0*/  STL.64 [R1+0x820], R48 ;  /* 0x0008203001007387 */ /* 0x000fe80000100a00 */
[----:B------:R0:W-:Y:S04]  /*346b0*/  STL.64 [R1+0x828], R50 ;  /* 0x0008283201007387 */ /* 0x0001e80000100a00 */
[----:B0-----:R-:W4:Y:S04]  /*346c0*/  LDL.LU.64 R50, [R1+0x14d8] ;  /* 0x0014d80001327983 */ /* 0x001f280000300a00 */
[----:B------:R-:W4:Y:S04]  /*346d0*/  LDL.LU.64 R48, [R1+0x14d0] ;  /* 0x0014d00001307983 */ /* 0x000f280000300a00 */
[----:B------:R-:W4:Y:S04]  /*346e0*/  LDL.LU.64 R46, [R1+0x14c8] ;  /* 0x0014c800012e7983 */ /* 0x000f280000300a00 */
[----:B------:R-:W-:Y:S04]  /*346f0*/  STL.64 [R1+0x810], R40 ;  /* 0x0008102801007387 */ /* 0x000fe80000100a00 */
[----:B------:R0:W-:Y:S04]  /*34700*/  STL.64 [R1+0x818], R42 ;  /* 0x0008182a01007387 */ /* 0x0001e80000100a00 */
[----:B0-----:R-:W4:Y:S04]  /*34710*/  LDL.LU.64 R42, [R1+0x14c0] ;  /* 0x0014c000012a7983 */ /* 0x001f280000300a00 */
[----:B------:R0:W5:Y:S04]  /*34720*/  LDL.LU R40, [R1+0x14b8] ;  /* 0x0014b80001287983 */ /* 0x0001680000300800 */
[----:B------:R-:W4:Y:S01]  /*34730*/  LDL.LU R28, [R1+0x7a0] ;  /* 0x0007a000011c7983 */ /* 0x000f220000300800 */
[----:B--2---:R-:W-:-:S15]  /*34740*/  HMMA.16816.F32 R32, R8, R30, R32 ;  /* 0x0000001e0820723c */ /* 0x004fde0000001820 */
[----:B------:R-:W-:-:S08]  /*34750*/  NOP ;  /* 0x0000000000007918 */ /* 0x000fd00000000000 */
[----:B------:R2:W-:Y:S04]  /*34760*/  STL.64 [R1+0x800], R32 ;  /* 0x0008002001007387 */ /* 0x0005e80000100a00 */
[----:B------:R1:W-:Y:S04]  /*34770*/  STL.64 [R1+0x808], R34 ;  /* 0x0008082201007387 */ /* 0x0003e80000100a00 */
[----:B------:R-:W4:Y:S04]  /*34780*/  LDL.LU R29, [R1+0x7a4] ;  /* 0x0007a400011d7983 */ /* 0x000f280000300800 */
[----:B------:R-:W4:Y:S04]  /*34790*/  LDL.LU R30, [R1+0x7a8] ;  /* 0x0007a800011e7983 */ /* 0x000f280000300800 */
[----:B------:R-:W4:Y:S04]  /*347a0*/  LDL.LU R31, [R1+0x7ac] ;  /* 0x0007ac00011f7983 */ /* 0x000f280000300800 */
[----:B--2---:R-:W2:Y:S04]  /*347b0*/  LDL.LU R32, [R1+0x790] ;  /* 0x0007900001207983 */ /* 0x004ea80000300800 */
[----:B------:R-:W2:Y:S04]  /*347c0*/  LDL.LU R33, [R1+0x794] ;  /* 0x0007940001217983 */ /* 0x000ea80000300800 */
[----:B-1----:R-:W2:Y:S04]  /*347d0*/  LDL.LU R34, [R1+0x798] ;  /* 0x0007980001227983 */ /* 0x002ea80000300800 */
[----:B------:R-:W2:Y:S04]  /*347e0*/  LDL.LU R35, [R1+0x79c] ;  /* 0x00079c0001237983 */ /* 0x000ea80000300800 */
[----:B------:R-:W2:Y:S04]  /*347f0*/  LDL.LU.64 R38, [R1+0x14b0] ;  /* 0x0014b00001267983 */ /* 0x000ea80000300a00 */
[----:B------:R0:W5:Y:S04]  /*34800*/  LDL.LU.64 R36, [R1+0x14a8] ;  /* 0x0014a80001247983 */ /* 0x0001680000300a00 */
[----:B------:R-:W-:Y:S04]  /*34810*/  STL.64 [R1+0x7f0], R24 ;  /* 0x0007f01801007387 */ /* 0x000fe80000100a00 */
[----:B------:R1:W-:Y:S01]  /*34820*/  STL.64 [R1+0x7f8], R26 ;  /* 0x0007f81a01007387 */ /* 0x0003e20000100a00 */
[C---:B------:R-:W-:Y:S03]  /*34830*/  HMMA.16816.F32 R12, R8.reuse, R14, R20 ;  /* 0x0000000e080c723c */ /* 0x040fe60000001814 */
[----:B-1----:R-:W2:Y:S04]  /*34840*/  LDL.LU.64 R26, [R1+0x14a0] ;  /* 0x0014a000011a7983 */ /* 0x002ea80000300a00 */
[----:B------:R0:W5:Y:S04]  /*34850*/  LDL.LU.64 R24, [R1+0x1498] ;  /* 0x0014980001187983 */ /* 0x0001680000300a00 */
[----:B------:R-:W2:Y:S01]  /*34860*/  LDL.LU.64 R22, [R1+0x1490] ;  /* 0x0014900001167983 */ /* 0x000ea20000300a00 */
[C---:B---3--:R-:W-:Y:S03]  /*34870*/  HMMA.16816.F32 R52, R8.reuse, R54, R56 ;  /* 0x000000360834723c */ /* 0x048fe60000001838 */
[----:B------:R0:W5:Y:S03]  /*34880*/  LDL.LU.64 R20, [R1+0x1488] ;  /* 0x0014880001147983 */ /* 0x0001660000300a00 */
[C---:B----4-:R-:W-:Y:S05]  /*34890*/  HMMA.16816.F32 R48, R8.reuse, R46, R48 ;  /* 0x0000002e0830723c */ /* 0x050fea0000001830 */
[----:B------:R1:W-:Y:S04]  /*348a0*/  STL.64 [R1+0x7e0], R12 ;  /* 0x0007e00c01007387 */ /* 0x0003e80000100a00 */
[----:B------:R3:W-:Y:S04]  /*348b0*/  STL.64 [R1+0x7e8], R14 ;  /* 0x0007e80e01007387 */ /* 0x0007e80000100a00 */
[----:B-1----:R-:W4:Y:S04]  /*348c0*/  LDL.LU R12, [R1+0x780] ;  /* 0x00078000010c7983 */ /* 0x002f280000300800 */
[----:B------:R-:W4:Y:S04]  /*348d0*/  LDL.LU R13, [R1+0x784] ;  /* 0x00078400010d7983 */ /* 0x000f280000300800 */
[----:B---3--:R-:W4:Y:S04]  /*348e0*/  LDL.LU R14, [R1+0x788] ;  /* 0x00078800010e7983 */ /* 0x008f280000300800 */
[----:B------:R-:W4:Y:S04]  /*348f0*/  LDL.LU R15, [R1+0x78c] ;  /* 0x00078c00010f7983 */ /* 0x000f280000300800 */
[----:B------:R-:W-:Y:S04]  /*34900*/  STL.64 [R1+0x7d0], R52 ;  /* 0x0007d03401007387 */ /* 0x000fe80000100a00 */
[----:B------:R1:W-:Y:S04]  /*34910*/  STL.64 [R1+0x7d8], R54 ;  /* 0x0007d83601007387 */ /* 0x0003e80000100a00 */
[----:B------:R-:W3:Y:S04]  /*34920*/  LDL.LU R44, [R1+0x760] ;  /* 0x00076000012c7983 */ /* 0x000ee80000300800 */
[----:B------:R0:W-:Y:S04]  /*34930*/  STL.64 [R1+0x7c0], R48 ;  /* 0x0007c03001007387 */ /* 0x0001e80000100a00 */
[----:B------:R0:W-:Y:S01]  /*34940*/  STL.64 [R1+0x7c8], R50 ;  /* 0x0007c83201007387 */ /* 0x0001e20000100a00 */
[----:B-1----:R-:W-:Y:S01]  /*34950*/  IMAD.MOV.U32 R55, RZ, RZ, R2 ;  /* 0x000000ffff377224 */ /* 0x002fe200078e0002 */
[C---:B--2---:R-:W-:Y:S06]  /*34960*/  HMMA.16816.F32 R16, R8.reuse, R22, R16 ;  /* 0x000000160810723c */ /* 0x044fec0000001810 */
[----:B------:R-:W-:-:S15]  /*34970*/  HMMA.16816.F32 R28, R8, R26, R28 ;  /* 0x0000001a081c723c */ /* 0x000fde000000181c */
[----:B------:R-:W-:-:S02]  /*34980*/  NOP ;  /* 0x0000000000007918 */ /* 0x000fc40000000000 */
[----:B------:R-:W-:Y:S04]  /*34990*/  STL.64 [R1+0x7b0], R16 ;  /* 0x0007b01001007387 */ /* 0x000fe80000100a00 */
[----:B------:R-:W-:Y:S04]  /*349a0*/  STL.64 [R1+0x7b8], R18 ;  /* 0x0007b81201007387 */ /* 0x000fe80000100a00 */
[----:B------:R-:W3:Y:S04]  /*349b0*/  LDL.LU R45, [R1+0x764] ;  /* 0x00076400012d7983 */ /* 0x000ee80000300800 */
[----:B------:R-:W3:Y:S04]  /*349c0*/  LDL.LU R46, [R1+0x768] ;  /* 0x00076800012e7983 */ /* 0x000ee80000300800 */
[----:B------:R-:W3:Y:S04]  /*349d0*/  LDL.LU R47, [R1+0x76c] ;  /* 0x00076c00012f7983 */ /* 0x000ee80000300800 */
[----:B------:R-:W2:Y:S04]  /*349e0*/  LDL.LU R56, [R1+0x770] ;  /* 0x0007700001387983 */ /* 0x000ea80000300800 */
[----:B------:R-:W2:Y:S04]  /*349f0*/  LDL.LU R57, [R1+0x774] ;  /* 0x0007740001397983 */ /* 0x000ea80000300800 */
[----:B------:R-:W2:Y:S04]  /*34a00*/  LDL.LU R58, [R1+0x778] ;  /* 0x00077800013a7983 */ /* 0x000ea80000300800 */
[----:B------:R-:W2:Y:S04]  /*34a10*/  LDL.LU R59, [R1+0x77c] ;  /* 0x00077c00013b7983 */ /* 0x000ea80000300800 */
[----:B0-----:R-:W4:Y:S04]  /*34a20*/  LDL.LU R48, [R1+0x3b0] ;  /* 0x0003b00001307983 */ /* 0x001f280000300800 */
[----:B------:R-:W4:Y:S04]  /*34a30*/  LDL.LU R49, [R1+0x3b4] ;  /* 0x0003b40001317983 */ /* 0x000f280000300800 */
[----:B------:R-:W4:Y:S04]  /*34a40*/  LDL.LU R50, [R1+0x3b8] ;  /* 0x0003b80001327983 */ /* 0x000f280000300800 */
[----:B------:R-:W4:Y:S04]  /*34a50*/  LDL.LU R51, [R1+0x3bc] ;  /* 0x0003bc0001337983 */ /* 0x000f280000300800 */
[----:B------:R-:W4:Y:S04]  /*34a60*/  LDL.LU R52, [R1+0x390] ;  /* 0x0003900001347983 */ /* 0x000f280000300800 */
[----:B------:R-:W4:Y:S04]  /*34a70*/  LDL.LU R53, [R1+0x394] ;  /* 0x0003940001357983 */ /* 0x000f280000300800 */
[----:B------:R-:W4:Y:S04]  /*34a80*/  LDL.LU R54, [R1+0x398] ;  /* 0x0003980001367983 */ /* 0x000f280000300800 */
[----:B------:R-:W4:Y:S04]  /*34a90*/  LDL.LU R2, [R1+0x1480] ;  /* 0x0014800001027983 */ /* 0x000f280000300800 */
[----:B------:R-:W-:Y:S04]  /*34aa0*/  STL.64 [R1+0x7a0], R28 ;  /* 0x0007a01c01007387 */ /* 0x000fe80000100a00 */
[----:B------:R0:W-:Y:S04]  /*34ab0*/  STL.64 [R1+0x7a8], R30 ;  /* 0x0007a81e01007387 */ /* 0x0001e80000100a00 */
[----:B0-----:R-:W3:Y:S04]  /*34ac0*/  LDL.LU.64 R30, [R1+0x1478] ;  /* 0x00147800011e7983 */ /* 0x001ee80000300a00 */
[----:B------:R0:W5:Y:S01]  /*34ad0*/  LDL.LU.64 R28, [R1+0x1470] ;  /* 0x00147000011c7983 */ /* 0x0001620000300a00 */
[----:B---3--:R-:W-:-:S15]  /*34ae0*/  HMMA.16816.F32 R32, R8, R30, R32 ;  /* 0x0000001e0820723c */ /* 0x008fde0000001820 */
[----:B------:R-:W-:-:S08]  /*34af0*/  NOP ;  /* 0x0000000000007918 */ /* 0x000fd00000000000 */
[----:B------:R-:W-:Y:S01]  /*34b00*/  STL.64 [R1+0x790], R32 ;  /* 0x0007902001007387 */ /* 0x000fe20000100a00 */
[----:B------:R-:W-:-:S03]  /*34b10*/  IMAD.MOV.U32 R26, RZ, RZ, R35 ;  /* 0x000000ffff1a7224 */ /* 0x000fc600078e0023 */
[----:B------:R1:W-:Y:S04]  /*34b20*/  STL.64 [R1+0x798], R34 ;  /* 0x0007982201007387 */ /* 0x0003e80000100a00 */
[----:B-1----:R-:W4:Y:S01]  /*34b30*/  LDL.LU.64 R34, [R1+0x1468] ;  /* 0x0014680001227983 */ /* 0x002f220000300a00 */
[----:B--2---:R-:W-:Y:S01]  /*34b40*/  HMMA.16816.F32 R56, R8, R38, R56 ;  /* 0x000000260838723c */ /* 0x004fe20000001838 */
[----:B------:R-:W-:-:S05]  /*34b50*/  IMAD.MOV.U32 R22, RZ, RZ, R33 ;  /* 0x000000ffff167224 */ /* 0x000fca00078e0021 */
[----:B------:R-:W-:Y:S01]  /*34b60*/  HMMA.16816.F32 R44, R8, R42, R44 ;  /* 0x0000002a082c723c */ /* 0x000fe2000000182c */
[----:B------:R0:W5:Y:S04]  /*34b70*/  LDL.LU.64 R32, [R1+0x1460] ;  /* 0x0014600001207983 */ /* 0x0001680000300a00 */
[----:B------:R-:W2:Y:S01]  /*34b80*/  LDL.LU R31, [R1+0xbc4] ;  /* 0x000bc400011f7983 */ /* 0x000ea20000300800 */
[----:B------:R-:W-:-:S03]  /*34b90*/  IMAD.MOV.U32 R16, RZ, RZ, R61 ;  /* 0x000000ffff107224 */ /* 0x000fc600078e003d */
[----:B------:R-:W3:Y:S04]  /*34ba0*/  LDL.LU R23, [R1+0xbbc] ;  /* 0x000bbc0001177983 */ /* 0x000ee80000300800 */
[----:B------:R-:W2:Y:S01]  /*34bb0*/  LDL.LU R61, [R1+0xbb4] ;  /* 0x000bb400013d7983 */ /* 0x000ea20000300800 */
[----:B------:R-:W-:Y:S02]  /*34bc0*/  IMAD.MOV.U32 R17, RZ, RZ, R60 ;  /* 0x000000ffff117224 */ /* 0x000fe400078e003c */
[----:B------:R-:W-:Y:S02]  /*34bd0*/  IMAD.MOV.U32 R19, RZ, RZ, R0 ;  /* 0x000000ffff137224 */ /* 0x000fe400078e0000 */
[----:B------:R-:W-:Y:S01]  /*34be0*/  IMAD.MOV.U32 R18, RZ, RZ, R3 ;  /* 0x000000ffff127224 */ /* 0x000fe200078e0003 */
[----:B----4-:R-:W-:Y:S01]  /*34bf0*/  HMMA.16816.F32 R12, R8, R34, R12 ;  /* 0x00000022080c723c */ /* 0x010fe2000000180c */
[----:B------:R-:W4:Y:S04]  /*34c00*/  LDL.LU R34, [R1+0xbd4] ;  /* 0x000bd40001227983 */ /* 0x000f280000300800 */
[----:B------:R-:W3:-:S15]  /*34c10*/  LDL.LU R35, [R1+0xbcc] ;  /* 0x000bcc0001237983 */ /* 0x000ede0000300800 */
[----:B------:R-:W-:-:S03]  /*34c20*/  NOP ;  /* 0x0000000000007918 */ /* 0x000fc60000000000 */
[----:B------:R1:W-:Y:S04]  /*34c30*/  STL.64 [R1+0x780], R12 ;  /* 0x0007800c01007387 */ /* 0x0003e80000100a00 */
[----:B------:R0:W-:Y:S04]  /*34c40*/  STL.64 [R1+0x788], R14 ;  /* 0x0007880e01007387 */ /* 0x0001e80000100a00 */
[----:B-1----:R-:W2:Y:S04]  /*34c50*/  LDL.LU R12, [R1+0x9dc] ;  /* 0x0009dc00010c7983 */ /* 0x002ea80000300800 */
[----:B------:R-:W2:Y:S04]  /*34c60*/  LDL.LU R13, [R1+0xbac] ;  /* 0x000bac00010d7983 */ /* 0x000ea80000300800 */
[----:B0-----:R-:W2:Y:S04]  /*34c70*/  LDL.LU R14, [R1+0xbd0] ;  /* 0x000bd000010e7983 */ /* 0x001ea80000300800 */
[----:B------:R-:W2:Y:S04]  /*34c80*/  LDL.LU R15, [R1+0xba4] ;  /* 0x000ba400010f7983 */ /* 0x000ea80000300800 */
[----:B------:R-:W2:Y:S04]  /*34c90*/  LDL.LU R41, [R1+0xbc8] ;  /* 0x000bc80001297983 */ /* 0x000ea80000300800 */
[----:B------:R-:W2:Y:S04]  /*34ca0*/  LDL.LU R60, [R1+0xb9c] ;  /* 0x000b9c00013c7983 */ /* 0x000ea80000300800 */
[----:B------:R-:W2:Y:S04]  /*34cb0*/  LDL.LU R0, [R1+0xbc0] ;  /* 0x000bc00001007983 */ /* 0x000ea80000300800 */
[----:B------:R-:W2:Y:S04]  /*34cc0*/  LDL.LU R3, [R1+0xb94] ;  /* 0x000b940001037983 */ /* 0x000ea80000300800 */
[----:B------:R-:W-:Y:S04]  /*34cd0*/  STL.64 [R1+0x770], R56 ;  /* 0x0007703801007387 */ /* 0x000fe80000100a00 */
[----:B------:R0:W-:Y:S04]  /*34ce0*/  STL.64 [R1+0x778], R58 ;  /* 0x0007783a01007387 */ /* 0x0001e80000100a00 */
[----:B0-----:R-:W2:Y:S04]  /*34cf0*/  LDL.LU.64 R58, [R1+0x1458] ;  /* 0x00145800013a7983 */ /* 0x001ea80000300a00 */
[----:B------:R0:W5:Y:S04]  /*34d00*/  LDL.LU.64 R56, [R1+0x1450] ;  /* 0x0014500001387983 */ /* 0x0001680000300a00 */
[----:B------:R-:W4:Y:S04]  /*34d10*/  LDL.LU R38, [R1+0x9d4] ;  /* 0x0009d40001267983 */ /* 0x000f280000300800 */
[----:B------:R-:W3:Y:S04]  /*34d20*/  LDL.LU R39, [R1+0x9e0] ;  /* 0x0009e00001277983 */ /* 0x000ee80000300800 */
[----:B------:R-:W-:Y:S04]  /*34d30*/  STL.64 [R1+0x760], R44 ;  /* 0x0007602c01007387 */ /* 0x000fe80000100a00 */
[----:B------:R1:W-:Y:S04]  /*34d40*/  STL.64 [R1+0x768], R46 ;  /* 0x0007682e01007387 */ /* 0x0003e80000100a00 */
[----:B-1----:R-:W2:Y:S04]  /*34d50*/  LDL.LU.64 R46, [R1+0x1448] ;  /* 0x00144800012e7983 */ /* 0x002ea80000300a00 */
[----:B------:R0:W5:Y:S01]  /*34d60*/  LDL.LU.64 R44, [R1+0x1440] ;  /* 0x00144000012c7983 */ /* 0x0001620000300a00 */
[----:B--2---:R-:W-:-:S15]  /*34d70*/  HMMA.16816.F32 R48, R8, R46, R48 ;  /* 0x0000002e0830723c */ /* 0x004fde0000001830 */
[----:B------:R-:W-:-:S08]  /*34d80*/  NOP ;  /* 0x0000000000007918 */ /* 0x000fd00000000000 */
[----:B------:R-:W-:Y:S01]  /*34d90*/  STL.64 [R1+0x3b0], R48 ;  /* 0x0003b03001007387 */ /* 0x000fe20000100a00 */
[----:B------:R-:W-:-:S03]  /*34da0*/  IMAD.MOV.U32 R30, RZ, RZ, R51 ;  /* 0x000000ffff1e7224 */ /* 0x000fc600078e0033 */
[----:B------:R1:W-:Y:S04]  /*34db0*/  STL.64 [R1+0x3b8], R50 ;  /* 0x0003b83201007387 */ /* 0x0003e80000100a00 */
[----:B-1----:R-:W2:Y:S01]  /*34dc0*/  LDL.LU.64 R50, [R1+0x1438] ;  /* 0x0014380001327983 */ /* 0x002ea20000300a00 */
[----:B------:R-:W-:-:S03]  /*34dd0*/  IMAD.MOV.U32 R27, RZ, RZ, R49 ;  /* 0x000000ffff1b7224 */ /* 0x000fc600078e0031 */
        /* <DEDUP_REMOVED lines=8> */
[----:B------:R0:W5:Y:S04]  /*34e60*/  LDL.LU.64 R52, [R1+0x1420] ;  /* 0x0014200001347983 */ /* 0x0001680000300a00 */
[----:B------:R-:W3:Y:S01]  /*34e70*/  LDL.LU.64 R50, [R1+0x968] ;  /* 0x0009680001327983 */ /* 0x000ee20000300a00 */
[----:B--2---:R-:W-:-:S15]  /*34e80*/  HMMA.16816.F32 R16, R8, R54, R16 ;  /* 0x000000360810723c */ /* 0x004fde0000001810 */
[----:B------:R-:W-:-:S08]  /*34e90*/  NOP ;  /* 0x0000000000007918 */ /* 0x000fd00000000000 */
[----:B------:R-:W-:Y:S04]  /*34ea0*/  STL.64 [R1+0x370], R16 ;  /* 0x0003701001007387 */ /* 0x000fe80000100a00 */
[----:B------:R1:W-:Y:S04]  /*34eb0*/  STL.64 [R1+0x378], R18 ;  /* 0x0003781201007387 */ /* 0x0003e80000100a00 */
[----:B-1----:R-:W2:Y:S04]  /*34ec0*/  LDL.LU.64 R18, [R1+0x1418] ;  /* 0x0014180001127983 */ /* 0x002ea80000300a00 */
[----:B------:R-:W2:Y:S01]  /*34ed0*/  LDL.LU.64 R16, [R1+0x1410] ;  /* 0x0014100001107983 */ /* 0x000ea20000300a00 */
[----:B------:R-:W-:-:S02]  /*34ee0*/  IMAD.SHL.U32 R54, R5, 0x20, RZ ;  /* 0x0000002005367824 */ /* 0x000fc400078e00ff */
[----:B----4-:R-:W-:Y:S02]  /*34ef0*/  VIADD R38, R38, 0x1 ;  /* 0x0000000126267836 */ /* 0x010fe40000000000 */
[----:B------:R-:W-:-:S03]  /*34f00*/  IMAD.SHL.U32 R54, R54, 0x2, RZ ;  /* 0x0000000236367824 */ /* 0x000fc600078e00ff */
[----:B------:R-:W-:Y:S02]  /*34f10*/  STL [R1+0x9d4], R38 ;  /* 0x0009d42601007387 */ /* 0x000fe40000100800 */
[-C--:B---3--:R-:W-:Y:S02]  /*34f20*/  IADD3 R39, P6, R39, R54.reuse, RZ ;  /* 0x0000003627277210 */ /* 0x088fe40007fde0ff */
[-C--:B------:R-:W-:Y:S02]  /*34f30*/  IADD3 R34, P5, R34, R54.reuse, RZ ;  /* 0x0000003622227210 */ /* 0x080fe40007fbe0ff */
[-C--:B------:R-:W-:Y:S02]  /*34f40*/  IADD3 R35, P1, R35, R54.reuse, RZ ;  /* 0x0000003623237210 */ /* 0x080fe40007f3e0ff */
[-C--:B------:R-:W-:Y:S02]  /*34f50*/  IADD3 R61, P2, R61, R54.reuse, RZ ;  /* 0x000000363d3d7210 */ /* 0x080fe40007f5e0ff */
[----:B------:R-:W-:Y:S01]  /*34f60*/  IADD3 R31, P4, R31, R54, RZ ;  /* 0x000000361f1f7210 */ /* 0x000fe20007f9e0ff */
[----:B--2---:R-:W-:-:S15]  /*34f70*/  HMMA.16816.F32 R8, R8, R58, R16 ;  /* 0x0000003a0808723c */ /* 0x004fde0000001810 */
[----:B------:R-:W-:-:S08]  /*34f80*/  NOP ;  /* 0x0000000000007918 */ /* 0x000fd00000000000 */
[----:B------:R-:W-:Y:S04]  /*34f90*/  STL.64 [R1+0x320], R8 ;  /* 0x0003200801007387 */ /* 0x000fe80000100a00 */
[----:B------:R-:W-:Y:S04]  /*34fa0*/  STL.64 [R1+0x328], R10 ;  /* 0x0003280a01007387 */ /* 0x000fe80000100a00 */
[----:B------:R-:W-:Y:S04]  /*34fb0*/  STL [R1+0x9e0], R39 ;  /* 0x0009e02701007387 */ /* 0x000fe80000100800 */
[----:B------:R-:W-:Y:S04]  /*34fc0*/  STL [R1+0xbd4], R34 ;  /* 0x000bd42201007387 */ /* 0x000fe80000100800 */
[----:B------:R-:W-:Y:S04]  /*34fd0*/  STL [R1+0xbcc], R35 ;  /* 0x000bcc2301007387 */ /* 0x000fe80000100800 */
[----:B------:R1:W-:Y:S04]  /*34fe0*/  STL [R1+0xbb4], R61 ;  /* 0x000bb43d01007387 */ /* 0x0003e80000100800 */
[----:B------:R2:W-:Y:S04]  /*34ff0*/  STL [R1+0xbc4], R31 ;  /* 0x000bc41f01007387 */ /* 0x0005e80000100800 */
[----:B-1----:R-:W3:Y:S01]  /*35000*/  LDL.LU R61, [R1+0xbb8] ;  /* 0x000bb800013d7983 */ /* 0x002ee20000300800 */
[-C--:B------:R-:W-:Y:S01]  /*35010*/  IADD3 R23, P3, R23, R54.reuse, RZ ;  /* 0x0000003617177210 */ /* 0x080fe20007f7e0ff */
[--C-:B------:R-:W-:Y:S01]  /*35020*/  IMAD.X R12, R12, 0x1, R2.reuse, P6 ;  /* 0x000000010c0c7824 */ /* 0x100fe200030e0602 */
[-C--:B------:R-:W-:Y:S01]  /*35030*/  IADD3 R13, P6, R13, R54.reuse, RZ ;  /* 0x000000360d0d7210 */ /* 0x080fe20007fde0ff */
[--C-:B------:R-:W-:Y:S01]  /*35040*/  IMAD.X R14, R14, 0x1, R2.reuse, P5 ;  /* 0x000000010e0e7824 */ /* 0x100fe200028e0602 */
[----:B------:R-:W-:Y:S01]  /*35050*/  IADD3 R15, P5, R15, R54, RZ ;  /* 0x000000360f0f7210 */ /* 0x000fe20007fbe0ff */
[----:B------:R1:W-:Y:S01]  /*35060*/  STL [R1+0xbbc], R23 ;  /* 0x000bbc1701007387 */ /* 0x0003e20000100800 */
[----:B------:R-:W-:-:S03]  /*35070*/  IMAD.X R41, R41, 0x1, R2, P1 ;  /* 0x0000000129297824 */ /* 0x000fc600008e0602 */
[----:B------:R-:W-:Y:S04]  /*35080*/  STL [R1+0x9dc], R12 ;  /* 0x0009dc0c01007387 */ /* 0x000fe80000100800 */
[----:B------:R-:W-:Y:S01]  /*35090*/  STL [R1+0xbac], R13 ;  /* 0x000bac0d01007387 */ /* 0x000fe20000100800 */
[----:B------:R-:W-:-:S03]  /*350a0*/  IADD3 R60, P1, R60, R54, RZ ;  /* 0x000000363c3c7210 */ /* 0x000fc60007f3e0ff */
[----:B------:R-:W-:Y:S01]  /*350b0*/  STL [R1+0xbd0], R14 ;  /* 0x000bd00e01007387 */ /* 0x000fe20000100800 */
[----:B------:R-:W-:Y:S02]  /*350c0*/  VIADD R4, R4, 0x1f ;  /* 0x0000001f04047836 */ /* 0x000fe40000000000 */
[----:B------:R-:W-:Y:S01]  /*350d0*/  IMAD.X R0, R0, 0x1, R2, P4 ;  /* 0x0000000100007824 */ /* 0x000fe200020e0602 */
[----:B------:R-:W-:Y:S04]  /*350e0*/  STL [R1+0xba4], R15 ;  /* 0x000ba40f01007387 */ /* 0x000fe80000100800 */
[----:B------:R-:W-:Y:S01]  /*350f0*/  STL [R1+0xbc8], R41 ;  /* 0x000bc82901007387 */ /* 0x000fe20000100800 */
[----:B------:R-:W-:-:S03]  /*35100*/  IADD3 R3, P4, R3, R54, RZ ;  /* 0x0000003603037210 */ /* 0x000fc60007f9e0ff */
[----:B------:R-:W4:Y:S04]  /*35110*/  LDL.LU R8, [R1+0xb8c] ;  /* 0x000b8c0001087983 */ /* 0x000f280000300800 */
[----:B------:R-:W-:Y:S04]  /*35120*/  STL [R1+0xb9c], R60 ;  /* 0x000b9c3c01007387 */ /* 0x000fe80000100800 */
[----:B------:R-:W4:Y:S01]  /*35130*/  LDL.LU R9, [R1+0xbb0] ;  /* 0x000bb00001097983 */ /* 0x000f220000300800 */
[----:B------:R-:W-:-:S03]  /*35140*/  SHF.R.S32.HI R43, RZ, 0x1f, R4 ;  /* 0x0000001fff2b7819 */ /* 0x000fc60000011404 */
[----:B------:R-:W-:Y:S04]  /*35150*/  STL [R1+0xbc0], R0 ;  /* 0x000bc00001007387 */ /* 0x000fe80000100800 */
[----:B------:R-:W4:Y:S04]  /*35160*/  LDL.LU R10, [R1+0xb84] ;  /* 0x000b8400010a7983 */ /* 0x000f280000300800 */
[----:B------:R0:W-:Y:S04]  /*35170*/  STL [R1+0xb94], R3 ;  /* 0x000b940301007387 */ /* 0x0001e80000100800 */
[----:B------:R-:W4:Y:S01]  /*35180*/  LDL.LU R11, [R1+0xba8] ;  /* 0x000ba800010b7983 */ /* 0x000f220000300800 */
[----:B------:R-:W-:-:S03]  /*35190*/  LEA.HI R43, R43, R4, RZ, 0x5 ;  /* 0x000000042b2b7211 */ /* 0x000fc600078f28ff */
[----:B------:R-:W4:Y:S04]  /*351a0*/  LDL.LU R58, [R1+0xb7c] ;  /* 0x000b7c00013a7983 */ /* 0x000f280000300800 */
[----:B------:R-:W4:Y:S01]  /*351b0*/  LDL.LU R59, [R1+0xba0] ;  /* 0x000ba000013b7983 */ /* 0x000f220000300800 */
[----:B------:R-:W-:-:S03]  /*351c0*/  IADD3 R5, P0, R50, R54, RZ ;  /* 0x0000003632057210 */ /* 0x000fc60007f1e0ff */
[----:B------:R-:W4:Y:S04]  /*351d0*/  LDL.LU R16, [R1+0xb74] ;  /* 0x000b740001107983 */ /* 0x000f280000300800 */
[----:B------:R-:W4:Y:S01]  /*351e0*/  LDL.LU R17, [R1+0xb98] ;  /* 0x000b980001117983 */ /* 0x000f220000300800 */
[----:B------:R-:W-:-:S03]  /*351f0*/  SHF.R.S32.HI R43, RZ, 0x5, R43 ;  /* 0x00000005ff2b7819 */ /* 0x000fc6000001142b */
[----:B------:R-:W4:Y:S04]  /*35200*/  LDL.LU R18, [R1+0xb6c] ;  /* 0x000b6c0001127983 */ /* 0x000f280000300800 */
[----:B------:R-:W4:Y:S04]  /*35210*/  LDL.LU R19, [R1+0xb90] ;  /* 0x000b900001137983 */ /* 0x000f280000300800 */
[----:B------:R-:W4:Y:S01]  /*35220*/  LDL.LU R55, [R1+0xb64] ;  /* 0x000b640001377983 */ /* 0x000f220000300800 */
[----:B------:R-:W-:-:S03]  /*35230*/  IMAD.X R4, R51, 0x1, R2, P0 ;  /* 0x0000000133047824 */ /* 0x000fc600000e0602 */
[----:B------:R-:W4:Y:S04]  /*35240*/  LDL.LU R50, [R1+0xb88] ;  /* 0x000b880001327983 */ /* 0x000f280000300800 */
[----:B------:R-:W4:Y:S01]  /*35250*/  LDL.LU R51, [R1+0xb5c] ;  /* 0x000b5c0001337983 */ /* 0x000f220000300800 */
[----:B------:R-:W-:-:S03]  /*35260*/  ISETP.NE.U32.AND P0, PT, R38, R43, PT ;  /* 0x0000002b2600720c */ /* 0x000fc60003f05070 */
[----:B------:R-:W4:Y:S04]  /*35270*/  LDL.LU R47, [R1+0xb80] ;  /* 0x000b8000012f7983 */ /* 0x000f280000300800 */
[----:B------:R-:W4:Y:S04]  /*35280*/  LDL.LU R43, [R1+0xb54] ;  /* 0x000b5400012b7983 */ /* 0x000f280000300800 */
[----:B------:R-:W4:Y:S04]  /*35290*/  LDL.LU R38, [R1+0xb78] ;  /* 0x000b780001267983 */ /* 0x000f280000300800 */
[----:B------:R-:W4:Y:S04]  /*352a0*/  LDL.LU R39, [R1+0xb4c] ;  /* 0x000b4c0001277983 */ /* 0x000f280000300800 */
[----:B------:R-:W4:Y:S04]  /*352b0*/  LDL.LU R34, [R1+0xb70] ;  /* 0x000b700001227983 */ /* 0x000f280000300800 */
[----:B------:R-:W4:Y:S04]  /*352c0*/  LDL.LU R35, [R1+0xb44] ;  /* 0x000b440001237983 */ /* 0x000f280000300800 */
[----:B--2---:R-:W2:Y:S04]  /*352d0*/  LDL.LU R31, [R1+0xb68] ;  /* 0x000b6800011f7983 */ /* 0x004ea80000300800 */
[----:B-1----:R-:W2:Y:S04]  /*352e0*/  LDL.LU R23, [R1+0xb3c] ;  /* 0x000b3c0001177983 */ /* 0x002ea80000300800 */
[----:B0-----:R-:W2:Y:S04]  /*352f0*/  LDL.LU R3, [R1+0xb60] ;  /* 0x000b600001037983 */ /* 0x001ea80000300800 */
[----:B------:R-:W2:Y:S04]  /*35300*/  LDL.LU R12, [R1+0xb34] ;  /* 0x000b3400010c7983 */ /* 0x000ea80000300800 */
[----:B------:R-:W2:Y:S04]  /*35310*/  LDL.LU R13, [R1+0xb58] ;  /* 0x000b5800010d7983 */ /* 0x000ea80000300800 */
[----:B------:R-:W2:Y:S01]  /*35320*/  LDL.LU R14, [R1+0xb2c] ;  /* 0x000b2c00010e7983 */ /* 0x000ea20000300800 */
[----:B---3--:R-:W-:-:S05]  /*35330*/  IMAD.X R61, R61, 0x1, R2, P3 ;  /* 0x000000013d3d7824 */ /* 0x008fca00018e0602 */
[----:B------:R0:W-:Y:S04]  /*35340*/  STL [R1+0xbb8], R61 ;  /* 0x000bb83d01007387 */ /* 0x0001e80000100800 */
[----:B------:R-:W3:Y:S04]  /*35350*/  LDL.LU R15, [R1+0xb50] ;  /* 0x000b5000010f7983 */ /* 0x000ee80000300800 */
[----:B------:R-:W3:Y:S04]  /*35360*/  LDL.LU R41, [R1+0xb24] ;  /* 0x000b240001297983 */ /* 0x000ee80000300800 */
[----:B------:R-:W3:Y:S04]  /*35370*/  LDL.LU R60, [R1+0xb48] ;  /* 0x000b4800013c7983 */ /* 0x000ee80000300800 */
[----:B------:R-:W3:Y:S04]  /*35380*/  LDL.LU R0, [R1+0xb1c] ;  /* 0x000b1c0001007983 */ /* 0x000ee80000300800 */
[----:B0-----:R-:W3:Y:S01]  /*35390*/  LDL.LU R61, [R1+0xb40] ;  /* 0x000b4000013d7983 */ /* 0x001ee20000300800 */
[-C--:B----4-:R-:W-:Y:S01]  /*353a0*/  IADD3 R8, P3, R8, R54.reuse, RZ ;  /* 0x0000003608087210 */ /* 0x090fe20007f7e0ff */
[--C-:B------:R-:W-:Y:S01]  /*353b0*/  IMAD.X R9, R9, 0x1, R2.reuse, P2 ;  /* 0x0000000109097824 */ /* 0x100fe200010e0602 */
[----:B------:R-:W-:Y:S01]  /*353c0*/  IADD3 R10, P2, R10, R54, RZ ;  /* 0x000000360a0a7210 */ /* 0x000fe20007f5e0ff */
[----:B------:R-:W-:-:S02]  /*353d0*/  IMAD.X R11, R11, 0x1, R2, P6 ;  /* 0x000000010b0b7824 */ /* 0x000fc400030e0602 */
[----:B------:R-:W-:Y:S01]  /*353e0*/  STL [R1+0xb8c], R8 ;  /* 0x000b8c0801007387 */ /* 0x000fe20000100800 */
[-C--:B------:R-:W-:Y:S01]  /*353f0*/  IADD3 R58, P6, R58, R54.reuse, RZ ;  /* 0x000000363a3a7210 */ /* 0x080fe20007fde0ff */
[----:B------:R-:W-:Y:S02]  /*35400*/  IMAD.X R59, R59, 0x1, R2, P5 ;  /* 0x000000013b3b7824 */ /* 0x000fe400028e0602 */
[----:B------:R-:W-:Y:S01]  /*35410*/  STL [R1+0xbb0], R9 ;  /* 0x000bb00901007387 */ /* 0x000fe20000100800 */
[----:B------:R-:W-:-:S03]  /*35420*/  IADD3 R16, P5, R16, R54, RZ ;  /* 0x0000003610107210 */ /* 0x000fc60007fbe0ff */
[----:B------:R-:W-:Y:S01]  /*35430*/  STL [R1+0xb84], R10 ;  /* 0x000b840a01007387 */ /* 0x000fe20000100800 */
[----:B------:R-:W-:-:S03]  /*35440*/  IMAD.X R17, R17, 0x1, R2, P1 ;  /* 0x0000000111117824 */ /* 0x000fc600008e0602 */
        /* <DEDUP_REMOVED lines=23> */
[----:B--2---:R-:W-:-:S03]  /*355c0*/  IMAD.X R3, R3, 0x1, R2, P4 ;  /* 0x0000000103037824 */ /* 0x004fc600020e0602 */
[----:B------:R-:W-:Y:S01]  /*355d0*/  STL [R1+0xb78], R38 ;  /* 0x000b782601007387 */ /* 0x000fe20000100800 */
[----:B------:R-:W-:-:S03]  /*355e0*/  IMAD.X R31, R31, 0x1, R2, P1 ;  /* 0x000000011f1f7824 */ /* 0x000fc600008e0602 */
[----:B------:R-:W-:Y:S01]  /*355f0*/  STL [R1+0xb4c], R39 ;  /* 0x000b4c2701007387 */ /* 0x000fe20000100800 */
[----:B------:R-:W-:-:S03]  /*35600*/  IADD3 R23, P1, R23, R54, RZ ;  /* 0x0000003617177210 */ /* 0x000fc60007f3e0ff */
[----:B------:R-:W-:Y:S04]  /*35610*/  STL [R1+0xb70], R34 ;  /* 0x000b702201007387 */ /* 0x000fe80000100800 */
[----:B------:R-:W-:Y:S01]  /*35620*/  STL [R1+0xb44], R35 ;  /* 0x000b442301007387 */ /* 0x000fe20000100800 */
[----:B------:R-:W-:-:S03]  /*35630*/  IADD3 R12, P4, R12, R54, RZ ;  /* 0x000000360c0c7210 */ /* 0x000fc60007f9e0ff */
[----:B------:R0:W-:Y:S01]  /*35640*/  STL [R1+0xb60], R3 ;  /* 0x000b600301007387 */ /* 0x0001e20000100800 */
[----:B------:R-:W-:-:S03]  /*35650*/  IMAD.X R13, R13, 0x1, R2, P3 ;  /* 0x000000010d0d7824 */ /* 0x000fc600018e0602 */
[----:B------:R1:W-:Y:S01]  /*35660*/  STL [R1+0xb68], R31 ;  /* 0x000b681f01007387 */ /* 0x0003e20000100800 */
[----:B------:R-:W-:-:S03]  /*35670*/  IADD3 R14, P3, R14, R54, RZ ;  /* 0x000000360e0e7210 */ /* 0x000fc60007f7e0ff */
[----:B0-----:R-:W2:Y:S04]  /*35680*/  LDL.LU R3, [R1+0xb14] ;  /* 0x000b140001037983 */ /* 0x001ea80000300800 */
[----:B------:R0:W-:Y:S04]  /*35690*/  STL [R1+0xb3c], R23 ;  /* 0x000b3c1701007387 */ /* 0x0001e80000100800 */
[----:B------:R-:W-:Y:S04]  /*356a0*/  STL [R1+0xb34], R12 ;  /* 0x000b340c01007387 */ /* 0x000fe80000100800 */
[----:B------:R-:W-:Y:S04]  /*356b0*/  STL [R1+0xb58], R13 ;  /* 0x000b580d01007387 */ /* 0x000fe80000100800 */
[----:B------:R-:W-:Y:S01]  /*356c0*/  STL [R1+0xb2c], R14 ;  /* 0x000b2c0e01007387 */ /* 0x000fe20000100800 */
[--C-:B---3--:R-:W-:Y:S01]  /*356d0*/  IMAD.X R15, R15, 0x1, R2.reuse, P2 ;  /* 0x000000010f0f7824 */ /* 0x108fe200010e0602 */
[-C--:B------:R-:W-:Y:S01]  /*356e0*/  IADD3 R41, P2, R41, R54.reuse, RZ ;  /* 0x0000003629297210 */ /* 0x080fe20007f5e0ff */
[----:B------:R-:W-:Y:S01]  /*356f0*/  IMAD.X R60, R60, 0x1, R2, P6 ;  /* 0x000000013c3c7824 */ /* 0x000fe200030e0602 */
[----:B------:R-:W-:-:S02]  /*35700*/  IADD3 R0, P6, R0, R54, RZ ;  /* 0x0000003600007210 */ /* 0x000fc40007fde0ff */
[----:B------:R-:W-:Y:S04]  /*35710*/  STL [R1+0xb50], R15 ;  /* 0x000b500f01007387 */ /* 0x000fe80000100800 */
[----:B------:R-:W-:Y:S01]  /*35720*/  STL [R1+0xb24], R41 ;  /* 0x000b242901007387 */ /* 0x000fe20000100800 */
[----:B------:R-:W-:-:S03]  /*35730*/  IMAD.X R61, R61, 0x1, R2, P5 ;  /* 0x000000013d3d7824 */ /* 0x000fc600028e0602 */
[----:B------:R-:W3:Y:S04]  /*35740*/  LDL.LU R8, [R1+0xb38] ;  /* 0x000b380001087983 */ /* 0x000ee80000300800 */
[----:B------:R-:W-:Y:S04]  /*35750*/  STL [R1+0xb48], R60 ;  /* 0x000b483c01007387 */ /* 0x000fe80000100800 */
[----:B------:R-:W4:Y:S04]  /*35760*/  LDL.LU R9, [R1+0xb0c] ;  /* 0x000b0c0001097983 */ /* 0x000f280000300800 */
[----:B------:R-:W-:Y:S04]  /*35770*/  STL [R1+0xb1c], R0 ;  /* 0x000b1c0001007387 */ /* 0x000fe80000100800 */
        /* <DEDUP_REMOVED lines=18> */
[----:B-1----:R-:W4:Y:S04]  /*358a0*/  LDL.LU R31, [R1+0xac4] ;  /* 0x000ac400011f7983 */ /* 0x002f280000300800 */
[----:B0-----:R-:W4:Y:S04]  /*358b0*/  LDL.LU R23, [R1+0xae8] ;  /* 0x000ae80001177983 */ /* 0x001f280000300800 */
[----:B------:R-:W4:Y:S04]  /*358c0*/  LDL.LU R61, [R1+0xabc] ;  /* 0x000abc00013d7983 */ /* 0x000f280000300800 */
[----:B------:R-:W4:Y:S04]  /*358d0*/  LDL.LU R12, [R1+0xae0] ;  /* 0x000ae000010c7983 */ /* 0x000f280000300800 */
[----:B------:R-:W4:Y:S04]  /*358e0*/  LDL.LU R13, [R1+0xab4] ;  /* 0x000ab400010d7983 */ /* 0x000f280000300800 */
[----:B------:R-:W4:Y:S01]  /*358f0*/  LDL.LU R14, [R1+0xad8] ;  /* 0x000ad800010e7983 */ /* 0x000f220000300800 */
[----:B--2---:R-:W-:-:S05]  /*35900*/  IADD3 R3, P5, R3, R54, RZ ;  /* 0x0000003603037210 */ /* 0x004fca0007fbe0ff */
[----:B------:R0:W-:Y:S04]  /*35910*/  STL [R1+0xb14], R3 ;  /* 0x000b140301007387 */ /* 0x0001e80000100800 */
[----:B------:R-:W2:Y:S04]  /*35920*/  LDL.LU R15, [R1+0xaac] ;  /* 0x000aac00010f7983 */ /* 0x000ea80000300800 */
[----:B------:R-:W2:Y:S04]  /*35930*/  LDL.LU R41, [R1+0xad0] ;  /* 0x000ad00001297983 */ /* 0x000ea80000300800 */
[----:B------:R-:W2:Y:S04]  /*35940*/  LDL.LU R60, [R1+0xaa4] ;  /* 0x000aa400013c7983 */ /* 0x000ea80000300800 */
[----:B------:R-:W2:Y:S04]  /*35950*/  LDL.LU R0, [R1+0xac8] ;  /* 0x000ac80001007983 */ /* 0x000ea80000300800 */
[----:B0-----:R-:W2:Y:S01]  /*35960*/  LDL.LU R3, [R1+0xa9c] ;  /* 0x000a9c0001037983 */ /* 0x001ea20000300800 */
[--C-:B---3--:R-:W-:Y:S01]  /*35970*/  IMAD.X R8, R8, 0x1, R2.reuse, P1 ;  /* 0x0000000108087824 */ /* 0x108fe200008e0602 */
[-C--:B----4-:R-:W-:Y:S01]  /*35980*/  IADD3 R9, P1, R9, R54.reuse, RZ ;  /* 0x0000003609097210 */ /* 0x090fe20007f3e0ff */
[--C-:B------:R-:W-:Y:S01]  /*35990*/  IMAD.X R10, R10, 0x1, R2.reuse, P4 ;  /* 0x000000010a0a7824 */ /* 0x100fe200020e0602 */
[-C--:B------:R-:W-:Y:S01]  /*359a0*/  IADD3 R11, P4, R11, R54.reuse, RZ ;  /* 0x000000360b0b7210 */ /* 0x080fe20007f9e0ff */
[----:B------:R-:W-:Y:S01]  /*359b0*/  IMAD.X R58, R58, 0x1, R2, P3 ;  /* 0x000000013a3a7824 */ /* 0x000fe200018e0602 */
        /* <DEDUP_REMOVED lines=27> */
[--C-:B------:R-:W-:Y:S02]  /*35b70*/  IMAD.X R35, R35, 0x1, R2.reuse, P2 ;  /* 0x0000000123237824 */ /* 0x100fe400010e0602 */
[----:B------:R-:W-:Y:S01]  /*35b80*/  IMAD.X R23, R23, 0x1, R2, P6 ;  /* 0x0000000117177824 */ /* 0x000fe200030e0602 */
[----:B------:R-:W-:Y:S01]  /*35b90*/  STL [R1+0xb00], R43 ;  /* 0x000b002b01007387 */ /* 0x000fe20000100800 */
[----:B------:R-:W-:-:S03]  /*35ba0*/  IADD3 R61, P6, R61, R54, RZ ;  /* 0x000000363d3d7210 */ /* 0x000fc60007fde0ff */
[----:B------:R-:W-:Y:S01]  /*35bb0*/  STL [R1+0xad4], R38 ;  /* 0x000ad42601007387 */ /* 0x000fe20000100800 */
[----:B------:R-:W-:-:S03]  /*35bc0*/  IADD3 R31, P2, R31, R54, RZ ;  /* 0x000000361f1f7210 */ /* 0x000fc60007f5e0ff */
[----:B------:R-:W-:Y:S04]  /*35bd0*/  STL [R1+0xaf8], R39 ;  /* 0x000af82701007387 */ /* 0x000fe80000100800 */
[----:B------:R-:W-:Y:S04]  /*35be0*/  STL [R1+0xacc], R34 ;  /* 0x000acc2201007387 */ /* 0x000fe80000100800 */
[----:B------:R-:W-:Y:S04]  /*35bf0*/  STL [R1+0xaf0], R35 ;  /* 0x000af02301007387 */ /* 0x000fe80000100800 */
[----:B------:R0:W-:Y:S04]  /*35c00*/  STL [R1+0xabc], R61 ;  /* 0x000abc3d01007387 */ /* 0x0001e80000100800 */
[----:B------:R1:W-:Y:S04]  /*35c10*/  STL [R1+0xac4], R31 ;  /* 0x000ac41f01007387 */ /* 0x0003e80000100800 */
[----:B0-----:R-:W3:Y:S01]  /*35c20*/  LDL.LU R61, [R1+0xac0] ;  /* 0x000ac000013d7983 */ /* 0x001ee20000300800 */
[--C-:B------:R-:W-:Y:S01]  /*35c30*/  IMAD.X R12, R12, 0x1, R2.reuse, P5 ;  /* 0x000000010c0c7824 */ /* 0x100fe200028e0602 */
[-C--:B------:R-:W-:Y:S01]  /*35c40*/  IADD3 R13, P5, R13, R54.reuse, RZ ;  /* 0x000000360d0d7210 */ /* 0x080fe20007fbe0ff */
[--C-:B------:R-:W-:Y:S01]  /*35c50*/  IMAD.X R14, R14, 0x1, R2.reuse, P1 ;  /* 0x000000010e0e7824 */ /* 0x100fe200008e0602 */
[----:B------:R0:W-:Y:S04]  /*35c60*/  STL [R1+0xae8], R23 ;  /* 0x000ae81701007387 */ /* 0x0001e80000100800 */
[----:B------:R-:W-:Y:S04]  /*35c70*/  STL [R1+0xae0], R12 ;  /* 0x000ae00c01007387 */ /* 0x000fe80000100800 */
[----:B------:R-:W-:Y:S01]  /*35c80*/  STL [R1+0xab4], R13 ;  /* 0x000ab40d01007387 */ /* 0x000fe20000100800 */
[-C--:B--2---:R-:W-:Y:S01]  /*35c90*/  IADD3 R15, P1, R15, R54.reuse, RZ ;  /* 0x000000360f0f7210 */ /* 0x084fe20007f3e0ff */
[--C-:B------:R-:W-:Y:S01]  /*35ca0*/  IMAD.X R41, R41, 0x1, R2.reuse, P4 ;  /* 0x0000000129297824 */ /* 0x100fe200020e0602 */
[----:B------:R-:W-:Y:S01]  /*35cb0*/  IADD3 R60, P4, R60, R54, RZ ;  /* 0x000000363c3c7210 */ /* 0x000fe20007f9e0ff */
[----:B------:R-:W-:Y:S01]  /*35cc0*/  STL [R1+0xad8], R14 ;  /* 0x000ad80e01007387 */ /* 0x000fe20000100800 */
[----:B------:R-:W-:-:S03]  /*35cd0*/  IMAD.X R0, R0, 0x1, R2, P3 ;  /* 0x0000000100007824 */ /* 0x000fc600018e0602 */
[----:B------:R-:W-:Y:S04]  /*35ce0*/  STL [R1+0xaac], R15 ;  /* 0x000aac0f01007387 */ /* 0x000fe80000100800 */
[----:B------:R-:W-:Y:S04]  /*35cf0*/  STL [R1+0xad0], R41 ;  /* 0x000ad02901007387 */ /* 0x000fe80000100800 */
[----:B------:R-:W2:Y:S04]  /*35d00*/  LDL.LU R8, [R1+0xa94] ;  /* 0x000a940001087983 */ /* 0x000ea80000300800 */
[----:B------:R-:W-:Y:S01]  /*35d10*/  STL [R1+0xaa4], R60 ;  /* 0x000aa43c01007387 */ /* 0x000fe20000100800 */
[----:B------:R-:W-:-:S03]  /*35d20*/  IADD3 R3, P3, R3, R54, RZ ;  /* 0x0000003603037210 */ /* 0x000fc60007f7e0ff */
        /* <DEDUP_REMOVED lines=26> */
[----:B---3--:R-:W-:-:S05]  /*35ed0*/  IMAD.X R61, R61, 0x1, R2, P2 ;  /* 0x000000013d3d7824 */ /* 0x008fca00010e0602 */
[----:B------:R0:W-:Y:S04]  /*35ee0*/  STL [R1+0xac0], R61 ;  /* 0x000ac03d01007387 */ /* 0x0001e80000100800 */
[----:B------:R-:W3:Y:S04]  /*35ef0*/  LDL.LU R15, [R1+0xa58] ;  /* 0x000a5800010f7983 */ /* 0x000ee80000300800 */
[----:B------:R-:W3:Y:S04]  /*35f00*/  LDL.LU R41, [R1+0xa2c] ;  /* 0x000a2c0001297983 */ /* 0x000ee80000300800 */
[----:B------:R-:W3:Y:S04]  /*35f10*/  LDL.LU R60, [R1+0xa50] ;  /* 0x000a5000013c7983 */ /* 0x000ee80000300800 */
[----:B------:R-:W3:Y:S04]  /*35f20*/  LDL.LU R0, [R1+0xa24] ;  /* 0x000a240001007983 */ /* 0x000ee80000300800 */
[----:B0-----:R-:W3:Y:S01]  /*35f30*/  LDL.LU R61, [R1+0xa48] ;  /* 0x000a4800013d7983 */ /* 0x001ee20000300800 */
[-C--:B--2---:R-:W-:Y:S01]  /*35f40*/  IADD3 R8, P2, R8, R54.reuse, RZ ;  /* 0x0000003608087210 */ /* 0x084fe20007f5e0ff */
[--C-:B----4-:R-:W-:Y:S01]  /*35f50*/  IMAD.X R9, R9, 0x1, R2.reuse, P6 ;  /* 0x0000000109097824 */ /* 0x110fe200030e0602 */
[-C--:B------:R-:W-:Y:S01]  /*35f60*/  IADD3 R10, P6, R10, R54.reuse, RZ ;  /* 0x000000360a0a7210 */ /* 0x080fe20007fde0ff */
[--C-:B------:R-:W-:Y:S01]  /*35f70*/  IMAD.X R11, R11, 0x1, R2.reuse, P5 ;  /* 0x000000010b0b7824 */ /* 0x100fe200028e0602 */
[----:B------:R-:W-:Y:S01]  /*35f80*/  IADD3 R58, P5, R58, R54, RZ ;  /* 0x000000363a3a7210 */ /* 0x000fe20007fbe0ff */
        /* <DEDUP_REMOVED lines=39> */
[----:B------:R-:W-:Y:S01]  /*36200*/  STL [R1+0xa70], R31 ;  /* 0x000a701f01007387 */ /* 0x000fe20000100800 */
[----:B------:R-:W-:-:S03]  /*36210*/  IADD3 R14, P2, R14, R54, RZ ;  /* 0x000000360e0e7210 */ /* 0x000fc60007f5e0ff */
[----:B0-----:R-:W2:Y:S04]  /*36220*/  LDL.LU R3, [R1+0xa1c] ;  /* 0x000a1c0001037983 */ /* 0x001ea80000300800 */
[----:B------:R-:W-:Y:S04]  /*36230*/  STL [R1+0xa44], R23 ;  /* 0x000a441701007387 */ /* 0x000fe80000100800 */
        /* <DEDUP_REMOVED lines=8> */
[----:B------:R0:W-:Y:S01]  /*362c0*/  STL [R1+0xa2c], R41 ;  /* 0x000a2c2901007387 */ /* 0x0001e20000100800 */
[----:B------:R-:W-:-:S03]  /*362d0*/  IMAD.X R61, R61, 0x1, R2, P1 ;  /* 0x000000013d3d7824 */ /* 0x000fc600008e0602 */
[----:B0-----:R-:W3:Y:S04]  /*362e0*/  LDL.LU R41, [R1+0xa40] ;  /* 0x000a400001297983 */ /* 0x001ee80000300800 */
        /* <DEDUP_REMOVED lines=23> */
[----:B0-----:R-:W4:Y:S04]  /*36460*/  LDL.LU R61, [R1+0x1364] ;  /* 0x00136400013d7983 */ /* 0x001f280000300800 */
        /* <DEDUP_REMOVED lines=11> */
[----:B----4-:R-:W-:Y:S01]  /*36520*/  IADD3 R8, P4, R8, R54, RZ ;  /* 0x0000003608087210 */ /* 0x010fe20007f9e0ff */
[----:B------:R-:W-:-:S03]  /*36530*/  IMAD.X R9, R9, 0x1, R2, P3 ;  /* 0x0000000109097824 */ /* 0x000fc600018e0602 */
[----:B------:R0:W-:Y:S01]  /*36540*/  STL [R1+0xa40], R41 ;  /* 0x000a402901007387 */ /* 0x0001e20000100800 */
[-C--:B------:R-:W-:Y:S01]  /*36550*/  IADD3 R10, P3, R10, R54.reuse, RZ ;  /* 0x000000360a0a7210 */ /* 0x080fe20007f7e0ff */
[--C-:B------:R-:W-:Y:S01]  /*36560*/  IMAD.X R11, R11, 0x1, R2.reuse, P2 ;  /* 0x000000010b0b7824 */ /* 0x100fe200010e0602 */
[-C--:B------:R-:W-:Y:S01]  /*36570*/  IADD3 R58, P2, R58, R54.reuse, RZ ;  /* 0x000000363a3a7210 */ /* 0x080fe20007f5e0ff */
[--C-:B------:R-:W-:Y:S01]  /*36580*/  IMAD.X R59, R59, 0x1, R2.reuse, P6 ;  /* 0x000000013b3b7824 */ /* 0x100fe200030e0602 */
[-C--:B------:R-:W-:Y:S01]  /*36590*/  IADD3 R16, P6, R16, R54.reuse, RZ ;  /* 0x0000003610107210 */ /* 0x080fe20007fde0ff */
[----:B------:R-:W-:Y:S01]  /*365a0*/  IMAD.X R17, R17, 0x1, R2, P5 ;  /* 0x0000000111117824 */ /* 0x000fe200028e0602 */
[----:B0-----:R0:W5:Y:S04]  /*365b0*/  LDL.LU R41, [R1+0x140c] ;  /* 0x00140c0001297983 */ /* 0x0011680000300800 */
[----:B------:R-:W-:Y:S04]  /*365c0*/  STL [R1+0xa14], R8 ;  /* 0x000a140801007387 */ /* 0x000fe80000100800 */
[----:B------:R-:W-:Y:S04]  /*365d0*/  STL [R1+0xa38], R9 ;  /* 0x000a380901007387 */ /* 0x000fe80000100800 */
[----:B------:R-:W-:Y:S04]  /*365e0*/  STL [R1+0xa0c], R10 ;  /* 0x000a0c0a01007387 */ /* 0x000fe80000100800 */
        /* <DEDUP_REMOVED lines=9> */
[----:B------:R-:W-:-:S03]  /*36680*/  IADD3 R51, P4, R51, UR7, RZ ;  /* 0x0000000733337c10 */ /* 0x000fc6000ff9e0ff */
        /* <DEDUP_REMOVED lines=9> */
[--C-:B------:R-:W-:Y:S02]  /*36720*/  IMAD.X R34, R34, 0x1, R2.reuse, P6 ;  /* 0x0000000122227824 */ /* 0x100fe400030e0602 */
[----:B------:R-:W-:Y:S01]  /*36730*/  IMAD.X R31, R31, 0x1, R2, P5 ;  /* 0x000000011f1f7824 */ /* 0x000fe200028e0602 */
[----:B------:R-:W-:Y:S01]  /*36740*/  STL [R1+0xa08], R47 ;  /* 0x000a082f01007387 */ /* 0x000fe20000100800 */
[----:B------:R-:W-:-:S03]  /*36750*/  IADD3 R61, P5, R61, UR7, RZ ;  /* 0x000000073d3d7c10 */ /* 0x000fc6000ffbe0ff */
[----:B------:R-:W-:Y:S01]  /*36760*/  STL [R1+0xbe8], R43 ;  /* 0x000be82b01007387 */ /* 0x000fe20000100800 */
[----:B------:R-:W-:-:S03]  /*36770*/  IADD3 R35, P6, R35, UR7, RZ ;  /* 0x0000000723237c10 */ /* 0x000fc6000ffde0ff */
[----:B------:R-:W-:Y:S04]  /*36780*/  STL [R1+0xa00], R38 ;  /* 0x000a002601007387 */ /* 0x000fe80000100800 */
[----:B------:R-:W-:Y:S04]  /*36790*/  STL [R1+0x136c], R39 ;  /* 0x00136c2701007387 */ /* 0x000fe80000100800 */
[----:B------:R-:W-:Y:S04]  /*367a0*/  STL [R1+0x9f8], R34 ;  /* 0x0009f82201007387 */ /* 0x000fe80000100800 */
[----:B------:R1:W-:Y:S04]  /*367b0*/  STL [R1+0x1364], R61 ;  /* 0x0013643d01007387 */ /* 0x0003e80000100800 */
[----:B------:R3:W-:Y:S04]  /*367c0*/  STL [R1+0x1368], R35 ;  /* 0x0013682301007387 */ /* 0x0007e80000100800 */
[----:B-1----:R-:W4:Y:S01]  /*367d0*/  LDL.LU R61, [R1+0xbe0] ;  /* 0x000be000013d7983 */ /* 0x002f220000300800 */
[----:B------:R-:W-:Y:S01]  /*367e0*/  IMAD.X R23, R23, 0x1, R2, P1 ;  /* 0x0000000117177824 */ /* 0x000fe200008e0602 */
[----:B------:R-:W-:-:S02]  /*367f0*/  IADD3 R12, P1, R12, UR7, RZ ;  /* 0x000000070c0c7c10 */ /* 0x000fc4000ff3e0ff */
[----:B------:R-:W-:Y:S02]  /*36800*/  IADD3.X R13, R13, UR6, RZ, P4, !PT ;  /* 0x000000060d0d7c10 */ /* 0x000fe4000a7fe4ff */
[----:B--2---:R-:W-:Y:S01]  /*36810*/  IADD3 R14, P4, R14, UR7, RZ ;  /* 0x000000070e0e7c10 */ /* 0x004fe2000ff9e0ff */
[----:B------:R1:W-:Y:S01]  /*36820*/  STL [R1+0x9f0], R31 ;  /* 0x0009f01f01007387 */ /* 0x0003e20000100800 */
[----:B------:R-:W-:-:S03]  /*36830*/  IADD3.X R15, R15, UR6, RZ, P3, !PT ;  /* 0x000000060f0f7c10 */ /* 0x000fc60009ffe4ff */
[----:B------:R-:W-:Y:S04]  /*36840*/  STL [R1+0x9e8], R23 ;  /* 0x0009e81701007387 */ /* 0x000fe80000100800 */
[----:B------:R-:W-:Y:S01]  /*36850*/  STL [R1+0x1360], R12 ;  /* 0x0013600c01007387 */ /* 0x000fe20000100800 */
[----:B------:R-:W-:-:S03]  /*36860*/  IADD3 R60, P3, R60, UR7, RZ ;  /* 0x000000073c3c7c10 */ /* 0x000fc6000ff7e0ff */
[----:B------:R-:W-:Y:S01]  /*36870*/  STL [R1+0xbec], R13 ;  /* 0x000bec0d01007387 */ /* 0x000fe20000100800 */
[----:B------:R-:W-:-:S03]  /*36880*/  IADD3.X R0, R0, UR6, RZ, P2, !PT ;  /* 0x0000000600007c10 */ /* 0x000fc600097fe4ff */
[----:B------:R-:W-:Y:S04]  /*36890*/  STL [R1+0x135c], R14 ;  /* 0x00135c0e01007387 */ /* 0x000fe80000100800 */
[----:B------:R-:W-:Y:S01]  /*368a0*/  STL [R1+0x9e4], R15 ;  /* 0x0009e40f01007387 */ /* 0x000fe20000100800 */
[----:B------:R-:W-:-:S03]  /*368b0*/  IADD3 R3, P2, R3, UR7, RZ ;  /* 0x0000000703037c10 */ /* 0x000fc6000ff5e0ff */
[----:B------:R-:W2:Y:S04]  /*368c0*/  LDL.LU R8, [R1+0x1344] ;  /* 0x0013440001087983 */ /* 0x000ea80000300800 */
[----:B------:R-:W-:Y:S04]  /*368d0*/  STL [R1+0x1354], R60 ;  /* 0x0013543c01007387 */ /* 0x000fe80000100800 */
[----:B------:R-:W2:Y:S04]  /*368e0*/  LDL.LU R9, [R1+0xbdc] ;  /* 0x000bdc0001097983 */ /* 0x000ea80000300800 */
[----:B------:R-:W-:Y:S04]  /*368f0*/  STL [R1+0xbe4], R0 ;  /* 0x000be40001007387 */ /* 0x000fe80000100800 */
[----:B------:R-:W2:Y:S04]  /*36900*/  LDL.LU R10, [R1+0x133c] ;  /* 0x00133c00010a7983 */ /* 0x000ea80000300800 */
        /* <DEDUP_REMOVED lines=17> */
[----:B---3--:R-:W3:Y:S04]  /*36a20*/  LDL.LU R35, [R1+0x1320] ;  /* 0x0013200001237983 */ /* 0x008ee80000300800 */
[----:B-1----:R-:W3:Y:S04]  /*36a30*/  LDL.LU R31, [R1+0x12f4] ;  /* 0x0012f400011f7983 */ /* 0x002ee80000300800 */
[----:B0-----:R-:W3:Y:S04]  /*36a40*/  LDL.LU R3, [R1+0x1318] ;  /* 0x0013180001037983 */ /* 0x001ee80000300800 */
[----:B------:R-:W3:Y:S04]  /*36a50*/  LDL.LU R23, [R1+0x12ec] ;  /* 0x0012ec0001177983 */ /* 0x000ee80000300800 */
[----:B------:R-:W3:Y:S04]  /*36a60*/  LDL.LU R12, [R1+0x1310] ;  /* 0x00131000010c7983 */ /* 0x000ee80000300800 */
[----:B------:R-:W3:Y:S01]  /*36a70*/  LDL.LU R13, [R1+0x12e4] ;  /* 0x0012e400010d7983 */ /* 0x000ee20000300800 */
[----:B----4-:R-:W-:-:S05]  /*36a80*/  IADD3.X R61, R61, UR6, RZ, P6, !PT ;  /* 0x000000063d3d7c10 */ /* 0x010fca000b7fe4ff */
[----:B------:R0:W-:Y:S04]  /*36a90*/  STL [R1+0xbe0], R61 ;  /* 0x000be03d01007387 */ /* 0x0001e80000100800 */
[----:B------:R-:W4:Y:S04]  /*36aa0*/  LDL.LU R14, [R1+0x1308] ;  /* 0x00130800010e7983 */ /* 0x000f280000300800 */
[----:B------:R-:W4:Y:S04]  /*36ab0*/  LDL.LU R15, [R1+0x12dc] ;  /* 0x0012dc00010f7983 */ /* 0x000f280000300800 */
[----:B------:R-:W4:Y:S04]  /*36ac0*/  LDL.LU R60, [R1+0x1300] ;  /* 0x00130000013c7983 */ /* 0x000f280000300800 */
[----:B------:R-:W4:Y:S04]  /*36ad0*/  LDL.LU R0, [R1+0x12d4] ;  /* 0x0012d40001007983 */ /* 0x000f280000300800 */
[----:B0-----:R-:W4:Y:S01]  /*36ae0*/  LDL.LU R61, [R1+0x12f8] ;  /* 0x0012f800013d7983 */ /* 0x001f220000300800 */
[----:B--2---:R-:W-:-:S02]  /*36af0*/  IADD3 R8, P6, R8, UR7, RZ ;  /* 0x0000000708087c10 */ /* 0x004fc4000ffde0ff */
[----:B------:R-:W-:Y:S02]  /*36b00*/  IADD3.X R9, R9, UR6, RZ, P5, !PT ;  /* 0x0000000609097c10 */ /* 0x000fe4000affe4ff */
[----:B------:R-:W-:Y:S02]  /*36b10*/  IADD3 R10, P5, R10, UR7, RZ ;  /* 0x000000070a0a7c10 */ /* 0x000fe4000ffbe0ff */
[----:B------:R-:W-:Y:S02]  /*36b20*/  IADD3.X R11, R11, UR6, RZ, P1, !PT ;  /* 0x000000060b0b7c10 */ /* 0x000fe40008ffe4ff */
[----:B------:R-:W-:Y:S01]  /*36b30*/  IADD3 R58, P1, R58, UR7, RZ ;  /* 0x000000073a3a7c10 */ /* 0x000fe2000ff3e0ff */
[----:B------:R-:W-:Y:S01]  /*36b40*/  STL [R1+0x1344], R8 ;  /* 0x0013440801007387 */ /* 0x000fe20000100800 */
[----:B------:R-:W-:-:S03]  /*36b50*/  IADD3.X R59, R59, UR6, RZ, P4, !PT ;  /* 0x000000063b3b7c10 */ /* 0x000fc6000a7fe4ff */
[----:B------:R-:W-:Y:S01]  /*36b60*/  STL [R1+0xbdc], R9 ;  /* 0x000bdc0901007387 */ /* 0x000fe20000100800 */
[----:B------:R-:W-:-:S03]  /*36b70*/  IADD3 R16, P4, R16, UR7, RZ ;  /* 0x0000000710107c10 */ /* 0x000fc6000ff9e0ff */
        /* <DEDUP_REMOVED lines=25> */
[----:B---3--:R-:W-:-:S03]  /*36d10*/  IADD3.X R3, R3, UR6, RZ, P2, !PT ;  /* 0x0000000603037c10 */ /* 0x008fc600097fe4ff */
[----:B------:R-:W-:Y:S01]  /*36d20*/  STL [R1+0x1330], R43 ;  /* 0x0013302b01007387 */ /* 0x000fe20000100800 */
[----:B------:R-:W-:-:S03]  /*36d30*/  IADD3.X R35, R35, UR6, RZ, P3, !PT ;  /* 0x0000000623237c10 */ /* 0x000fc60009ffe4ff */
[----:B------:R-:W-:Y:S01]  /*36d40*/  STL [R1+0x1304], R38 ;  /* 0x0013042601007387 */ /* 0x000fe20000100800 */
[----:B------:R-:W-:-:S03]  /*36d50*/  IADD3 R31, P3, R31, UR7, RZ ;  /* 0x000000071f1f7c10 */ /* 0x000fc6000ff7e0ff */
[----:B------:R-:W-:Y:S04]  /*36d60*/  STL [R1+0x1328], R39 ;  /* 0x0013282701007387 */ /* 0x000fe80000100800 */
[----:B------:R-:W-:Y:S01]  /*36d70*/  STL [R1+0x12fc], R34 ;  /* 0x0012fc2201007387 */ /* 0x000fe20000100800 */
[----:B------:R-:W-:-:S03]  /*36d80*/  IADD3 R23, P2, R23, UR7, RZ ;  /* 0x0000000717177c10 */ /* 0x000fc6000ff5e0ff */
[----:B------:R0:W-:Y:S01]  /*36d90*/  STL [R1+0x1318], R3 ;  /* 0x0013180301007387 */ /* 0x0001e20000100800 */
[----:B------:R-:W-:-:S03]  /*36da0*/  IADD3.X R12, R12, UR6, RZ, P6, !PT ;  /* 0x000000060c0c7c10 */ /* 0x000fc6000b7fe4ff */
[----:B------:R1:W-:Y:S01]  /*36db0*/  STL [R1+0x1320], R35 ;  /* 0x0013202301007387 */ /* 0x0003e20000100800 */
[----:B------:R-:W-:-:S03]  /*36dc0*/  IADD3 R13, P6, R13, UR7, RZ ;  /* 0x000000070d0d7c10 */ /* 0x000fc6000ffde0ff */
[----:B0-----:R-:W2:Y:S04]  /*36dd0*/  LDL.LU R3, [R1+0x12cc] ;  /* 0x0012cc0001037983 */ /* 0x001ea80000300800 */
[----:B------:R0:W-:Y:S04]  /*36de0*/  STL [R1+0x12f4], R31 ;  /* 0x0012f41f01007387 */ /* 0x0001e80000100800 */
[----:B------:R-:W-:Y:S04]  /*36df0*/  STL [R1+0x12ec], R23 ;  /* 0x0012ec1701007387 */ /* 0x000fe80000100800 */
[----:B------:R-:W-:Y:S04]  /*36e00*/  STL [R1+0x1310], R12 ;  /* 0x0013100c01007387 */ /* 0x000fe80000100800 */
[----:B------:R-:W-:Y:S01]  /*36e10*/  STL [R1+0x12e4], R13 ;  /* 0x0012e40d01007387 */ /* 0x000fe20000100800 */
[----:B----4-:R-:W-:-:S02]  /*36e20*/  IADD3.X R14, R14, UR6, RZ, P5, !PT ;  /* 0x000000060e0e7c10 */ /* 0x010fc4000affe4ff */
[----:B------:R-:W-:Y:S02]  /*36e30*/  IADD3 R15, P5, R15, UR7, RZ ;  /* 0x000000070f0f7c10 */ /* 0x000fe4000ffbe0ff */
[----:B------:R-:W-:Y:S02]  /*36e40*/  IADD3.X R60, R60, UR6, RZ, P1, !PT ;  /* 0x000000063c3c7c10 */ /* 0x000fe40008ffe4ff */
[----:B------:R-:W-:Y:S01]  /*36e50*/  IADD3 R0, P1, R0, UR7, RZ ;  /* 0x0000000700007c10 */ /* 0x000fe2000ff3e0ff */
[----:B------:R-:W-:Y:S04]  /*36e60*/  STL [R1+0x1308], R14 ;  /* 0x0013080e01007387 */ /* 0x000fe80000100800 */
[----:B------:R-:W-:Y:S04]  /*36e70*/  STL [R1+0x12dc], R15 ;  /* 0x0012dc0f01007387 */ /* 0x000fe80000100800 */
[----:B------:R-:W3:Y:S04]  /*36e80*/  LDL.LU R8, [R1+0x12f0] ;  /* 0x0012f00001087983 */ /* 0x000ee80000300800 */
[----:B------:R-:W-:Y:S01]  /*36e90*/  STL [R1+0x1300], R60 ;  /* 0x0013003c01007387 */ /* 0x000fe20000100800 */
[----:B------:R-:W-:-:S03]  /*36ea0*/  IADD3.X R61, R61, UR6, RZ, P4, !PT ;  /* 0x000000063d3d7c10 */ /* 0x000fc6000a7fe4ff */
        /* <DEDUP_REMOVED lines=26> */
[----:B--2---:R-:W-:-:S05]  /*37050*/  IADD3 R3, P4, R3, UR7, RZ ;  /* 0x0000000703037c10 */ /* 0x004fca000ff9e0ff */
[----:B------:R0:W-:Y:S04]  /*37060*/  STL [R1+0x12cc], R3 ;  /* 0x0012cc0301007387 */ /* 0x0001e80000100800 */
[----:B------:R-:W2:Y:S04]  /*37070*/  LDL.LU R14, [R1+0x1264] ;  /* 0x00126400010e7983 */ /* 0x000ea80000300800 */
[----:B------:R-:W2:Y:S04]  /*37080*/  LDL.LU R15, [R1+0x1288] ;  /* 0x00128800010f7983 */ /* 0x000ea80000300800 */
[----:B------:R-:W2:Y:S04]  /*37090*/  LDL.LU R60, [R1+0x125c] ;  /* 0x00125c00013c7983 */ /* 0x000ea80000300800 */
[----:B------:R-:W2:Y:S04]  /*370a0*/  LDL.LU R0, [R1+0x1280] ;  /* 0x0012800001007983 */ /* 0x000ea80000300800 */
[----:B0-----:R-:W2:Y:S01]  /*370b0*/  LDL.LU R3, [R1+0x1254] ;  /* 0x0012540001037983 */ /* 0x001ea20000300800 */
[----:B---3--:R-:W-:-:S02]  /*370c0*/  IADD3.X R8, R8, UR6, RZ, P3, !PT ;  /* 0x0000000608087c10 */ /* 0x008fc40009ffe4ff */
[----:B----4-:R-:W-:Y:S02]  /*370d0*/  IADD3 R9, P3, R9, UR7, RZ ;  /* 0x0000000709097c10 */ /* 0x010fe4000ff7e0ff */
[----:B------:R-:W-:Y:S01]  /*370e0*/  IADD3.X R10, R10, UR6, RZ, P2, !PT ;  /* 0x000000060a0a7c10 */ /* 0x000fe200097fe4ff */
[----:B------:R-:W-:Y:S01]  /*370f0*/  STL [R1+0x12f0], R8 ;  /* 0x0012f00801007387 */ /* 0x000fe20000100800 */
        /* <DEDUP_REMOVED lines=28> */
[----:B------:R-:W-:Y:S02]  /*372c0*/  IADD3.X R34, R34, UR6, RZ, P5, !PT ;  /* 0x0000000622227c10 */ /* 0x000fe4000affe4ff */
[----:B------:R-:W-:Y:S01]  /*372d0*/  IADD3.X R31, R31, UR6, RZ, P1, !PT ;  /* 0x000000061f1f7c10 */ /* 0x000fe20008ffe4ff */
        /* <DEDUP_REMOVED lines=9> */
[----:B0-----:R-:W3:Y:S01]  /*37370*/  LDL.LU R61, [R1+0x1278] ;  /* 0x00127800013d7983 */ /* 0x001ee20000300800 */
[----:B------:R-:W-:-:S02]  /*37380*/  IADD3.X R23, R23, UR6, RZ, P4, !PT ;  /* 0x0000000617177c10 */ /* 0x000fc4000a7fe4ff */
[----:B------:R-:W-:Y:S02]  /*37390*/  IADD3 R12, P4, R12, UR7, RZ ;  /* 0x000000070c0c7c10 */ /* 0x000fe4000ff9e0ff */
[----:B------:R-:W-:Y:S01]  /*373a0*/  IADD3.X R13, R13, UR6, RZ, P3, !PT ;  /* 0x000000060d0d7c10 */ /* 0x000fe20009ffe4ff */
[----:B------:R0:W-:Y:S04]  /*373b0*/  STL [R1+0x12a0], R31 ;  /* 0x0012a01f01007387 */ /* 0x0001e80000100800 */
[----:B------:R-:W-:Y:S01]  /*373c0*/  STL [R1+0x1298], R23 ;  /* 0x0012981701007387 */ /* 0x000fe20000100800 */
[----:B--2---:R-:W-:Y:S02]  /*373d0*/  IADD3 R14, P3, R14, UR7, RZ ;  /* 0x000000070e0e7c10 */ /* 0x004fe4000ff7e0ff */
[----:B------:R-:W-:Y:S01]  /*373e0*/  IADD3.X R15, R15, UR6, RZ, P2, !PT ;  /* 0x000000060f0f7c10 */ /* 0x000fe200097fe4ff */
[----:B------:R-:W-:Y:S01]  /*373f0*/  STL [R1+0x126c], R12 ;  /* 0x00126c0c01007387 */ /* 0x000fe20000100800 */
[----:B------:R-:W-:-:S03]  /*37400*/  IADD3 R60, P2, R60, UR7, RZ ;  /* 0x000000073c3c7c10 */ /* 0x000fc6000ff5e0ff */
[----:B------:R-:W-:Y:S01]  /*37410*/  STL [R1+0x1290], R13 ;  /* 0x0012900d01007387 */ /* 0x000fe20000100800 */
[----:B------:R-:W-:-:S03]  /*37420*/  IADD3.X R0, R0, UR6, RZ, P6, !PT ;  /* 0x0000000600007c10 */ /* 0x000fc6000b7fe4ff */
[----:B------:R-:W-:Y:S04]  /*37430*/  STL [R1+0x1264], R14 ;  /* 0x0012640e01007387 */ /* 0x000fe80000100800 */
[----:B------:R-:W-:Y:S04]  /*37440*/  STL [R1+0x1288], R15 ;  /* 0x0012880f01007387 */ /* 0x000fe80000100800 */
[----:B------:R-:W2:Y:S01]  /*37450*/  LDL.LU R8, [R1+0x124c] ;  /* 0x00124c0001087983 */ /* 0x000ea20000300800 */
[----:B------:R-:W-:-:S03]  /*37460*/  IADD3 R3, P6, R3, UR7, RZ ;  /* 0x0000000703037c10 */ /* 0x000fc6000ffde0ff */
        /* <DEDUP_REMOVED lines=27> */
[----:B---3--:R-:W-:-:S05]  /*37620*/  IADD3.X R61, R61, UR6, RZ, P5, !PT ;  /* 0x000000063d3d7c10 */ /* 0x008fca000affe4ff */
[----:B------:R0:W-:Y:S04]  /*37630*/  STL [R1+0x1278], R61 ;  /* 0x0012783d01007387 */ /* 0x0001e80000100800 */
[----:B------:R-:W3:Y:S04]  /*37640*/  LDL.LU R14, [R1+0x1210] ;  /* 0x00121000010e7983 */ /* 0x000ee80000300800 */
[----:B------:R-:W3:Y:S04]  /*37650*/  LDL.LU R15, [R1+0x11e4] ;  /* 0x0011e400010f7983 */ /* 0x000ee80000300800 */
[----:B------:R-:W3:Y:S04]  /*37660*/  LDL.LU R60, [R1+0x1208] ;  /* 0x00120800013c7983 */ /* 0x000ee80000300800 */
[----:B------:R-:W3:Y:S04]  /*37670*/  LDL.LU R0, [R1+0x11dc] ;  /* 0x0011dc0001007983 */ /* 0x000ee80000300800 */
[----:B0-----:R-:W3:Y:S01]  /*37680*/  LDL.LU R61, [R1+0x1200] ;  /* 0x00120000013d7983 */ /* 0x001ee20000300800 */
[----:B--2---:R-:W-:-:S02]  /*37690*/  IADD3 R8, P5, R8, UR7, RZ ;  /* 0x0000000708087c10 */ /* 0x004fc4000ffbe0ff */
[----:B----4-:R-:W-:Y:S02]  /*376a0*/  IADD3.X R9, R9, UR6, RZ, P1, !PT ;  /* 0x0000000609097c10 */ /* 0x010fe40008ffe4ff */
        /* <DEDUP_REMOVED lines=49> */
[----:B---3--:R-:W-:-:S02]  /*379c0*/  IADD3.X R14, R14, UR6, RZ, P1, !PT ;  /* 0x000000060e0e7c10 */ /* 0x008fc40008ffe4ff */
        /* <DEDUP_REMOVED lines=89> */
[----:B------:R-:W-:Y:S04]  /*37f60*/  STL [R1+0x11a0], R23 ;  /* 0x0011a01701007387 */ /* 0x000fe80000100800 */
[----:B------:R-:W-:Y:S01]  /*37f70*/  STL [R1+0x1174], R12 ;  /* 0x0011740c01007387 */ /* 0x000fe20000100800 */
[----:B--2---:R-:W-:-:S02]  /*37f80*/  IADD3 R14, P2, R14, UR7, RZ ;  /* 0x000000070e0e7c10 */ /* 0x004fc4000ff5e0ff */
[----:B------:R-:W-:Y:S02]  /*37f90*/  IADD3.X R15, R15, UR6, RZ, P6, !PT ;  /* 0x000000060f0f7c10 */ /* 0x000fe4000b7fe4ff */
[----:B------:R-:W-:Y:S01]  /*37fa0*/  IADD3 R60, P6, R60, UR7, RZ ;  /* 0x000000073c3c7c10 */ /* 0x000fe2000ffde0ff */
[----:B------:R-:W-:Y:S01]  /*37fb0*/  STL [R1+0x1198], R13 ;  /* 0x0011980d01007387 */ /* 0x000fe20000100800 */
[----:B------:R-:W-:-:S03]  /*37fc0*/  IADD3.X R0, R0, UR6, RZ, P5, !PT ;  /* 0x0000000600007c10 */ /* 0x000fc6000affe4ff */
[----:B------:R-:W-:Y:S04]  /*37fd0*/  STL [R1+0x116c], R14 ;  /* 0x00116c0e01007387 */ /* 0x000fe80000100800 */
[----:B------:R-:W-:Y:S04]  /*37fe0*/  STL [R1+0x1190], R15 ;  /* 0x0011900f01007387 */ /* 0x000fe80000100800 */
[----:B------:R-:W2:Y:S04]  /*37ff0*/  LDL.LU R8, [R1+0x1154] ;  /* 0x0011540001087983 */ /* 0x000ea80000300800 */
[----:B------:R-:W-:Y:S01]  /*38000*/  STL [R1+0x1164], R60 ;  /* 0x0011643c01007387 */ /* 0x000fe20000100800 */
[----:B------:R-:W-:-:S03]  /*38010*/  IADD3 R3, P5, R3, UR7, RZ ;  /* 0x0000000703037c10 */ /* 0x000fc6000ffbe0ff */
        /* <DEDUP_REMOVED lines=361> */
[----:B------:R-:W-:Y:S04]  /*396b0*/  STL [R1+0xf84], R12 ;  /* 0x000f840c01007387 */ /* 0x000fe80000100800 */
[----:B------:R-:W-:Y:S01]  /*396c0*/  STL [R1+0xfa8], R13 ;  /* 0x000fa80d01007387 */ /* 0x000fe20000100800 */
[----:B--2---:R-:W-:-:S02]  /*396d0*/  IADD3 R14, P5, R14, UR7, RZ ;  /* 0x000000070e0e7c10 */ /* 0x004fc4000ffbe0ff */
[----:B------:R-:W-:Y:S02]  /*396e0*/  IADD3.X R15, R15, UR6, RZ, P1, !PT ;  /* 0x000000060f0f7c10 */ /* 0x000fe40008ffe4ff */
[----:B------:R-:W-:Y:S02]  /*396f0*/  IADD3 R60, P1, R60, UR7, RZ ;  /* 0x000000073c3c7c10 */ /* 0x000fe4000ff3e0ff */
[----:B------:R-:W-:Y:S01]  /*39700*/  IADD3.X R0, R0, UR6, RZ, P4, !PT ;  /* 0x0000000600007c10 */ /* 0x000fe2000a7fe4ff */
        /* <DEDUP_REMOVED lines=40> */
[----:B------:R-:W-:Y:S01]  /*39990*/  IADD3 R10, P2, R10, UR7, RZ ;  /* 0x000000070a0a7c10 */ /* 0x000fe2000ff5e0ff */
[----:B------:R-:W-:Y:S01]  /*399a0*/  STL [R1+0xf64], R8 ;  /* 0x000f640801007387 */ /* 0x000fe20000100800 */
[----:B------:R-:W-:Y:S02]  /*399b0*/  IADD3.X R11, R11, UR6, RZ, P6, !PT ;  /* 0x000000060b0b7c10 */ /* 0x000fe4000b7fe4ff */
[----:B------:R-:W-:Y:S02]  /*399c0*/  IADD3 R58, P6, R58, UR7, RZ ;  /* 0x000000073a3a7c10 */ /* 0x000fe4000ffde0ff */
[----:B------:R-:W-:Y:S01]  /*399d0*/  IADD3.X R59, R59, UR6, RZ, P5, !PT ;  /* 0x000000063b3b7c10 */ /* 0x000fe2000affe4ff */
        /* <DEDUP_REMOVED lines=514> */
[----:B------:R2:W-:Y:S04]  /*3ba00*/  STL [R1+0xcb8], R15 ;  /* 0x000cb80f01007387 */ /* 0x0005e80000100800 */
[----:B------:R-:W4:Y:S04]  /*3ba10*/  LDL.LU R8, [R1+0xc7c] ;  /* 0x000c7c0001087983 */ /* 0x000f280000300800 */
[----:B------:R3:W-:Y:S01]  /*3ba20*/  STL [R1+0xc8c], R60 ;  /* 0x000c8c3c01007387 */ /* 0x0007e20000100800 */
[----:B------:R-:W-:-:S03]  /*3ba30*/  IADD3 R3, P6, R3, UR7, RZ ;  /* 0x0000000703037c10 */ /* 0x000fc6000ffde0ff */
[----:B------:R-:W4:Y:S04]  /*3ba40*/  LDL.LU R9, [R1+0xca0] ;  /* 0x000ca00001097983 */ /* 0x000f280000300800 */
[----:B------:R3:W-:Y:S04]  /*3ba50*/  STL [R1+0xcb0], R0 ;  /* 0x000cb00001007387 */ /* 0x0007e80000100800 */
        /* <DEDUP_REMOVED lines=20> */
[----:B--2---:R-:W2:Y:S04]  /*3bba0*/  LDL.LU R15, [R1+0xc50] ;  /* 0x000c5000010f7983 */ /* 0x004ea80000300800 */
[----:B------:R-:W2:Y:S04]  /*3bbb0*/  LDL.LU R23, [R1+0xc24] ;  /* 0x000c240001177983 */ /* 0x000ea80000300800 */
[----:B------:R-:W2:Y:S04]  /*3bbc0*/  LDL.LU R12, [R1+0xc48] ;  /* 0x000c4800010c7983 */ /* 0x000ea80000300800 */
[----:B------:R-:W2:Y:S01]  /*3bbd0*/  LDL.LU R13, [R1+0xc1c] ;  /* 0x000c1c00010d7983 */ /* 0x000ea20000300800 */
[----:B---3--:R-:W-:-:S05]  /*3bbe0*/  IADD3.X R61, R61, UR6, RZ, P5, !PT ;  /* 0x000000063d3d7c10 */ /* 0x008fca000affe4ff */
[----:B------:R0:W-:Y:S04]  /*3bbf0*/  STL [R1+0xca8], R61 ;  /* 0x000ca83d01007387 */ /* 0x0001e80000100800 */
[----:B------:R-:W3:Y:S04]  /*3bc00*/  LDL.LU R14, [R1+0xc40] ;  /* 0x000c4000010e7983 */ /* 0x000ee80000300800 */
[----:B------:R-:W3:Y:S04]  /*3bc10*/  LDL.LU R60, [R1+0xc14] ;  /* 0x000c1400013c7983 */ /* 0x000ee80000300800 */
[----:B------:R-:W3:Y:S04]  /*3bc20*/  LDL.LU R0, [R1+0xc38] ;  /* 0x000c380001007983 */ /* 0x000ee80000300800 */
[----:B------:R-:W3:Y:S04]  /*3bc30*/  LDL.LU R3, [R1+0xc0c] ;  /* 0x000c0c0001037983 */ /* 0x000ee80000300800 */
[----:B0-----:R-:W3:Y:S01]  /*3bc40*/  LDL.LU R61, [R1+0xc30] ;  /* 0x000c3000013d7983 */ /* 0x001ee20000300800 */
[----:B----4-:R-:W-:-:S02]  /*3bc50*/  IADD3 R8, P5, R8, UR7, RZ ;  /* 0x0000000708087c10 */ /* 0x010fc4000ffbe0ff */
[----:B------:R-:W-:Y:S02]  /*3bc60*/  IADD3.X R9, R9, UR6, RZ, P1, !PT ;  /* 0x0000000609097c10 */ /* 0x000fe40008ffe4ff */
        /* <DEDUP_REMOVED lines=32> */
[----:B--2---:R-:W-:-:S03]  /*3be70*/  IADD3.X R15, R15, UR6, RZ, P6, !PT ;  /* 0x000000060f0f7c10 */ /* 0x004fc6000b7fe4ff */
        /* <DEDUP_REMOVED lines=9> */
[----:B------:R-:W-:Y:S01]  /*3bf10*/  STL [R1+0xc58], R35 ;  /* 0x000c582301007387 */ /* 0x000fe20000100800 */
[----:B------:R-:W-:-:S03]  /*3bf20*/  IADD3 R13, P5, R13, UR7, RZ ;  /* 0x000000070d0d7c10 */ /* 0x000fc6000ffbe0ff */
[----:B0-----:R-:W2:Y:S04]  /*3bf30*/  LDL.LU R15, [R1+0x1378] ;  /* 0x00137800010f7983 */ /* 0x001ea80000300800 */
[----:B------:R-:W-:Y:S04]  /*3bf40*/  STL [R1+0xc2c], R31 ;  /* 0x000c2c1f01007387 */ /* 0x000fe80000100800 */
        /* <DEDUP_REMOVED lines=8> */
[----:B------:R0:W-:Y:S01]  /*3bfd0*/  STL [R1+0xc14], R60 ;  /* 0x000c143c01007387 */ /* 0x0001e20000100800 */
[----:B------:R-:W-:-:S03]  /*3bfe0*/  IADD3.X R61, R61, UR6, RZ, P3, !PT ;  /* 0x000000063d3d7c10 */ /* 0x000fc60009ffe4ff */
[----:B0-----:R-:W3:Y:S04]  /*3bff0*/  LDL.LU R60, [R1+0xc28] ;  /* 0x000c2800013c7983 */ /* 0x001ee80000300800 */
[----:B------:R0:W-:Y:S04]  /*3c000*/  STL [R1+0xc38], R0 ;  /* 0x000c380001007387 */ /* 0x0001e80000100800 */
[----:B0-----:R-:W4:Y:S04]  /*3c010*/  LDL.LU R0, [R1+0x1380] ;  /* 0x0013800001007983 */ /* 0x001f280000300800 */
[----:B------:R0:W-:Y:S04]  /*3c020*/  STL [R1+0xc0c], R3 ;  /* 0x000c0c0301007387 */ /* 0x0001e80000100800 */
[----:B0-----:R-:W4:Y:S04]  /*3c030*/  LDL.LU R3, [R1+0xc20] ;  /* 0x000c200001037983 */ /* 0x001f280000300800 */
[----:B------:R0:W-:Y:S04]  /*3c040*/  STL [R1+0xc30], R61 ;  /* 0x000c303d01007387 */ /* 0x0001e80000100800 */
        /* <DEDUP_REMOVED lines=29> */
[----:B---3--:R-:W-:-:S05]  /*3c220*/  IADD3.X R60, R60, UR6, RZ, P2, !PT ;  /* 0x000000063c3c7c10 */ /* 0x008fca00097fe4ff */
[----:B------:R0:W-:Y:S01]  /*3c230*/  STL [R1+0xc28], R60 ;  /* 0x000c283c01007387 */ /* 0x0001e20000100800 */
[----:B----4-:R-:W-:-:S03]  /*3c240*/  IADD3 R0, P2, R0, UR7, RZ ;  /* 0x0000000700007c10 */ /* 0x010fc6000ff5e0ff */
[----:B0-----:R0:W5:Y:S04]  /*3c250*/  LDL.LU R60, [R1+0x1408] ;  /* 0x00140800013c7983 */ /* 0x0011680000300800 */
[----:B------:R1:W-:Y:S01]  /*3c260*/  STL [R1+0x1380], R0 ;  /* 0x0013800001007387 */ /* 0x0003e20000100800 */
[----:B------:R-:W-:-:S03]  /*3c270*/  IADD3.X R3, R3, UR6, RZ, P6, !PT ;  /* 0x0000000603037c10 */ /* 0x000fc6000b7fe4ff */
[----:B-1----:R-:W3:Y:S04]  /*3c280*/  LDL.LU R0, [R1+0x1404] ;  /* 0x0014040001007983 */ /* 0x002ee80000300800 */
[----:B------:R1:W-:Y:S01]  /*3c290*/  STL [R1+0xc20], R3 ;  /* 0x000c200301007387 */ /* 0x0003e20000100800 */
[----:B------:R-:W-:-:S03]  /*3c2a0*/  IADD3 R61, P6, R61, UR7, RZ ;  /* 0x000000073d3d7c10 */ /* 0x000fc6000ffde0ff */
[----:B-1----:R-:W4:Y:S04]  /*3c2b0*/  LDL.LU R3, [R1+0x1400] ;  /* 0x0014000001037983 */ /* 0x002f280000300800 */
[----:B------:R1:W-:Y:S04]  /*3c2c0*/  STL [R1+0x1388], R61 ;  /* 0x0013883d01007387 */ /* 0x0003e80000100800 */
[----:B-1----:R-:W2:Y:S01]  /*3c2d0*/  LDL.LU R61, [R1+0x13fc] ;  /* 0x0013fc00013d7983 */ /* 0x002ea20000300800 */
[----:B------:R-:W-:Y:S02]  /*3c2e0*/  IADD3.X R8, R8, UR6, RZ, P5, !PT ;  /* 0x0000000608087c10 */ /* 0x000fe4000affe4ff */
[----:B------:R-:W-:-:S02]  /*3c2f0*/  IADD3 R9, P5, R9, UR7, RZ ;  /* 0x0000000709097c10 */ /* 0x000fc4000ffbe0ff */
        /* <DEDUP_REMOVED lines=25> */
[----:B------:R-:W-:Y:S04]  /*3c490*/  STL [R1+0x13b8], R55 ;  /* 0x0013b83701007387 */ /* 0x000fe80000100800 */
[----:B------:R-:W-:Y:S01]  /*3c4a0*/  STL [R1+0xbf8], R50 ;  /* 0x000bf83201007387 */ /* 0x000fe20000100800 */
[----:B------:R-:W-:-:S03]  /*3c4b0*/  IADD3.X R38, R38, UR6, RZ, P4, !PT ;  /* 0x0000000626267c10 */ /* 0x000fc6000a7fe4ff */
[----:B------:R-:W-:Y:S04]  /*3c4c0*/  STL [R1+0x13d0], R51 ;  /* 0x0013d03301007387 */ /* 0x000fe80000100800 */
[----:B------:R-:W-:Y:S04]  /*3c4d0*/  STL [R1+0xbf4], R47 ;  /* 0x000bf42f01007387 */ /* 0x000fe80000100800 */
[----:B------:R-:W-:Y:S01]  /*3c4e0*/  STL [R1+0x13cc], R43 ;  /* 0x0013cc2b01007387 */ /* 0x000fe20000100800 */
[----:B--2---:R-:W-:-:S05]  /*3c4f0*/  IADD3.X R61, R61, UR6, RZ, P3, !PT ;  /* 0x000000063d3d7c10 */ /* 0x004fca0009ffe4ff */
[----:B------:R1:W-:Y:S04]  /*3c500*/  STL [R1+0x1374], R61 ;  /* 0x0013743d01007387 */ /* 0x0003e80000100800 */
[----:B------:R-:W-:Y:S04]  /*3c510*/  STL [R1+0xbf0], R38 ;  /* 0x000bf02601007387 */ /* 0x000fe80000100800 */
[----:B-1----:R-:W2:Y:S01]  /*3c520*/  LDL.LU R61, [R1+0x13f8] ;  /* 0x0013f800013d7983 */ /* 0x002ea20000300800 */
[----:B------:R-:W-:Y:S02]  /*3c530*/  IADD3 R39, P4, R39, UR7, RZ ;  /* 0x0000000727277c10 */ /* 0x000fe4000ff9e0ff */
        /* <DEDUP_REMOVED lines=8> */
[----:B------:R-:W-:Y:S04]  /*3c5c0*/  STL [R1+0x137c], R35 ;  /* 0x00137c2301007387 */ /* 0x000fe80000100800 */
[----:B------:R-:W-:Y:S01]  /*3c5d0*/  STL [R1+0x13c0], R31 ;  /* 0x0013c01f01007387 */ /* 0x000fe20000100800 */
[----:B------:R-:W-:-:S03]  /*3c5e0*/  IADD3.X R14, R14, UR6, RZ, P1, !PT ;  /* 0x000000060e0e7c10 */ /* 0x000fc60008ffe4ff */
[----:B------:R-:W-:Y:S01]  /*3c5f0*/  STL [R1+0x1384], R23 ;  /* 0x0013841701007387 */ /* 0x000fe20000100800 */
[----:B------:R-:W-:-:S03]  /*3c600*/  IADD3.X R15, R15, UR6, RZ, P4, !PT ;  /* 0x000000060f0f7c10 */ /* 0x000fc6000a7fe4ff */
[----:B------:R-:W-:Y:S04]  /*3c610*/  STL [R1+0x13bc], R12 ;  /* 0x0013bc0c01007387 */ /* 0x000fe80000100800 */
[----:B------:R-:W-:Y:S01]  /*3c620*/  STL [R1+0x138c], R13 ;  /* 0x00138c0d01007387 */ /* 0x000fe20000100800 */
[----:B----4-:R-:W-:Y:S02]  /*3c630*/  IADD3.X R3, R3, UR6, RZ, P2, !PT ;  /* 0x0000000603037c10 */ /* 0x010fe400097fe4ff */
[----:B---3--:R-:W-:Y:S02]  /*3c640*/  IADD3.X R0, R0, UR6, RZ, P6, !PT ;  /* 0x0000000600007c10 */ /* 0x008fe4000b7fe4ff */
[----:B------:R-:W-:-:S04]  /*3c650*/  LOP3.LUT R5, R5, R4, RZ, 0x3c, !PT ;  /* 0x0000000405057212 */ /* 0x000fc800078e3cff */
[----:B------:R-:W-:-:S04]  /*3c660*/  LOP3.LUT R4, R5, R4, RZ, 0x3c, !PT ;  /* 0x0000000405047212 */ /* 0x000fc800078e3cff */
[----:B------:R-:W-:Y:S02]  /*3c670*/  LOP3.LUT R5, R5, R4, RZ, 0x3c, !PT ;  /* 0x0000000405057212 */ /* 0x000fe400078e3cff */
[----:B--2---:R-:W-:-:S05]  /*3c680*/  IADD3.X R61, R61, UR6, RZ, P3, !PT ;  /* 0x000000063d3d7c10 */ /* 0x004fca0009ffe4ff */
[----:B------:R1:W-:Y:S04]  /*3c690*/  STL [R1+0x13a4], R61 ;  /* 0x0013a43d01007387 */ /* 0x0003e80000100800 */
[----:B------:R-:W-:Y:S04]  /*3c6a0*/  STL [R1+0x1394], R14 ;  /* 0x0013940e01007387 */ /* 0x000fe80000100800 */
[----:B-1----:R0:W5:Y:S04]  /*3c6b0*/  LDL.LU R61, [R1+0x13f4] ;  /* 0x0013f400013d7983 */ /* 0x0021680000300800 */
[----:B------:R-:W-:Y:S04]  /*3c6c0*/  STL [R1+0x139c], R15 ;  /* 0x00139c0f01007387 */ /* 0x000fe80000100800 */
[----:B------:R1:W-:Y:S04]  /*3c6d0*/  STL [R1+0x13ac], R3 ;  /* 0x0013ac0301007387 */ /* 0x0003e80000100800 */
[----:B-1----:R0:W5:Y:S04]  /*3c6e0*/  LDL.LU R3, [R1+0x13f0] ;  /* 0x0013f00001037983 */ /* 0x0021680000300800 */
[----:B------:R1:W-:Y:S02]  /*3c6f0*/  STL [R1+0x13b4], R0 ;  /* 0x0013b40001007387 */ /* 0x0003e40000100800 */
[----:B-1----:R-:W1:Y:S02]  /*3c700*/  S2R R0, SR_TID.X ;  /* 0x0000000000007919 */ /* 0x002e640000002100 */
[----:B------:R0:W-:Y:S01]  /*3c710*/  STL.64 [R1+0x968], R4 ;  /* 0x0009680401007387 */ /* 0x0001e20000100a00 */
[----:B-1----:R-:W-:-:S05]  /*3c720*/  LOP3.LUT R0, R0, 0x1f, RZ, 0xc0, !PT ;  /* 0x0000001f00007812 */ /* 0x002fca00078ec0ff */
[----:B------:R-:W-:Y:S01]  /*3c730*/  IMAD.SHL.U32 R0, R0, 0x2, RZ ;  /* 0x0000000200007824 */ /* 0x000fe200078e00ff */
[----:B0-----:R-:W-:Y:S06]  /*3c740*/  @P0 BRA `(.L_x_1) ;  /* 0xfffffe00000c0947 */ /* 0x001fec000383ffff */
[----:B-----5:R-:W2:Y:S04]  /*3c750*/  LDL.LU R60, [R1+0x98c] ;  /* 0x00098c00013c7983 */ /* 0x020ea80000300800 */
[----:B------:R-:W3:Y:S04]  /*3c760*/  LDL.LU R0, [R1+0x5c4] ;  /* 0x0005c40001007983 */ /* 0x000ee80000300800 */
[----:B------:R-:W3:Y:S04]  /*3c770*/  LDL.LU R2, [R1+0x984] ;  /* 0x0009840001027983 */ /* 0x000ee80000300800 */
[----:B------:R-:W4:Y:S04]  /*3c780*/  LDL.LU R5, [R1+0x378] ;  /* 0x0003780001057983 */ /* 0x000f280000300800 */
        /* <DEDUP_REMOVED lines=27> */
[----:B------:R0:W-:Y:S04]  /*3c940*/  STL [R1+0x1514], R26 ;  /* 0x0015141a01007387 */ /* 0x0001e80000100800 */
[----:B0-----:R-:W2:Y:S04]  /*3c950*/  LDL.LU R26, [R1+0x5cc] ;  /* 0x0005cc00011a7983 */ /* 0x001ea80000300800 */
        /* <DEDUP_REMOVED lines=39> */
[----:B0-----:R-:W2:Y:S01]  /*3cbd0*/  LDL.LU R49, [R1+0x32c] ;  /* 0x00032c0001317983 */ /* 0x001ea20000300800 */
[----:B---3--:R-:W-:-:S02]  /*3cbe0*/  F2FP.F16.F32.PACK_AB R2, R0, R2 ;  /* 0x000000020002723e */ /* 0x008fc400000000ff */
[----:B----4-:R-:W-:Y:S01]  /*3cbf0*/  F2FP.F16.F32.PACK_AB R0, R5, R4 ;  /* 0x000000040500723e */ /* 0x010fe200000000ff */
[----:B------:R-:W-:Y:S04]  /*3cc00*/  STL [R1+0x1400], R57 ;  /* 0x0014003901007387 */ /* 0x000fe80000100800 */
[----:B------:R-:W-:Y:S04]  /*3cc10*/  STL [R1+0x13fc], R48 ;  /* 0x0013fc3001007387 */ /* 0x000fe80000100800 */
[----:B------:R-:W-:Y:S04]  /*3cc20*/  STL [R1+0x13f8], R56 ;  /* 0x0013f83801007387 */ /* 0x000fe80000100800 */
[----:B------:R-:W-:Y:S04]  /*3cc30*/  STL [R1+0x13f4], R61 ;  /* 0x0013f43d01007387 */ /* 0x000fe80000100800 */
[----:B------:R0:W-:Y:S01]  /*3cc40*/  STL [R1+0x13f0], R3 ;  /* 0x0013f00301007387 */ /* 0x0001e20000100800 */
[----:B--2---:R-:W-:-:S02]  /*3cc50*/  F2FP.F16.F32.PACK_AB R6, R21, R6 ;  /* 0x000000061506723e */ /* 0x004fc400000000ff */
[----:B------:R-:W-:Y:S02]  /*3cc60*/  F2FP.F16.F32.PACK_AB R20, R33, R20 ;  /* 0x000000142114723e */ /* 0x000fe400000000ff */
[----:B------:R-:W-:Y:S02]  /*3cc70*/  F2FP.F16.F32.PACK_AB R37, R37, R52 ;  /* 0x000000342525723e */ /* 0x000fe400000000ff */
[----:B0-----:R-:W-:Y:S02]  /*3cc80*/  F2FP.F16.F32.PACK_AB R3, R41, R36 ;  /* 0x000000242903723e */ /* 0x001fe400000000ff */
[----:B------:R-:W-:Y:S02]  /*3cc90*/  F2FP.F16.F32.PACK_AB R36, R53, R44 ;  /* 0x0000002c3524723e */ /* 0x000fe400000000ff */
[----:B------:R-:W-:-:S05]  /*3cca0*/  F2FP.F16.F32.PACK_AB R40, R49, R40 ;  /* 0x000000283128723e */ /* 0x000fca00000000ff */
[----:B------:R-:W-:Y:S04]  /*3ccb0*/  STL [R1+0x9fc], R40 ;  /* 0x0009fc2801007387 */ /* 0x000fe80000100800 */
[----:B------:R0:W-:Y:S04]  /*3ccc0*/  STL [R1+0x9f8], R3 ;  /* 0x0009f80301007387 */ /* 0x0001e80000100800 */
[----:B------:R-:W-:Y:S04]  /*3ccd0*/  STL [R1+0x9f4], R37 ;  /* 0x0009f42501007387 */ /* 0x000fe80000100800 */
[----:B------:R-:W-:Y:S01]  /*3cce0*/  STL [R1+0x9f0], R36 ;  /* 0x0009f02401007387 */ /* 0x000fe20000100800 */
[----:B0-----:R-:W-:-:S05]  /*3ccf0*/  F2FP.F16.F32.PACK_AB R3, R45, R32 ;  /* 0x000000202d03723e */ /* 0x001fca00000000ff */
[----:B------:R0:W-:Y:S04]  /*3cd00*/  STL [R1+0x9ec], R3 ;  /* 0x0009ec0301007387 */ /* 0x0001e80000100800 */
[----:B------:R-:W-:Y:S04]  /*3cd10*/  STL [R1+0x9e8], R20 ;  /* 0x0009e81401007387 */ /* 0x000fe80000100800 */
[----:B------:R1:W-:Y:S01]  /*3cd20*/  STL [R1+0x9e4], R6 ;  /* 0x0009e40601007387 */ /* 0x0003e20000100800 */
[----:B0-----:R-:W-:Y:S02]  /*3cd30*/  F2FP.F16.F32.PACK_AB R3, R7, R24 ;  /* 0x000000180703723e */ /* 0x001fe400000000ff */
[----:B------:R-:W-:-:S03]  /*3cd40*/  F2FP.F16.F32.PACK_AB R7, R25, R28 ;  /* 0x0000001c1907723e */ /* 0x000fc600000000ff */
[----:B------:R0:W-:Y:S01]  /*3cd50*/  STL [R1+0x9e0], R3 ;  /* 0x0009e00301007387 */ /* 0x0001e20000100800 */
[----:B-1----:R-:W-:-:S03]  /*3cd60*/  F2FP.F16.F32.PACK_AB R6, R29, R22 ;  /* 0x000000161d06723e */ /* 0x002fc600000000ff */
[----:B------:R-:W-:Y:S04]  /*3cd70*/  STL [R1+0x9dc], R7 ;  /* 0x0009dc0701007387 */ /* 0x000fe80000100800 */
[----:B------:R-:W-:Y:S01]  /*3cd80*/  STL [R1+0x9d8], R6 ;  /* 0x0009d80601007387 */ /* 0x000fe20000100800 */
[----:B0-----:R-:W-:-:S05]  /*3cd90*/  F2FP.F16.F32.PACK_AB R3, R26, R60 ;  /* 0x0000003c1a03723e */ /* 0x001fca00000000ff */
[----:B------:R0:W-:Y:S04]  /*3cda0*/  STL [R1+0x9d4], R3 ;  /* 0x0009d40301007387 */ /* 0x0001e80000100800 */
[----:B------:R1:W-:Y:S04]  /*3cdb0*/  STL [R1+0x9d0], R2 ;  /* 0x0009d00201007387 */ /* 0x0003e80000100800 */
[----:B------:R2:W-:Y:S01]  /*3cdc0*/  STL [R1+0x97c], R0 ;  /* 0x00097c0001007387 */ /* 0x0005e20000100800 */
[----:B0-----:R-:W-:Y:S02]  /*3cdd0*/  F2FP.F16.F32.PACK_AB R3, R8, R9 ;  /* 0x000000090803723e */ /* 0x001fe400000000ff */
[----:B-1----:R-:W-:-:S03]  /*3cde0*/  F2FP.F16.F32.PACK_AB R2, R10, R11 ;  /* 0x0000000b0a02723e */ /* 0x002fc600000000ff */
[----:B------:R0:W-:Y:S01]  /*3cdf0*/  STL [R1+0x978], R3 ;  /* 0x0009780301007387 */ /* 0x0001e20000100800 */
[----:B--2---:R-:W-:-:S03]  /*3ce00*/  F2FP.F16.F32.PACK_AB R0, R58, R59 ;  /* 0x0000003b3a00723e */ /* 0x004fc600000000ff */
        /* <DEDUP_REMOVED lines=22> */
[----:B------:R-:W-:Y:S01]  /*3cf70*/  STL [R1+0x938], R3 ;  /* 0x0009380301007387 */ /* 0x000fe20000100800 */
[----:B--2---:R-:W-:-:S03]  /*3cf80*/  F2FP.F16.F32.PACK_AB R0, R14, R15 ;  /* 0x0000000f0e00723e */ /* 0x004fc600000000ff */
[----:B------:R-:W2:Y:S04]  /*3cf90*/  LDL.LU R26, [R1+0x3f8] ;  /* 0x0003f800011a7983 */ /* 0x000ea80000300800 */
[----:B------:R-:W-:Y:S04]  /*3cfa0*/  STL [R1+0x934], R2 ;  /* 0x0009340201007387 */ /* 0x000fe80000100800 */
[----:B------:R-:W3:Y:S04]  /*3cfb0*/  LDL.LU R22, [R1+0x3b0] ;  /* 0x0003b00001167983 */ /* 0x000ee80000300800 */
[----:B------:R-:W-:Y:S04]  /*3cfc0*/  STL [R1+0x930], R0 ;  /* 0x0009300001007387 */ /* 0x000fe80000100800 */
[----:B---3--:R0:W-:Y:S04]  /*3cfd0*/  STL [R1+0x1518], R22 ;  /* 0x0015181601007387 */ /* 0x0081e80000100800 */
[----:B0-----:R-:W2:Y:S04]  /*3cfe0*/  LDL.LU R22, [R1+0x3b8] ;  /* 0x0003b80001167983 */ /* 0x001ea80000300800 */
[----:B------:R-:W3:Y:S04]  /*3cff0*/  LDL.LU R3, [R1+0x3f0] ;  /* 0x0003f00001037983 */ /* 0x000ee80000300800 */
[----:B------:R-:W4:Y:S04]  /*3d000*/  LDL.LU R61, [R1+0x5e8] ;  /* 0x0005e800013d7983 */ /* 0x000f280000300800 */
[----:B------:R-:W4:Y:S04]  /*3d010*/  LDL.LU R56, [R1+0x1c8] ;  /* 0x0001c80001387983 */ /* 0x000f280000300800 */
[----:B------:R-:W3:Y:S04]  /*3d020*/  LDL.LU R48, [R1+0x5e0] ;  /* 0x0005e00001307983 */ /* 0x000ee80000300800 */
        /* <DEDUP_REMOVED lines=55> */
[----:B--2---:R-:W-:-:S03]  /*3d3a0*/  F2FP.F16.F32.PACK_AB R26, R22, R26 ;  /* 0x0000001a161a723e */ /* 0x004fc600000000ff */
[----:B------:R-:W2:Y:S04]  /*3d3b0*/  LDL.LU R22, [R1+0x1518] ;  /* 0x0015180001167983 */ /* 0x000ea80000300800 */
[----:B------:R0:W-:Y:S04]  /*3d3c0*/  STL [R1+0x91c], R26 ;  /* 0x00091c1a01007387 */ /* 0x0001e80000100800 */
[----:B0-----:R-:W2:Y:S01]  /*3d3d0*/  LDL.LU R26, [R1+0x1514] ;  /* 0x00151400011a7983 */ /* 0x001ea20000300800 */
[----:B---3--:R-:W-:Y:S02]  /*3d3e0*/  F2FP.F16.F32.PACK_AB R48, R48, R57 ;  /* 0x000000393030723e */ /* 0x008fe400000000ff */
[----:B----4-:R-:W-:-:S02]  /*3d3f0*/  F2FP.F16.F32.PACK_AB R40, R49, R40 ;  /* 0x000000283128723e */ /* 0x010fc400000000ff */
[----:B------:R-:W-:Y:S02]  /*3d400*/  F2FP.F16.F32.PACK_AB R37, R37, R52 ;  /* 0x000000342525723e */ /* 0x000fe400000000ff */
[----:B--2---:R-:W-:Y:S02]  /*3d410*/  F2FP.F16.F32.PACK_AB R3, R22, R3 ;  /* 0x000000031603723e */ /* 0x004fe400000000ff */
[----:B------:R-:W2:Y:S01]  /*3d420*/  LDL.LU R22, [R1+0x1510] ;  /* 0x0015100001167983 */ /* 0x000ea20000300800 */
[----:B------:R-:W-:Y:S02]  /*3d430*/  F2FP.F16.F32.PACK_AB R20, R33, R20 ;  /* 0x000000142114723e */ /* 0x000fe400000000ff */
[----:B------:R-:W-:Y:S01]  /*3d440*/  F2FP.F16.F32.PACK_AB R6, R21, R6 ;  /* 0x000000061506723e */ /* 0x000fe200000000ff */
[----:B------:R0:W-:Y:S02]  /*3d450*/  STL [R1+0x918], R3 ;  /* 0x0009180301007387 */ /* 0x0001e40000100800 */
[----:B0-----:R-:W-:-:S05]  /*3d460*/  F2FP.F16.F32.PACK_AB R3, R61, R56 ;  /* 0x000000383d03723e */ /* 0x001fca00000000ff */
[----:B------:R0:W-:Y:S04]  /*3d470*/  STL [R1+0x914], R3 ;  /* 0x0009140301007387 */ /* 0x0001e80000100800 */
[----:B------:R-:W-:Y:S04]  /*3d480*/  STL [R1+0x910], R48 ;  /* 0x0009103001007387 */ /* 0x000fe80000100800 */
[----:B------:R-:W-:Y:S01]  /*3d490*/  STL [R1+0x90c], R40 ;  /* 0x00090c2801007387 */ /* 0x000fe20000100800 */
[----:B0-----:R-:W-:Y:S02]  /*3d4a0*/  F2FP.F16.F32.PACK_AB R3, R41, R36 ;  /* 0x000000242903723e */ /* 0x001fe400000000ff */
[----:B------:R-:W-:-:S03]  /*3d4b0*/  F2FP.F16.F32.PACK_AB R36, R53, R44 ;  /* 0x0000002c3524723e */ /* 0x000fc600000000ff */
        /* <DEDUP_REMOVED lines=13> */
[----:B0-----:R-:W-:Y:S02]  /*3d590*/  F2FP.F16.F32.PACK_AB R3, R0, R2 ;  /* 0x000000020003723e */ /* 0x001fe400000000ff */
[----:B------:R-:W-:Y:S02]  /*3d5a0*/  F2FP.F16.F32.PACK_AB R2, R5, R4 ;  /* 0x000000040502723e */ /* 0x000fe400000000ff */
[----:B------:R-:W-:Y:S01]  /*3d5b0*/  F2FP.F16.F32.PACK_AB R0, R8, R9 ;  /* 0x000000090800723e */ /* 0x000fe200000000ff */
[----:B------:R0:W-:Y:S04]  /*3d5c0*/  STL [R1+0x5d4], R3 ;  /* 0x0005d40301007387 */ /* 0x0001e80000100800 */
[----:B------:R1:W-:Y:S04]  /*3d5d0*/  STL [R1+0x5d0], R2 ;  /* 0x0005d00201007387 */ /* 0x0003e80000100800 */
[----:B------:R3:W-:Y:S01]  /*3d5e0*/  STL [R1+0x5cc], R0 ;  /* 0x0005cc0001007387 */ /* 0x0007e20000100800 */
[----:B0-----:R-:W-:-:S02]  /*3d5f0*/  F2FP.F16.F32.PACK_AB R3, R10, R11 ;  /* 0x0000000b0a03723e */ /* 0x001fc400000000ff */
[----:B-1----:R-:W-:-:S03]  /*3d600*/  F2FP.F16.F32.PACK_AB R2, R58, R59 ;  /* 0x0000003b3a02723e */ /* 0x002fc600000000ff */
[----:B------:R0:W-:Y:S01]  /*3d610*/  STL [R1+0x5c8], R3 ;  /* 0x0005c80301007387 */ /* 0x0001e20000100800 */
[----:B---3--:R-:W-:-:S03]  /*3d620*/  F2FP.F16.F32.PACK_AB R0, R16, R17 ;  /* 0x000000111000723e */ /* 0x008fc600000000ff */
[----:B------:R1:W-:Y:S04]  /*3d630*/  STL [R1+0x5c4], R2 ;  /* 0x0005c40201007387 */ /* 0x0003e80000100800 */
[----:B------:R3:W-:Y:S01]  /*3d640*/  STL [R1+0x5c0], R0 ;  /* 0x0005c00001007387 */ /* 0x0007e20000100800 */
[----:B0-----:R-:W-:Y:S02]  /*3d650*/  F2FP.F16.F32.PACK_AB R3, R18, R19 ;  /* 0x000000131203723e */ /* 0x001fe400000000ff */
        /* <DEDUP_REMOVED lines=13> */
[----:B------:R-:W-:Y:S01]  /*3d730*/  STL [R1+0x414], R3 ;  /* 0x0004140301007387 */ /* 0x000fe20000100800 */
[----:B---3--:R-:W-:-:S03]  /*3d740*/  F2FP.F16.F32.PACK_AB R0, R26, R27 ;  /* 0x0000001b1a00723e */ /* 0x008fc600000000ff */
[----:B------:R0:W-:Y:S04]  /*3d750*/  STL [R1+0x410], R2 ;  /* 0x0004100201007387 */ /* 0x0001e80000100800 */
[----:B------:R1:W-:Y:S01]  /*3d760*/  STL [R1+0x40c], R0 ;  /* 0x00040c0001007387 */ /* 0x0003e20000100800 */
[----:B0-----:R-:W-:Y:S02]  /*3d770*/  F2FP.F16.F32.PACK_AB R2, R12, R13 ;  /* 0x0000000d0c02723e */ /* 0x001fe400000000ff */
[----:B-1----:R-:W-:Y:S02]  /*3d780*/  F2FP.F16.F32.PACK_AB R0, R14, R15 ;  /* 0x0000000f0e00723e */ /* 0x002fe400000000ff */
[----:B--2---:R-:W-:-:S05]  /*3d790*/  F2FP.F16.F32.PACK_AB R3, R22, R23 ;  /* 0x000000171603723e */ /* 0x004fca00000000ff */
[----:B------:R0:W-:Y:S04]  /*3d7a0*/  STL [R1+0x408], R3 ;  /* 0x0004080301007387 */ /* 0x0001e80000100800 */
[----:B0-----:R-:W2:Y:S04]  /*3d7b0*/  LDL.LU R3, [R1+0x430] ;  /* 0x0004300001037983 */ /* 0x001ea80000300800 */
[----:B------:R-:W-:Y:S04]  /*3d7c0*/  STL [R1+0x404], R2 ;  /* 0x0004040201007387 */ /* 0x000fe80000100800 */
[----:B--2---:R0:W-:Y:S04]  /*3d7d0*/  STL [R1+0x1508], R3 ;  /* 0x0015080301007387 */ /* 0x0041e80000100800 */
[----:B------:R-:W-:Y:S04]  /*3d7e0*/  STL [R1+0x400], R0 ;  /* 0x0004000001007387 */ /* 0x000fe80000100800 */
[----:B0-----:R-:W2:Y:S04]  /*3d7f0*/  LDL.LU R3, [R1+0x438] ;  /* 0x0004380001037983 */ /* 0x001ea80000300800 */
[----:B------:R-:W3:Y:S04]  /*3d800*/  LDL.LU R61, [R1+0x628] ;  /* 0x00062800013d7983 */ /* 0x000ee80000300800 */
[----:B---3--:R0:W-:Y:S04]  /*3d810*/  STL [R1+0x1504], R61 ;  /* 0x0015043d01007387 */ /* 0x0081e80000100800 */
[----:B0-----:R-:W3:Y:S04]  /*3d820*/  LDL.LU R61, [R1+0x790] ;  /* 0x00079000013d7983 */ /* 0x001ee80000300800 */
[----:B---3--:R0:W-:Y:S04]  /*3d830*/  STL [R1+0x150c], R61 ;  /* 0x00150c3d01007387 */ /* 0x0081e80000100800 */
[----:B0-----:R-:W2:Y:S04]  /*3d840*/  LDL.LU R61, [R1+0x798] ;  /* 0x00079800013d7983 */ /* 0x001ea80000300800 */
[----:B------:R-:W3:Y:S04]  /*3d850*/  LDL.LU R56, [R1+0x208] ;  /* 0x0002080001387983 */ /* 0x000ee80000300800 */
[----:B------:R-:W4:Y:S04]  /*3d860*/  LDL.LU R48, [R1+0x620] ;  /* 0x0006200001307983 */ /* 0x000f280000300800 */
[----:B------:R-:W4:Y:S04]  /*3d870*/  LDL.LU R57, [R1+0x200] ;  /* 0x0002000001397983 */ /* 0x000f280000300800 */
        /* <DEDUP_REMOVED lines=56> */
[----:B--2---:R-:W-:-:S03]  /*3dc00*/  F2FP.F16.F32.PACK_AB R3, R61, R3 ;  /* 0x000000033d03723e */ /* 0x004fc600000000ff */
[----:B------:R-:W2:Y:S04]  /*3dc10*/  LDL.LU R61, [R1+0x150c] ;  /* 0x00150c00013d7983 */ /* 0x000ea80000300800 */
[----:B------:R0:W-:Y:S04]  /*3dc20*/  STL [R1+0x3fc], R3 ;  /* 0x0003fc0301007387 */ /* 0x0001e80000100800 */
[----:B0-----:R-:W2:Y:S02]  /*3dc30*/  LDL.LU R3, [R1+0x1508] ;  /* 0x0015080001037983 */ /* 0x001ea40000300800 */
[----:B--2---:R-:W-:-:S02]  /*3dc40*/  F2FP.F16.F32.PACK_AB R3, R61, R3 ;  /* 0x000000033d03723e */ /* 0x004fc400000000ff */
[----:B------:R-:W2:Y:S01]  /*3dc50*/  LDL.LU R61, [R1+0x1504] ;  /* 0x00150400013d7983 */ /* 0x000ea20000300800 */
[----:B----4-:R-:W-:Y:S02]  /*3dc60*/  F2FP.F16.F32.PACK_AB R48, R48, R57 ;  /* 0x000000393030723e */ /* 0x010fe400000000ff */
[----:B---3--:R-:W-:Y:S01]  /*3dc70*/  F2FP.F16.F32.PACK_AB R40, R49, R40 ;  /* 0x000000283128723e */ /* 0x008fe200000000ff */
[----:B------:R2:W-:Y:S01]  /*3dc80*/  STL [R1+0x3f8], R3 ;  /* 0x0003f80301007387 */ /* 0x0005e20000100800 */
[----:B------:R-:W-:Y:S02]  /*3dc90*/  F2FP.F16.F32.PACK_AB R37, R37, R52 ;  /* 0x000000342525723e */ /* 0x000fe400000000ff */
[----:B------:R-:W-:Y:S02]  /*3dca0*/  F2FP.F16.F32.PACK_AB R20, R33, R20 ;  /* 0x000000142114723e */ /* 0x000fe400000000ff */
[----:B------:R-:W-:Y:S02]  /*3dcb0*/  F2FP.F16.F32.PACK_AB R6, R21, R6 ;  /* 0x000000061506723e */ /* 0x000fe400000000ff */
[----:B--2---:R-:W-:-:S05]  /*3dcc0*/  F2FP.F16.F32.PACK_AB R3, R61, R56 ;  /* 0x000000383d03723e */ /* 0x004fca00000000ff */
        /* <DEDUP_REMOVED lines=261> */
[----:B----4-:R-:W-:-:S03]  /*3ed20*/  F2FP.F16.F32.PACK_AB R7, R24, R7 ;  /* 0x000000071807723e */ /* 0x010fc600000000ff */
[----:B------:R0:W-:Y:S01]  /*3ed30*/  STL [R1+0x1c8], R29 ;  /* 0x0001c81d01007387 */ /* 0x0001e20000100800 */
[----:B---3--:R-:W-:Y:S02]  /*3ed40*/  F2FP.F16.F32.PACK_AB R21, R6, R21 ;  /* 0x000000150615723e */ /* 0x008fe400000000ff */
[----:B------:R-:W-:Y:S01]  /*3ed50*/  F2FP.F16.F32.PACK_AB R33, R20, R33 ;  /* 0x000000211421723e */ /* 0x000fe200000000ff */
[----:B0-----:R-:W3:Y:S01]  /*3ed60*/  LDL.LU R29, [R1+0x14e8] ;  /* 0x0014e800011d7983 */ /* 0x001ee20000300800 */
[----:B------:R-:W-:Y:S02]  /*3ed70*/  F2FP.F16.F32.PACK_AB R45, R32, R45 ;  /* 0x0000002d202d723e */ /* 0x000fe400000000ff */
[----:B------:R-:W-:Y:S02]  /*3ed80*/  F2FP.F16.F32.PACK_AB R53, R44, R53 ;  /* 0x000000352c35723e */ /* 0x000fe400000000ff */
[----:B------:R-:W-:Y:S02]  /*3ed90*/  F2FP.F16.F32.PACK_AB R3, R52, R3 ;  /* 0x000000033403723e */ /* 0x000fe400000000ff */
[----:B------:R-:W-:-:S02]  /*3eda0*/  F2FP.F16.F32.PACK_AB R56, R61, R56 ;  /* 0x000000383d38723e */ /* 0x000fc400000000ff */
[----:B------:R-:W-:Y:S02]  /*3edb0*/  F2FP.F16.F32.PACK_AB R48, R48, R57 ;  /* 0x000000393030723e */ /* 0x000fe400000000ff */
[----:B--2---:R-:W-:Y:S02]  /*3edc0*/  F2FP.F16.F32.PACK_AB R25, R28, R25 ;  /* 0x000000191c19723e */ /* 0x004fe400000000ff */
[----:B------:R-:W2:Y:S04]  /*3edd0*/  LDL.LU R28, [R1+0x14e4] ;  /* 0x0014e400011c7983 */ /* 0x000ea80000300800 */
[----:B------:R0:W-:Y:S04]  /*3ede0*/  STL [R1+0x1c4], R25 ;  /* 0x0001c41901007387 */ /* 0x0001e80000100800 */
[----:B0-----:R-:W4:Y:S04]  /*3edf0*/  LDL.LU R25, [R1+0x14e0] ;  /* 0x0014e00001197983 */ /* 0x001f280000300800 */
[----:B------:R-:W4:Y:S04]  /*3ee00*/  LDL.LU R24, [R1+0x14dc] ;  /* 0x0014dc0001187983 */ /* 0x000f280000300800 */
        /* <DEDUP_REMOVED lines=16> */
[----:B------:R-:W-:Y:S04]  /*3ef10*/  STL [R1+0x148], R56 ;  /* 0x0001483801007387 */ /* 0x000fe80000100800 */
[----:B------:R-:W-:Y:S01]  /*3ef20*/  STL [R1+0x144], R48 ;  /* 0x0001443001007387 */ /* 0x000fe20000100800 */
[----:B0-----:R-:W-:-:S02]  /*3ef30*/  F2FP.F16.F32.PACK_AB R3, R49, R40 ;  /* 0x000000283103723e */ /* 0x001fc400000000ff */
[----:B------:R-:W-:Y:S02]  /*3ef40*/  F2FP.F16.F32.PACK_AB R40, R41, R36 ;  /* 0x000000242928723e */ /* 0x000fe400000000ff */
[----:B------:R-:W-:Y:S01]  /*3ef50*/  F2FP.F16.F32.PACK_AB R36, R37, R60 ;  /* 0x0000003c2524723e */ /* 0x000fe200000000ff */
[----:B------:R0:W-:Y:S04]  /*3ef60*/  STL [R1+0x140], R3 ;  /* 0x0001400301007387 */ /* 0x0001e80000100800 */
[----:B------:R-:W-:Y:S04]  /*3ef70*/  STL [R1+0x13c], R40 ;  /* 0x00013c2801007387 */ /* 0x000fe80000100800 */
[----:B------:R-:W-:Y:S01]  /*3ef80*/  STL [R1+0x138], R36 ;  /* 0x0001382401007387 */ /* 0x000fe20000100800 */
[----:B0-----:R-:W-:-:S02]  /*3ef90*/  F2FP.F16.F32.PACK_AB R3, R0, R2 ;  /* 0x000000020003723e */ /* 0x001fc400000000ff */
        /* <DEDUP_REMOVED lines=33> */
[----:B------:R-:W3:Y:S04]  /*3f1b0*/  LDL.LU R35, [R1+0x858] ;  /* 0x0008580001237983 */ /* 0x000ee80000300800 */
[----:B------:R-:W-:Y:S04]  /*3f1c0*/  STL [R1+0xf4], R2 ;  /* 0x0000f40201007387 */ /* 0x000fe80000100800 */
[----:B------:R-:W3:Y:S04]  /*3f1d0*/  LDL.LU R26, [R1+0x4f8] ;  /* 0x0004f800011a7983 */ /* 0x000ee80000300800 */
[----:B------:R0:W-:Y:S04]  /*3f1e0*/  STL [R1+0xf0], R0 ;  /* 0x0000f00001007387 */ /* 0x0001e80000100800 */
[----:B------:R-:W2:Y:S04]  /*3f1f0*/  LDL.LU R27, [R1+0x850] ;  /* 0x00085000011b7983 */ /* 0x000ea80000300800 */
[----:B------:R-:W2:Y:S04]  /*3f200*/  LDL.LU R22, [R1+0x4f0] ;  /* 0x0004f00001167983 */ /* 0x000ea80000300800 */
        /* <DEDUP_REMOVED lines=34> */
[----:B---3--:R-:W-:-:S05]  /*3f430*/  F2FP.F16.F32.PACK_AB R26, R35, R26 ;  /* 0x0000001a231a723e */ /* 0x008fca00000000ff */
[----:B------:R-:W-:Y:S04]  /*3f440*/  STL [R1+0xec], R26 ;  /* 0x0000ec1a01007387 */ /* 0x000fe80000100800 */
[----:B------:R-:W3:Y:S01]  /*3f450*/  LDL.LU R34, [R1+0x88c] ;  /* 0x00088c0001227983 */ /* 0x000ee20000300800 */
[----:B--2---:R-:W-:-:S05]  /*3f460*/  F2FP.F16.F32.PACK_AB R3, R27, R22 ;  /* 0x000000161b03723e */ /* 0x004fca00000000ff */
[----:B------:R0:W-:Y:S01]  /*3f470*/  STL [R1+0xe8], R3 ;  /* 0x0000e80301007387 */ /* 0x0001e20000100800 */
[----:B----4-:R-:W-:-:S03]  /*3f480*/  F2FP.F16.F32.PACK_AB R12, R23, R12 ;  /* 0x0000000c170c723e */ /* 0x010fc600000000ff */
[----:B------:R-:W3:Y:S04]  /*3f490*/  LDL.LU R27, [R1+0x52c] ;  /* 0x00052c00011b7983 */ /* 0x000ee80000300800 */
[----:B------:R-:W2:Y:S01]  /*3f4a0*/  LDL.LU R35, [R1+0x884] ;  /* 0x0008840001237983 */ /* 0x000ea20000300800 */
[----:B0-----:R-:W-:-:S03]  /*3f4b0*/  F2FP.F16.F32.PACK_AB R3, R13, R14 ;  /* 0x0000000e0d03723e */ /* 0x001fc600000000ff */
[----:B------:R-:W2:Y:S04]  /*3f4c0*/  LDL.LU R26, [R1+0x524] ;  /* 0x00052400011a7983 */ /* 0x000ea80000300800 */
[----:B------:R-:W4:Y:S04]  /*3f4d0*/  LDL.LU R22, [R1+0x71c] ;  /* 0x00071c0001167983 */ /* 0x000f280000300800 */
[----:B------:R-:W4:Y:S04]  /*3f4e0*/  LDL.LU R23, [R1+0x714] ;  /* 0x0007140001177983 */ /* 0x000f280000300800 */
[----:B------:R0:W-:Y:S04]  /*3f4f0*/  STL [R1+0xe4], R12 ;  /* 0x0000e40c01007387 */ /* 0x0001e80000100800 */
[----:B0-----:R-:W4:Y:S04]  /*3f500*/  LDL.LU R12, [R1+0x528] ;  /* 0x00052800010c7983 */ /* 0x001f280000300800 */
[----:B------:R0:W-:Y:S04]  /*3f510*/  STL [R1+0xe0], R3 ;  /* 0x0000e00301007387 */ /* 0x0001e80000100800 */
[----:B------:R-:W4:Y:S04]  /*3f520*/  LDL.LU R13, [R1+0x520] ;  /* 0x00052000010d7983 */ /* 0x000f280000300800 */
[----:B------:R-:W4:Y:S01]  /*3f530*/  LDL.LU R14, [R1+0x718] ;  /* 0x00071800010e7983 */ /* 0x000f220000300800 */
[----:B------:R-:W-:-:S02]  /*3f540*/  F2FP.F16.F32.PACK_AB R36, R36, R37 ;  /* 0x000000252424723e */ /* 0x000fc400000000ff */
[----:B0-----:R-:W-:Y:S02]  /*3f550*/  F2FP.F16.F32.PACK_AB R3, R60, R0 ;  /* 0x000000003c03723e */ /* 0x001fe400000000ff */
[----:B------:R-:W-:Y:S01]  /*3f560*/  F2FP.F16.F32.PACK_AB R0, R4, R15 ;  /* 0x0000000f0400723e */ /* 0x000fe200000000ff */
[----:B------:R-:W-:Y:S04]  /*3f570*/  STL [R1+0xdc], R36 ;  /* 0x0000dc2401007387 */ /* 0x000fe80000100800 */
[----:B------:R0:W-:Y:S04]  /*3f580*/  STL [R1+0xd8], R3 ;  /* 0x0000d80301007387 */ /* 0x0001e80000100800 */
[----:B------:R-:W4:Y:S01]  /*3f590*/  LDL.LU R15, [R1+0x710] ;  /* 0x00071000010f7983 */ /* 0x000f220000300800 */
[----:B------:R-:W-:-:S05]  /*3f5a0*/  F2FP.F16.F32.PACK_AB R2, R2, R5 ;  /* 0x000000050202723e */ /* 0x000fca00000000ff */
[----:B------:R1:W-:Y:S04]  /*3f5b0*/  STL [R1+0xd4], R2 ;  /* 0x0000d40201007387 */ /* 0x0003e80000100800 */
[----:B------:R1:W-:Y:S01]  /*3f5c0*/  STL [R1+0xd0], R0 ;  /* 0x0000d00001007387 */ /* 0x0003e20000100800 */
[----:B0-----:R-:W-:Y:S02]  /*3f5d0*/  F2FP.F16.F32.PACK_AB R3, R58, R59 ;  /* 0x0000003b3a03723e */ /* 0x001fe400000000ff */
[----:B-1----:R-:W-:Y:S02]  /*3f5e0*/  F2FP.F16.F32.PACK_AB R2, R8, R9 ;  /* 0x000000090802723e */ /* 0x002fe400000000ff */
[----:B------:R-:W-:-:S03]  /*3f5f0*/  F2FP.F16.F32.PACK_AB R0, R10, R11 ;  /* 0x0000000b0a00723e */ /* 0x000fc600000000ff */
[----:B------:R0:W-:Y:S04]  /*3f600*/  STL [R1+0xcc], R2 ;  /* 0x0000cc0201007387 */ /* 0x0001e80000100800 */
[----:B------:R1:W-:Y:S01]  /*3f610*/  STL [R1+0xc8], R0 ;  /* 0x0000c80001007387 */ /* 0x0003e20000100800 */
[----:B0-----:R-:W-:-:S03]  /*3f620*/  F2FP.F16.F32.PACK_AB R2, R16, R17 ;  /* 0x000000111002723e */ /* 0x001fc600000000ff */
[----:B------:R0:W-:Y:S01]  /*3f630*/  STL [R1+0xc4], R3 ;  /* 0x0000c40301007387 */ /* 0x0001e20000100800 */
[----:B-1----:R-:W-:-:S03]  /*3f640*/  F2FP.F16.F32.PACK_AB R0, R18, R19 ;  /* 0x000000131200723e */ /* 0x002fc600000000ff */
[----:B------:R1:W-:Y:S04]  /*3f650*/  STL [R1+0xc0], R2 ;  /* 0x0000c00201007387 */ /* 0x0003e80000100800 */
[----:B------:R1:W-:Y:S01]  /*3f660*/  STL [R1+0xbc], R0 ;  /* 0x0000bc0001007387 */ /* 0x0003e20000100800 */
[----:B0-----:R-:W-:Y:S02]  /*3f670*/  F2FP.F16.F32.PACK_AB R3, R54, R55 ;  /* 0x000000373603723e */ /* 0x001fe400000000ff */
[----:B-1----:R-:W-:-:S03]  /*3f680*/  F2FP.F16.F32.PACK_AB R2, R50, R51 ;  /* 0x000000333202723e */ /* 0x002fc600000000ff */
[----:B------:R-:W-:Y:S01]  /*3f690*/  STL [R1+0xb8], R3 ;  /* 0x0000b80301007387 */ /* 0x000fe20000100800 */
[----:B------:R-:W-:-:S03]  /*3f6a0*/  F2FP.F16.F32.PACK_AB R0, R46, R47 ;  /* 0x0000002f2e00723e */ /* 0x000fc600000000ff */
[----:B------:R-:W-:Y:S01]  /*3f6b0*/  STL [R1+0xb4], R2 ;  /* 0x0000b40201007387 */ /* 0x000fe20000100800 */
[----:B------:R-:W-:-:S05]  /*3f6c0*/  F2FP.F16.F32.PACK_AB R31, R42, R31 ;  /* 0x0000001f2a1f723e */ /* 0x000fca00000000ff */
[----:B------:R-:W-:Y:S01]  /*3f6d0*/  STL [R1+0x1418], R31 ;  /* 0x0014181f01007387 */ /* 0x000fe20000100800 */
[----:B------:R-:W-:-:S03]  /*3f6e0*/  F2FP.F16.F32.PACK_AB R30, R43, R30 ;  /* 0x0000001e2b1e723e */ /* 0x000fc600000000ff */
[----:B------:R0:W-:Y:S01]  /*3f6f0*/  STL [R1+0xb0], R0 ;  /* 0x0000b00001007387 */ /* 0x0001e20000100800 */
[----:B------:R-:W-:-:S03]  /*3f700*/  F2FP.F16.F32.PACK_AB R29, R38, R29 ;  /* 0x0000001d261d723e */ /* 0x000fc600000000ff */
[----:B------:R-:W-:Y:S01]  /*3f710*/  STL [R1+0x141c], R30 ;  /* 0x00141c1e01007387 */ /* 0x000fe20000100800 */
[----:B------:R-:W-:-:S03]  /*3f720*/  F2FP.F16.F32.PACK_AB R28, R39, R28 ;  /* 0x0000001c271c723e */ /* 0x000fc600000000ff */
[----:B------:R-:W-:Y:S04]  /*3f730*/  STL [R1+0x1420], R29 ;  /* 0x0014201d01007387 */ /* 0x000fe80000100800 */
[----:B------:R-:W-:Y:S01]  /*3f740*/  STL [R1+0x1424], R28 ;  /* 0x0014241c01007387 */ /* 0x000fe20000100800 */
[----:B---3--:R-:W-:Y:S02]  /*3f750*/  F2FP.F16.F32.PACK_AB R27, R34, R27 ;  /* 0x0000001b221b723e */ /* 0x008fe400000000ff */
[----:B--2---:R-:W-:-:S03]  /*3f760*/  F2FP.F16.F32.PACK_AB R26, R35, R26 ;  /* 0x0000001a231a723e */ /* 0x004fc600000000ff */
[----:B------:R-:W-:Y:S01]  /*3f770*/  STL [R1+0x1428], R27 ;  /* 0x0014281b01007387 */ /* 0x000fe20000100800 */
[----:B----4-:R-:W-:-:S03]  /*3f780*/  F2FP.F16.F32.PACK_AB R25, R22, R25 ;  /* 0x000000191619723e */ /* 0x010fc600000000ff */
[----:B------:R-:W-:Y:S01]  /*3f790*/  STL [R1+0x142c], R26 ;  /* 0x00142c1a01007387 */ /* 0x000fe20000100800 */
[----:B------:R-:W-:-:S03]  /*3f7a0*/  F2FP.F16.F32.PACK_AB R24, R23, R24 ;  /* 0x000000181718723e */ /* 0x000fc600000000ff */
[----:B------:R-:W-:Y:S04]  /*3f7b0*/  STL [R1+0x1430], R25 ;  /* 0x0014301901007387 */ /* 0x000fe80000100800 */
[----:B------:R-:W-:Y:S01]  /*3f7c0*/  STL [R1+0x1434], R24 ;  /* 0x0014341801007387 */ /* 0x000fe20000100800 */
[----:B------:R-:W-:Y:S02]  /*3f7d0*/  F2FP.F16.F32.PACK_AB R23, R7, R12 ;  /* 0x0000000c0717723e */ /* 0x000fe400000000ff */
[----:B------:R-:W-:-:S03]  /*3f7e0*/  F2FP.F16.F32.PACK_AB R22, R6, R13 ;  /* 0x0000000d0616723e */ /* 0x000fc600000000ff */
[----:B------:R-:W-:Y:S01]  /*3f7f0*/  STL [R1+0x1438], R23 ;  /* 0x0014381701007387 */ /* 0x000fe20000100800 */
[----:B------:R-:W-:-:S03]  /*3f800*/  F2FP.F16.F32.PACK_AB R21, R14, R21 ;  /* 0x000000150e15723e */ /* 0x000fc600000000ff */
[----:B------:R-:W-:Y:S04]  /*3f810*/  STL [R1+0x143c], R22 ;  /* 0x00143c1601007387 */ /* 0x000fe80000100800 */
[----:B------:R1:W-:Y:S04]  /*3f820*/  STL [R1+0x1440], R21 ;  /* 0x0014401501007387 */ /* 0x0003e80000100800 */
[----:B0-----:R-:W2:Y:S04]  /*3f830*/  LDL.LU R0, [R1+0x89c] ;  /* 0x00089c0001007983 */ /* 0x001ea80000300800 */
[----:B------:R-:W2:Y:S04]  /*3f840*/  LDL.LU R19, [R1+0x53c] ;  /* 0x00053c0001137983 */ /* 0x000ea80000300800 */
[----:B------:R-:W3:Y:S04]  /*3f850*/  LDL.LU R2, [R1+0x894] ;  /* 0x0008940001027983 */ /* 0x000ee80000300800 */
[----:B------:R-:W3:Y:S04]  /*3f860*/  LDL.LU R18, [R1+0x534] ;  /* 0x0005340001127983 */ /* 0x000ee80000300800 */
[----:B------:R-:W4:Y:S01]  /*3f870*/  LDL.LU R5, [R1+0x72c] ;  /* 0x00072c0001057983 */ /* 0x000f220000300800 */
[----:B------:R-:W-:-:S03]  /*3f880*/  F2FP.F16.F32.PACK_AB R20, R15, R20 ;  /* 0x000000140f14723e */ /* 0x000fc600000000ff */
        /* <DEDUP_REMOVED lines=27> */
[----:B------:R-:W-:Y:S01]  /*3fa40*/  STL [R1+0x1444], R20 ;  /* 0x0014441401007387 */ /* 0x000fe20000100800 */
[----:B--2---:R-:W-:-:S02]  /*3fa50*/  F2FP.F16.F32.PACK_AB R19, R0, R19 ;  /* 0x000000130013723e */ /* 0x004fc400000000ff */
[----:B---3--:R-:W-:-:S03]  /*3fa60*/  F2FP.F16.F32.PACK_AB R18, R2, R18 ;  /* 0x000000120212723e */ /* 0x008fc600000000ff */
[----:B------:R-:W-:Y:S01]  /*3fa70*/  STL [R1+0x1448], R19 ;  /* 0x0014481301007387 */ /* 0x000fe20000100800 */
[----:B----4-:R-:W-:-:S03]  /*3fa80*/  F2FP.F16.F32.PACK_AB R17, R5, R17 ;  /* 0x000000110511723e */ /* 0x010fc600000000ff */
[----:B------:R-:W-:Y:S01]  /*3fa90*/  STL [R1+0x144c], R18 ;  /* 0x00144c1201007387 */ /* 0x000fe20000100800 */
[----:B------:R-:W-:-:S03]  /*3faa0*/  F2FP.F16.F32.PACK_AB R16, R4, R16 ;  /* 0x000000100410723e */ /* 0x000fc600000000ff */
        /* <DEDUP_REMOVED lines=22> */
[----:B------:R-:W-:Y:S04]  /*3fc10*/  STL [R1+0x147c], R6 ;  /* 0x00147c0601007387 */ /* 0x000fe80000100800 */
[----:B------:R-:W-:Y:S01]  /*3fc20*/  STL [R1+0x1480], R5 ;  /* 0x0014800501007387 */ /* 0x000fe20000100800 */
[----:B------:R-:W-:-:S03]  /*3fc30*/  F2FP.F16.F32.PACK_AB R4, R34, R35 ;  /* 0x000000232204723e */ /* 0x000fc600000000ff */
[----:B-1----:R-:W2:Y:S04]  /*3fc40*/  LDL.LU R21, [R1+0x8bc] ;  /* 0x0008bc0001157983 */ /* 0x002ea80000300800 */
[----:B------:R-:W2:Y:S04]  /*3fc50*/  LDL.LU R35, [R1+0x55c] ;  /* 0x00055c0001237983 */ /* 0x000ea80000300800 */
        /* <DEDUP_REMOVED lines=36> */
[----:B------:R0:W-:Y:S01]  /*3fea0*/  STL [R1+0x1484], R4 ;  /* 0x0014840401007387 */ /* 0x0001e20000100800 */
        /* <DEDUP_REMOVED lines=23> */
[----:B0-----:R-:W-:Y:S02]  /*40020*/  F2FP.F16.F32.PACK_AB R4, R61, R56 ;  /* 0x000000383d04723e */ /* 0x001fe400000000ff */
[----:B------:R-:W-:-:S03]  /*40030*/  F2FP.F16.F32.PACK_AB R3, R48, R57 ;  /* 0x000000393003723e */ /* 0x000fc600000000ff */
[----:B------:R0:W-:Y:S04]  /*40040*/  STL [R1+0xc], R4 ;  /* 0x00000c0401007387 */ /* 0x0001e80000100800 */
[----:B------:R1:W-:Y:S01]  /*40050*/  STL [R1+0x8], R3 ;  /* 0x0000080301007387 */ /* 0x0003e20000100800 */
[----:B------:R-:W-:Y:S02]  /*40060*/  F2FP.F16.F32.PACK_AB R5, R49, R40 ;  /* 0x000000283105723e */ /* 0x000fe400000000ff */
[----:B0-----:R-:W-:-:S03]  /*40070*/  F2FP.F16.F32.PACK_AB R4, R41, R36 ;  /* 0x000000242904723e */ /* 0x001fc600000000ff */
[----:B------:R-:W-:Y:S01]  /*40080*/  STL [R1+0x4], R5 ;  /* 0x0000040501007387 */ /* 0x000fe20000100800 */
[----:B-1----:R-:W-:-:S03]  /*40090*/  F2FP.F16.F32.PACK_AB R3, R37, R60 ;  /* 0x0000003c2503723e */ /* 0x002fc600000000ff */
[----:B------:R-:W-:Y:S04]  /*400a0*/  STL [R1], R4 ;  /* 0x0000000401007387 */ /* 0x000fe80000100800 */
[----:B------:R0:W-:Y:S01]  /*400b0*/  STL [R1+0x1c], R3 ;  /* 0x00001c0301007387 */ /* 0x0001e20000100800 */
[----:B------:R-:W-:-:S05]  /*400c0*/  F2FP.F16.F32.PACK_AB R2, R0, R2 ;  /* 0x000000020002723e */ /* 0x000fca00000000ff */
[----:B------:R1:W-:Y:S01]  /*400d0*/  STL [R1+0x18], R2 ;  /* 0x0000180201007387 */ /* 0x0003e20000100800 */
[----:B------:R-:W-:-:S05]  /*400e0*/  F2FP.F16.F32.PACK_AB R0, R58, R59 ;  /* 0x0000003b3a00723e */ /* 0x000fca00000000ff */
[----:B------:R2:W-:Y:S01]  /*400f0*/  STL [R1+0x14], R0 ;  /* 0x0000140001007387 */ /* 0x0005e20000100800 */
[----:B0-----:R-:W-:-:S05]  /*40100*/  F2FP.F16.F32.PACK_AB R3, R50, R51 ;  /* 0x000000333203723e */ /* 0x001fca00000000ff */
[----:B------:R0:W-:Y:S01]  /*40110*/  STL [R1+0x10], R3 ;  /* 0x0000100301007387 */ /* 0x0001e20000100800 */
[----:B-1----:R-:W-:-:S03]  /*40120*/  F2FP.F16.F32.PACK_AB R2, R42, R43 ;  /* 0x0000002b2a02723e */ /* 0x002fc600000000ff */
[----:B------:R-:W3:Y:S04]  /*40130*/  LDL.LU R53, [R1+0x588] ;  /* 0x0005880001357983 */ /* 0x000ee80000300800 */
[----:B------:R-:W-:Y:S01]  /*40140*/  STL [R1+0x2c], R2 ;  /* 0x00002c0201007387 */ /* 0x000fe20000100800 */
[----:B--2---:R-:W-:-:S03]  /*40150*/  F2FP.F16.F32.PACK_AB R0, R38, R39 ;  /* 0x000000272600723e */ /* 0x004fc600000000ff */
        /* <DEDUP_REMOVED lines=60> */
[----:B---3--:R-:W-:-:S03]  /*40520*/  F2FP.F16.F32.PACK_AB R54, R53, R54 ;  /* 0x000000363536723e */ /* 0x008fc600000000ff */
[----:B------:R1:W5:Y:S04]  /*40530*/  LDL.LU R53, [R1+0x14b0] ;  /* 0x0014b00001357983 */ /* 0x0003680000300800 */
[----:B------:R0:W-:Y:S01]  /*40540*/  STL [R1+0x24], R54 ;  /* 0x0000243601007387 */ /* 0x0001e20000100800 */
[----:B--2---:R-:W-:-:S03]  /*40550*/  F2FP.F16.F32.PACK_AB R44, R55, R44 ;  /* 0x0000002c372c723e */ /* 0x004fc600000000ff */
[----:B0-----:R1:W5:Y:S01]  /*40560*/  LDL.LU R54, [R1+0x14ac] ;  /* 0x0014ac0001367983 */ /* 0x0013620000300800 */
[----:B----4-:R-:W-:-:S03]  /*40570*/  F2FP.F16.F32.PACK_AB R46, R45, R46 ;  /* 0x0000002e2d2e723e */ /* 0x010fc600000000ff */
[----:B------:R1:W5:Y:S04]  /*40580*/  LDL.LU R55, [R1+0x14a8] ;  /* 0x0014a80001377983 */ /* 0x0003680000300800 */
[----:B------:R0:W-:Y:S01]  /*40590*/  STL [R1+0x20], R44 ;  /* 0x0000202c01007387 */ /* 0x0001e20000100800 */
[----:B------:R-:W-:-:S03]  /*405a0*/  F2FP.F16.F32.PACK_AB R32, R47, R32 ;  /* 0x000000202f20723e */ /* 0x000fc600000000ff */
[----:B0-----:R1:W5:Y:S01]  /*405b0*/  LDL.LU R44, [R1+0x14a4] ;  /* 0x0014a400012c7983 */ /* 0x0013620000300800 */
[----:B------:R-:W-:-:S03]  /*405c0*/  F2FP.F16.F32.PACK_AB R34, R33, R34 ;  /* 0x000000222122723e */ /* 0x000fc600000000ff */
[----:B------:R1:W5:Y:S04]  /*405d0*/  LDL.LU R45, [R1+0x14a0] ;  /* 0x0014a000012d7983 */ /* 0x0003680000300800 */
[----:B------:R0:W-:Y:S01]  /*405e0*/  STL [R1+0x3c], R46 ;  /* 0x00003c2e01007387 */ /* 0x0001e20000100800 */
[----:B------:R-:W-:-:S03]  /*405f0*/  F2FP.F16.F32.PACK_AB R4, R35, R4 ;  /* 0x000000042304723e */ /* 0x000fc600000000ff */
[----:B0-----:R1:W5:Y:S04]  /*40600*/  LDL.LU R46, [R1+0x149c] ;  /* 0x00149c00012e7983 */ /* 0x0013680000300800 */
[----:B------:R1:W5:Y:S04]  /*40610*/  LDL.LU R47, [R1+0x1498] ;  /* 0x00149800012f7983 */ /* 0x0003680000300800 */
[----:B------:R0:W-:Y:S01]  /*40620*/  STL [R1+0x38], R32 ;  /* 0x0000382001007387 */ /* 0x0001e20000100800 */
[----:B------:R-:W-:Y:S02]  /*40630*/  F2FP.F16.F32.PACK_AB R6, R5, R6 ;  /* 0x000000060506723e */ /* 0x000fe400000000ff */
[----:B------:R-:W-:Y:S01]  /*40640*/  F2FP.F16.F32.PACK_AB R8, R7, R8 ;  /* 0x000000080708723e */ /* 0x000fe200000000ff */
[----:B0-----:R1:W5:Y:S04]  /*40650*/  LDL.LU R32, [R1+0x1494] ;  /* 0x0014940001207983 */ /* 0x0013680000300800 */
[----:B------:R1:W5:Y:S04]  /*40660*/  LDL.LU R33, [R1+0x1490] ;  /* 0x0014900001217983 */ /* 0x0003680000300800 */
[----:B------:R0:W-:Y:S01]  /*40670*/  STL [R1+0x34], R34 ;  /* 0x0000342201007387 */ /* 0x0001e20000100800 */
[----:B------:R-:W-:-:S03]  /*40680*/  F2FP.F16.F32.PACK_AB R10, R9, R10 ;  /* 0x0000000a090a723e */ /* 0x000fc600000000ff */
        /* <DEDUP_REMOVED lines=46> */
[----:B------:R0:W-:Y:S04]  /*40970*/  STL [R1+0x64], R26 ;  /* 0x0000641a01007387 */ /* 0x0001e80000100800 */
        /* <DEDUP_REMOVED lines=9> */
[----:B------:R0:W-:Y:S04]  /*40a10*/  STL [R1+0x78], R37 ;  /* 0x0000782501007387 */ /* 0x0001e80000100800 */
[----:B0-----:R-:W2:Y:S04]  /*40a20*/  LDL.LU R37, [R1+0x1414] ;  /* 0x0014140001257983 */ /* 0x001ea80000300800 */
[----:B------:R-:W3:Y:S01]  /*40a30*/  LDL.LU R36, [R1+0x1410] ;  /* 0x0014100001247983 */ /* 0x000ee20000300800 */
[----:B------:R-:W-:-:S03]  /*40a40*/  F2FP.F16.F32.PACK_AB R49, R40, R49 ;  /* 0x000000312831723e */ /* 0x000fc600000000ff */
[----:B------:R0:W-:Y:S01]  /*40a50*/  STL [R1+0x74], R41 ;  /* 0x0000742901007387 */ /* 0x0001e20000100800 */
[----:B------:R-:W-:Y:S02]  /*40a60*/  F2FP.F16.F32.PACK_AB R39, R57, R39 ;  /* 0x000000273927723e */ /* 0x000fe400000000ff */
[----:B------:R-:W-:Y:S01]  /*40a70*/  F2FP.F16.F32.PACK_AB R38, R48, R38 ;  /* 0x000000263026723e */ /* 0x000fe200000000ff */
[----:B0-----:R-:W4:Y:S04]  /*40a80*/  LDL.LU R41, [R1+0x140c] ;  /* 0x00140c0001297983 */ /* 0x001f280000300800 */
[----:B------:R-:W4:Y:S04]  /*40a90*/  LDL.LU R40, [R1+0x1408] ;  /* 0x0014080001287983 */ /* 0x000f280000300800 */
[----:B------:R0:W-:Y:S01]  /*40aa0*/  STL [R1+0x70], R49 ;  /* 0x0000703101007387 */ /* 0x0001e20000100800 */
[----:B------:R-:W-:-:S03]  /*40ab0*/  F2FP.F16.F32.PACK_AB R43, R3, R43 ;  /* 0x0000002b032b723e */ /* 0x000fc600000000ff */
[----:B0-----:R-:W4:Y:S04]  /*40ac0*/  LDL.LU R49, [R1+0x1404] ;  /* 0x0014040001317983 */ /* 0x001f280000300800 */
[----:B------:R-:W4:Y:S04]  /*40ad0*/  LDL.LU R57, [R1+0x1400] ;  /* 0x0014000001397983 */ /* 0x000f280000300800 */
[----:B------:R-:W4:Y:S01]  /*40ae0*/  LDL.LU R48, [R1+0x13fc] ;  /* 0x0013fc0001307983 */ /* 0x000f220000300800 */
[----:B--2---:R-:W-:-:S03]  /*40af0*/  F2FP.F16.F32.PACK_AB R37, R56, R37 ;  /* 0x000000253825723e */ /* 0x004fc600000000ff */
[----:B------:R-:W2:Y:S01]  /*40b00*/  LDL.LU R56, [R1+0x13f8] ;  /* 0x0013f80001387983 */ /* 0x000ea20000300800 */
[----:B---3--:R-:W-:-:S03]  /*40b10*/  F2FP.F16.F32.PACK_AB R36, R61, R36 ;  /* 0x000000243d24723e */ /* 0x008fc600000000ff */
[----:B------:R1:W5:Y:S04]  /*40b20*/  LDL.LU R61, [R1+0x13f4] ;  /* 0x0013f400013d7983 */ /* 0x0003680000300800 */
[----:B------:R1:W5:Y:S01]  /*40b30*/  LDL.LU R3, [R1+0x13f0] ;  /* 0x0013f00001037983 */ /* 0x0003620000300800 */
[----:B------:R-:W-:Y:S02]  /*40b40*/  F2FP.F16.F32.PACK_AB R42, R60, R42 ;  /* 0x0000002a3c2a723e */ /* 0x000fe400000000ff */
[----:B------:R-:W-:Y:S02]  /*40b50*/  F2FP.F16.F32.PACK_AB R51, R58, R51 ;  /* 0x000000333a33723e */ /* 0x000fe400000000ff */
[----:B------:R-:W-:Y:S02]  /*40b60*/  F2FP.F16.F32.PACK_AB R50, R59, R50 ;  /* 0x000000323b32723e */ /* 0x000fe400000000ff */
[----:B----4-:R-:W-:-:S02]  /*40b70*/  F2FP.F16.F32.PACK_AB R41, R0, R41 ;  /* 0x000000290029723e */ /* 0x010fc400000000ff */
[----:B------:R-:W-:Y:S02]  /*40b80*/  F2FP.F16.F32.PACK_AB R40, R2, R40 ;  /* 0x000000280228723e */ /* 0x000fe400000000ff */
[----:B------:R-:W-:Y:S02]  /*40b90*/  F2FP.F16.F32.PACK_AB R49, R57, R49 ;  /* 0x000000313931723e */ /* 0x000fe400000000ff */
[----:B-12---:R-:W-:-:S07]  /*40ba0*/  F2FP.F16.F32.PACK_AB R48, R56, R48 ;  /* 0x000000303830723e */ /* 0x006fce00000000ff */
.L_x_0:
[----:B------:R-:W1:Y:S01]  /*40bb0*/  S2R R2, SR_TID.X ;  /* 0x0000000000027919 */ /* 0x000e620000002100 */
[----:B------:R-:W2:Y:S01]  /*40bc0*/  S2UR UR5, SR_CgaCtaId ;  /* 0x00000000000579c3 */ /* 0x000ea20000008800 */
[----:B------:R-:W-:Y:S01]  /*40bd0*/  UMOV UR4, 0x400 ;  /* 0x0000040000047882 */ /* 0x000fe20000000000 */
[----:B-----5:R-:W-:-:S06]  /*40be0*/  VIADD R0, R3, 0xff ;  /* 0x000000ff03007836 */ /* 0x020fcc0000000000 */
[----:B------:R-:W-:Y:S06]  /*40bf0*/  BAR.SYNC.DEFER_BLOCKING 0x0 ;  /* 0x0000000000007b1d */ /* 0x000fec0000010000 */
[----:B------:R-:W-:Y:S01]  /*40c00*/  ULDC.64 UR28, c[0x0][0x228] ;  /* 0x00008a00001c7ab9 */ /* 0x000fe20000000a00 */
[----:B------:R-:W-:Y:S01]  /*40c10*/  ULDC.64 UR6, c[0x0][0x220] ;  /* 0x0000880000067ab9 */ /* 0x000fe20000000a00 */
[----:B------:R-:W-:Y:S01]  /*40c20*/  ISETP.GE.AND P3, PT, R0, UR29, PT ;  /* 0x0000001d00007c0c */ /* 0x000fe2000bf66270 */
[----:B------:R-:W-:Y:S01]  /*40c30*/  STL.64 [R1+0x1458], R14 ;  /* 0x0014580e01007387 */ /* 0x000fe20000100a00 */
[----:B------:R-:W-:Y:S01]  /*40c40*/  ULDC.64 UR30, c[0x0][0x228] ;  /* 0x00008a00001e7ab9 */ /* 0x000fe20000000a00 */
[----:B------:R-:W-:Y:S01]  /*40c50*/  ULDC UR26, c[0x0][0x248] ;  /* 0x00009200001a7ab9 */ /* 0x000fe20000000800 */
[----:B------:R-:W-:Y:S01]  /*40c60*/  ULDC.64 UR24, c[0x0][0x228] ;  /* 0x00008a0000187ab9 */ /* 0x000fe20000000a00 */
[----:B------:R-:W-:Y:S01]  /*40c70*/  STL.64 [R1+0x1450], R12 ;  /* 0x0014500c01007387 */ /* 0x000fe20000100a00 */
[----:B------:R-:W-:Y:S01]  /*40c80*/  ULDC.64 UR22, c[0x0][0x228] ;  /* 0x00008a0000167ab9 */ /* 0x000fe20000000a00 */
[----:B------:R-:W-:Y:S01]  /*40c90*/  ULDC.64 UR20, c[0x0][0x228] ;  /* 0x00008a0000147ab9 */ /* 0x000fe20000000a00 */
[----:B------:R-:W-:Y:S01]  /*40ca0*/  ULDC.64 UR18, c[0x0][0x228] ;  /* 0x00008a0000127ab9 */ /* 0x000fe20000000a00 */
[----:B------:R-:W-:Y:S01]  /*40cb0*/  STL.64 [R1+0x1448], R18 ;  /* 0x0014481201007387 */ /* 0x000fe20000100a00 */
[----:B------:R-:W-:Y:S01]  /*40cc0*/  ULDC.64 UR16, c[0x0][0x228] ;  /* 0x00008a0000107ab9 */ /* 0x000fe20000000a00 */
[----:B------:R-:W-:Y:S01]  /*40cd0*/  ULDC.64 UR14, c[0x0][0x228] ;  /* 0x00008a00000e7ab9 */ /* 0x000fe20000000a00 */
[----:B------:R-:W-:Y:S01]  /*40ce0*/  ULDC.64 UR12, c[0x0][0x228] ;  /* 0x00008a00000c7ab9 */ /* 0x000fe20000000a00 */
[----:B--2---:R-:W-:Y:S01]  /*40cf0*/  ULEA UR4, UR5, UR4, 0x18 ;  /* 0x0000000405047291 */ /* 0x004fe2000f8ec03f */
[----:B------:R-:W-:Y:S01]  /*40d00*/  STL.64 [R1+0x1440], R16 ;  /* 0x0014401001007387 */ /* 0x000fe20000100a00 */
[----:B------:R-:W-:-:S03]  /*40d10*/  ULDC.64 UR10, c[0x0][0x228] ;  /* 0x00008a00000a7ab9 */ /* 0x000fc60000000a00 */
[----:B------:R-:W-:Y:S01]  /*40d20*/  STL.64 [R1+0x1438], R22 ;  /* 0x0014381601007387 */ /* 0x000fe20000100a00 */
[----:B-1----:R-:W-:-:S03]  /*40d30*/  LOP3.LUT R2, R2, 0x1f, RZ, 0xc0, !PT ;  /* 0x0000001f02027812 */ /* 0x002fc600078ec0ff */
[----:B------:R-:W-:Y:S01]  /*40d40*/  STL.64 [R1+0x1430], R20 ;  /* 0x0014301401007387 */ /* 0x000fe20000100a00 */
[----:B------:R-:W-:Y:S01]  /*40d50*/  LEA R0, R2, UR4, 0x4 ;  /* 0x0000000402007c11 */ /* 0x000fe2000f8e20ff */
[----:B------:R-:W-:Y:S02]  /*40d60*/  ULDC.64 UR4, c[0x0][0x228] ;  /* 0x00008a0000047ab9 */ /* 0x000fe40000000a00 */
[----:B------:R-:W-:Y:S04]  /*40d70*/  STL.64 [R1+0x1428], R26 ;  /* 0x0014281a01007387 */ /* 0x000fe80000100a00 */
[----:B------:R-:W-:Y:S01]  /*40d80*/  STSM.16.M88.4 [R0], R48 ;  /* 0x0000003000007844 */ /* 0x000fe20000000200 */
[----:B------:R-:W-:-:S03]  /*40d90*/  NOP ;  /* 0x0000000000007918 */ /* 0x000fc60000000000 */
[----:B------:R-:W1:Y:S01]  /*40da0*/  LDS.128 R12, [R0] ;  /* 0x00000000000c7984 */ /* 0x000e620000000c00 */
[----:B------:R-:W-:-:S03]  /*40db0*/  NOP ;  /* 0x0000000000007918 */ /* 0x000fc60000000000 */
[----:B------:R-:W-:Y:S04]  /*40dc0*/  STL.64 [R1+0x1420], R24 ;  /* 0x0014201801007387 */ /* 0x000fe80000100a00 */
[----:B------:R-:W-:Y:S04]  /*40dd0*/  STL.64 [R1+0x1418], R30 ;  /* 0x0014181e01007387 */ /* 0x000fe80000100a00 */
[----:B------:R-:W-:Y:S04]  /*40de0*/  STL.64 [R1+0x1410], R28 ;  /* 0x0014101c01007387 */ /* 0x000fe80000100a00 */
[----:B------:R-:W-:Y:S04]  /*40df0*/  STSM.16.M88.4 [R0], R40 ;  /* 0x0000002800007844 */ /* 0x000fe80000000200 */
[----:B-1----:R-:W-:Y:S04]  /*40e00*/  STL.64 [R1+0xa0], R12 ;  /* 0x0000a00c01007387 */ /* 0x002fe80000100a00 */
[----:B------:R-:W-:Y:S01]  /*40e10*/  STL.64 [R1+0xa8], R14 ;  /* 0x0000a80e01007387 */ /* 0x000fe20000100a00 */
[----:B------:R-:W-:-:S03]  /*40e20*/  NOP ;  /* 0x0000000000007918 */ /* 0x000fc60000000000 */
[----:B------:R-:W1:Y:S01]  /*40e30*/  LDS.128 R12, [R0] ;  /* 0x00000000000c7984 */ /* 0x000e620000000c00 */
[----:B------:R-:W-:-:S03]  /*40e40*/  NOP ;  /* 0x0000000000007918 */ /* 0x000fc60000000000 */
[----:B------:R-:W2:Y:S04]  /*40e50*/  LDL.LU R16, [R1+0x70] ;  /* 0x0000700001107983 */ /* 0x000ea80000300800 */
[----:B-1----:R-:W-:Y:S04]  /*40e60*/  STL.64 [R1+0x90], R12 ;  /* 0x0000900c01007387 */ /* 0x002fe80000100a00 */
[----:B------:R-:W-:Y:S04]  /*40e70*/  STL.64 [R1+0x98], R14 ;  /* 0x0000980e01007387 */ /* 0x000fe80000100a00 */
[----:B------:R-:W2:Y:S04]  /*40e80*/  LDL.LU R17, [R1+0x74] ;  /* 0x0000740001117983 */ /* 0x000ea80000300800 */
[----:B------:R-:W2:Y:S04]  /*40e90*/  LDL.LU R18, [R1+0x78] ;  /* 0x0000780001127983 */ /* 0x000ea80000300800 */
[----:B------:R-:W2:Y:S04]  /*40ea0*/  LDL.LU R19, [R1+0x7c] ;  /* 0x00007c0001137983 */ /* 0x000ea80000300800 */
[----:B------:R-:W3:Y:S04]  /*40eb0*/  LDL.LU R56, [R1+0x60] ;  /* 0x0000600001387983 */ /* 0x000ee80000300800 */
[----:B------:R-:W3:Y:S04]  /*40ec0*/  LDL.LU R57, [R1+0x64] ;  /* 0x0000640001397983 */ /* 0x000ee80000300800 */
        /* <DEDUP_REMOVED lines=18> */
[----:B------:R-:W4:Y:S04]  /*40ff0*/  LDL.LU R40, [R1] ;  /* 0x0000000001287983 */ /* 0x000f280000300800 */
[----:B------:R-:W4:Y:S04]  /*41000*/  LDL.LU R41, [R1+0x4] ;  /* 0x0000040001297983 */ /* 0x000f280000300800 */
[----:B------:R-:W4:Y:S04]  /*41010*/  LDL.LU R42, [R1+0x8] ;  /* 0x00000800012a7983 */ /* 0x000f280000300800 */
[----:B------:R-:W4:Y:S04]  /*41020*/  LDL.LU R43, [R1+0xc] ;  /* 0x00000c00012b7983 */ /* 0x000f280000300800 */
[----:B------:R1:W-:Y:S01]  /*41030*/  STSM.16.M88.4 [R0], R36 ;  /* 0x0000002400007844 */ /* 0x0003e20000000200 */
[----:B------:R-:W-:-:S03]  /*41040*/  NOP ;  /* 0x0000000000007918 */ /* 0x000fc60000000000 */
[----:B------:R-:W0:Y:S01]  /*41050*/  LDS.128 R12, [R0] ;  /* 0x00000000000c7984 */ /* 0x000e220000000c00 */
[----:B------:R-:W-:-:S03]  /*41060*/  NOP ;  /* 0x0000000000007918 */ /* 0x000fc60000000000 */
[----:B-1----:R-:W4:Y:S04]  /*41070*/  LDL.LU R36, [R1+0x10] ;  /* 0x0000100001247983 */ /* 0x002f280000300800 */
[----:B------:R-:W4:Y:S04]  /*41080*/  LDL.LU R37, [R1+0x14] ;  /* 0x0000140001257983 */ /* 0x000f280000300800 */
[----:B------:R-:W4:Y:S04]  /*41090*/  LDL.LU R38, [R1+0x18] ;  /* 0x0000180001267983 */ /* 0x000f280000300800 */
[----:B------:R-:W4:Y:S04]  /*410a0*/  LDL.LU R39, [R1+0x1c] ;  /* 0x00001c0001277983 */ /* 0x000f280000300800 */
[----:B0-----:R-:W-:Y:S04]  /*410b0*/  STL.64 [R1+0x80], R12 ;  /* 0x0000800c01007387 */ /* 0x001fe80000100a00 */
[----:B------:R0:W-:Y:S04]  /*410c0*/  STL.64 [R1+0x88], R14 ;  /* 0x0000880e01007387 */ /* 0x0001e80000100a00 */
[----:B0-----:R-:W4:Y:S04]  /*410d0*/  LDL.LU.64 R14, [R1+0x1458] ;  /* 0x00145800010e7983 */ /* 0x001f280000300a00 */
[----:B------:R-:W4:Y:S04]  /*410e0*/  LDL.LU.64 R12, [R1+0x1450] ;  /* 0x00145000010c7983 */ /* 0x000f280000300a00 */
[----:B--2---:R-:W-:Y:S01]  /*410f0*/  STSM.16.M88.4 [R0], R16 ;  /* 0x0000001000007844 */ /* 0x004fe20000000200 */
[----:B------:R-:W-:-:S03]  /*41100*/  NOP ;  /* 0x0000000000007918 */ /* 0x000fc60000000000 */
[----:B------:R-:W0:Y:S01]  /*41110*/  LDS.128 R16, [R0] ;  /* 0x0000000000107984 */ /* 0x000e220000000c00 */
[----:B------:R-:W-:-:S03]  /*41120*/  NOP ;  /* 0x0000000000007918 */ /* 0x000fc60000000000 */
[----:B---3--:R-:W-:Y:S01]  /*41130*/  STSM.16.M88.4 [R0], R56 ;  /* 0x0000003800007844 */ /* 0x008fe20000000200 */
[----:B------:R-:W-:-:S03]  /*41140*/  NOP ;  /* 0x0000000000007918 */ /* 0x000fc60000000000 */
[----:B------:R-:W-:Y:S01]  /*41150*/  LDS.128 R56, [R0] ;  /* 0x0000000000387984 */ /* 0x000fe20000000c00 */
[----:B------:R-:W-:-:S03]  /*41160*/  NOP ;  /* 0x0000000000007918 */ /* 0x000fc60000000000 */
[----:B----4-:R-:W-:Y:S01]  /*41170*/  STSM.16.M88.4 [R0], R48 ;  /* 0x0000003000007844 */ /* 0x010fe20000000200 */
[----:B------:R-:W-:-:S03]  /*41180*/  NOP ;  /* 0x0000000000007918 */ /* 0x000fc60000000000 */
[----:B------:R-:W-:Y:S01]  /*41190*/  LDS.128 R48, [R0] ;  /* 0x0000000000307984 */ /* 0x000fe20000000c00 */
[----:B------:R-:W-:-:S03]  /*411a0*/  NOP ;  /* 0x0000000000007918 */ /* 0x000fc60000000000 */
[----:B0-----:R-:W-:Y:S04]  /*411b0*/  STL.64 [R1+0x70], R16 ;  /* 0x0000701001007387 */ /* 0x001fe80000100a00 */
[----:B------:R-:W-:Y:S01]  /*411c0*/  STSM.16.M88.4 [R0], R20 ;  /* 0x0000001400007844 */ /* 0x000fe20000000200 */
[----:B------:R-:W-:-:S03]  /*411d0*/  NOP ;  /* 0x0000000000007918 */ /* 0x000fc60000000000 */
[----:B------:R-:W0:Y:S01]  /*411e0*/  LDS.128 R20, [R0] ;  /* 0x0000000000147984 */ /* 0x000e220000000c00 */
[----:B------:R-:W-:-:S03]  /*411f0*/  NOP ;  /* 0x0000000000007918 */ /* 0x000fc60000000000 */
[----:B------:R-:W-:Y:S01]  /*41200*/  STSM.16.M88.4 [R0], R24 ;  /* 0x0000001800007844 */ /* 0x000fe20000000200 */
[----:B------:R-:W-:-:S03]  /*41210*/  NOP ;  /* 0x0000000000007918 */ /* 0x000fc60000000000 */
[----:B------:R-:W1:Y:S01]  /*41220*/  LDS.128 R24, [R0] ;  /* 0x0000000000187984 */ /* 0x000e620000000c00 */
[----:B------:R-:W-:-:S03]  /*41230*/  NOP ;  /* 0x0000000000007918 */ /* 0x000fc60000000000 */
[----:B------:R2:W-:Y:S04]  /*41240*/  STL.64 [R1+0x78], R18 ;  /* 0x0000781201007387 */ /* 0x0005e80000100a00 */
[----:B------:R-:W-:Y:S01]  /*41250*/  STSM.16.M88.4 [R0], R28 ;  /* 0x0000001c00007844 */ /* 0x000fe20000000200 */
[----:B------:R-:W-:-:S03]  /*41260*/  NOP ;  /* 0x0000000000007918 */ /* 0x000fc60000000000 */
[----:B------:R-:W3:Y:S01]  /*41270*/  LDS.128 R28, [R0] ;  /* 0x00000000001c7984 */ /* 0x000ee20000000c00 */
[----:B------:R-:W-:-:S03]  /*41280*/  NOP ;  /* 0x0000000000007918 */ /* 0x000fc60000000000 */
[----:B--2---:R-:W2:Y:S04]  /*41290*/  LDL.LU.64 R18, [R1+0x1448] ;  /* 0x0014480001127983 */ /* 0x004ea80000300a00 */
[----:B------:R-:W2:Y:S04]  /*412a0*/  LDL.LU.64 R16, [R1+0x1440] ;  /* 0x0014400001107983 */ /* 0x000ea80000300a00 */
[----:B0-----:R-:W-:Y:S04]  /*412b0*/  STL.64 [R1+0x40], R20 ;  /* 0x0000401401007387 */ /* 0x001fe80000100a00 */
[----:B------:R0:W-:Y:S04]  /*412c0*/  STL.64 [R1+0x48], R22 ;  /* 0x0000481601007387 */ /* 0x0001e80000100a00 */
[----:B0-----:R-:W4:Y:S04]  /*412d0*/  LDL.LU.64 R22, [R1+0x1438] ;  /* 0x0014380001167983 */ /* 0x001f280000300a00 */
[----:B------:R-:W4:Y:S04]  /*412e0*/  LDL.LU.64 R20, [R1+0x1430] ;  /* 0x0014300001147983 */ /* 0x000f280000300a00 */
[----:B------:R-:W-:Y:S01]  /*412f0*/  STSM.16.M88.4 [R0], R36 ;  /* 0x0000002400007844 */ /* 0x000fe20000000200 */
[----:B------:R-:W-:-:S03]  /*41300*/  NOP ;  /* 0x0000000000007918 */ /* 0x000fc60000000000 */
[----:B------:R-:W0:Y:S01]  /*41310*/  LDS.128 R36, [R0] ;  /* 0x0000000000247984 */ /* 0x000e220000000c00 */
[----:B------:R-:W-:-:S03]  /*41320*/  NOP ;  /* 0x0000000000007918 */ /* 0x000fc60000000000 */
[----:B-1----:R-:W-:Y:S04]  /*41330*/  STL.64 [R1+0x30], R24 ;  /* 0x0000301801007387 */ /* 0x002fe80000100a00 */
[----:B------:R1:W-:Y:S04]  /*41340*/  STL.64 [R1+0x38], R26 ;  /* 0x0000381a01007387 */ /* 0x0003e80000100a00 */
[----:B------:R-:W-:Y:S04]  /*41350*/  STSM.16.M88.4 [R0], R40 ;  /* 0x0000002800007844 */ /* 0x000fe80000000200 */
[----:B-1----:R-:W4:Y:S04]  /*41360*/  LDL.LU.64 R26, [R1+0x1428] ;  /* 0x00142800011a7983 */ /* 0x002f280000300a00 */
[----:B------:R-:W4:Y:S01]  /*41370*/  LDL.LU.64 R24, [R1+0x1420] ;  /* 0x0014200001187983 */ /* 0x000f220000300a00 */
[----:B------:R-:W-:-:S03]  /*41380*/  NOP ;  /* 0x0000000000007918 */ /* 0x000fc60000000000 */
[----:B---3--:R-:W-:Y:S04]  /*41390*/  STL.64 [R1+0x20], R28 ;  /* 0x0000201c01007387 */ /* 0x008fe80000100a00 */
[----:B------:R1:W-:Y:S04]  /*413a0*/  STL.64 [R1+0x28], R30 ;  /* 0x0000281e01007387 */ /* 0x0003e80000100a00 */
[----:B-1----:R-:W3:Y:S04]  /*413b0*/  LDL.LU.64 R30, [R1+0x1418] ;  /* 0x00141800011e7983 */ /* 0x002ee80000300a00 */
[----:B------:R-:W3:Y:S04]  /*413c0*/  LDL.LU.64 R28, [R1+0x1410] ;  /* 0x00141000011c7983 */ /* 0x000ee80000300a00 */
[----:B0-----:R-:W-:Y:S04]  /*413d0*/  STL.64 [R1+0x10], R36 ;  /* 0x0000102401007387 */ /* 0x001fe80000100a00 */
[----:B------:R-:W-:Y:S04]  /*413e0*/  STL.64 [R1+0x18], R38 ;  /* 0x0000182601007387 */ /* 0x000fe80000100a00 */
[----:B------:R-:W0:Y:S01]  /*413f0*/  LDS.128 R36, [R0] ;  /* 0x0000000000247984 */ /* 0x000e220000000c00 */
[----:B------:R-:W-:-:S03]  /*41400*/  NOP ;  /* 0x0000000000007918 */ /* 0x000fc60000000000 */
[----:B------:R1:W-:Y:S02]  /*41410*/  STSM.16.M88.4 [R0], R52 ;  /* 0x0000003400007844 */ /* 0x0003e40000000200 */
[----:B-1----:R-:W1:Y:S02]  /*41420*/  LDC R52, c[0x0][0x244] ;  /* 0x00009100ff347b82 */ /* 0x002e640000000800 */
[----:B0-----:R-:W-:Y:S04]  /*41430*/  STL.64 [R1+0x50], R36 ;  /* 0x0000502401007387 */ /* 0x001fe80000100a00 */
[----:B------:R-:W-:Y:S01]  /*41440*/  STL.64 [R1+0x58], R38 ;  /* 0x0000582601007387 */ /* 0x000fe20000100a00 */
[----:B------:R-:W-:-:S03]  /*41450*/  NOP ;  /* 0x0000000000007918 */ /* 0x000fc60000000000 */
[----:B------:R-:W0:Y:S01]  /*41460*/  LDS.128 R36, [R0] ;  /* 0x0000000000247984 */ /* 0x000e220000000c00 */
[----:B------:R-:W-:-:S03]  /*41470*/  NOP ;  /* 0x0000000000007918 */ /* 0x000fc60000000000 */
[----:B------:R-:W-:Y:S04]  /*41480*/  STSM.16.M88.4 [R0], R44 ;  /* 0x0000002c00007844 */ /* 0x000fe80000000200 */
[----:B0-----:R-:W-:Y:S04]  /*41490*/  STL.64 [R1], R36 ;  /* 0x0000002401007387 */ /* 0x001fe80000100a00 */
[----:B------:R-:W-:Y:S01]  /*414a0*/  STL.64 [R1+0x8], R38 ;  /* 0x0000082601007387 */ /* 0x000fe20000100a00 */
[----:B------:R-:W-:-:S03]  /*414b0*/  NOP ;  /* 0x0000000000007918 */ /* 0x000fc60000000000 */
[----:B------:R-:W0:Y:S01]  /*414c0*/  LDS.128 R36, [R0] ;  /* 0x0000000000247984 */ /* 0x000e220000000c00 */
[----:B------:R-:W-:-:S03]  /*414d0*/  NOP ;  /* 0x0000000000007918 */ /* 0x000fc60000000000 */
[----:B------:R-:W-:Y:S01]  /*414e0*/  STSM.16.M88.4 [R0], R32 ;  /* 0x0000002000007844 */ /* 0x000fe20000000200 */
[----:B------:R-:W-:-:S03]  /*414f0*/  NOP ;  /* 0x0000000000007918 */ /* 0x000fc60000000000 */
[----:B------:R-:W1:Y:S01]  /*41500*/  LDS.128 R32, [R0] ;  /* 0x0000000000207984 */ /* 0x000e620000000c00 */
[----:B------:R-:W-:-:S03]  /*41510*/  NOP ;  /* 0x0000000000007918 */ /* 0x000fc60000000000 */
[----:B------:R-:W-:Y:S01]  /*41520*/  STSM.16.M88.4 [R0], R4 ;  /* 0x0000000400007844 */ /* 0x000fe20000000200 */
[----:B------:R-:W-:-:S03]  /*41530*/  NOP ;  /* 0x0000000000007918 */ /* 0x000fc60000000000 */
[----:B------:R-:W1:Y:S01]  /*41540*/  LDS.128 R4, [R0] ;  /* 0x0000000000047984 */ /* 0x000e620000000c00 */
[----:B------:R-:W-:-:S03]  /*41550*/  NOP ;  /* 0x0000000000007918 */ /* 0x000fc60000000000 */
[----:B0-----:R0:W-:Y:S04]  /*41560*/  STL.64 [R1+0x60], R36 ;  /* 0x0000602401007387 */ /* 0x0011e80000100a00 */
[----:B------:R0:W-:Y:S04]  /*41570*/  STL.64 [R1+0x68], R38 ;  /* 0x0000682601007387 */ /* 0x0001e80000100a00 */
[----:B-1----:R-:W-:Y:S04]  /*41580*/  STL.64 [R1+0x160], R32 ;  /* 0x0001602001007387 */ /* 0x002fe80000100a00 */
[----:B------:R-:W-:Y:S04]  /*41590*/  STL.64 [R1+0x168], R34 ;  /* 0x0001682201007387 */ /* 0x000fe80000100a00 */
[----:B0-----:R-:W3:Y:S04]  /*415a0*/  LDL.LU R36, [R1+0xb0] ;  /* 0x0000b00001247983 */ /* 0x001ee80000300800 */
[----:B------:R-:W-:Y:S04]  /*415b0*/  STL.64 [R1+0x180], R4 ;  /* 0x0001800401007387 */ /* 0x000fe80000100a00 */
[----:B------:R-:W-:Y:S04]  /*415c0*/  STL.64 [R1+0x188], R6 ;  /* 0x0001880601007387 */ /* 0x000fe80000100a00 */
[----:B------:R-:W3:Y:S04]  /*415d0*/  LDL.LU R37, [R1+0xb4] ;  /* 0x0000b40001257983 */ /* 0x000ee80000300800 */
[----:B------:R-:W3:Y:S04]  /*415e0*/  LDL.LU R38, [R1+0xb8] ;  /* 0x0000b80001267983 */ /* 0x000ee80000300800 */
[----:B------:R-:W3:Y:S04]  /*415f0*/  LDL.LU R39, [R1+0xbc] ;  /* 0x0000bc0001277983 */ /* 0x000ee80000300800 */
[----:B------:R-:W-:Y:S01]  /*41600*/  STSM.16.M88.4 [R0], R8 ;  /* 0x0000000800007844 */ /* 0x000fe20000000200 */
[----:B------:R-:W-:-:S03]  /*41610*/  NOP ;  /* 0x0000000000007918 */ /* 0x000fc60000000000 */
[----:B------:R-:W0:Y:S01]  /*41620*/  LDS.128 R4, [R0] ;  /* 0x0000000000047984 */ /* 0x000e220000000c00 */
[----:B------:R-:W-:-:S03]  /*41630*/  NOP ;  /* 0x0000000000007918 */ /* 0x000fc60000000000 */
[----:B------:R-:W3:Y:S04]  /*41640*/  LDL.LU R40, [R1+0xc0] ;  /* 0x0000c00001287983 */ /* 0x000ee80000300800 */
[----:B------:R-:W-:Y:S01]  /*41650*/  STSM.16.M88.4 [R0], R12 ;  /* 0x0000000c00007844 */ /* 0x000fe20000000200 */
[----:B------:R-:W-:-:S03]  /*41660*/  NOP ;  /* 0x0000000000007918 */ /* 0x000fc60000000000 */
[----:B0-----:R-:W-:Y:S04]  /*41670*/  STL.64 [R1+0x170], R4 ;  /* 0x0001700401007387 */ /* 0x001fe80000100a00 */
[----:B------:R-:W-:Y:S04]  /*41680*/  STL.64 [R1+0x178], R6 ;  /* 0x0001780601007387 */ /* 0x000fe80000100a00 */
[----:B------:R-:W0:Y:S01]  /*41690*/  LDS.128 R4, [R0] ;  /* 0x0000000000047984 */ /* 0x000e220000000c00 */
[----:B------:R-:W-:-:S03]  /*416a0*/  NOP ;  /* 0x0000000000007918 */ /* 0x000fc60000000000 */
[----:B------:R-:W3:Y:S04]  /*416b0*/  LDL.LU R41, [R1+0xc4] ;  /* 0x0000c40001297983 */ /* 0x000ee80000300800 */
[----:B------:R-:W3:Y:S04]  /*416c0*/  LDL.LU R42, [R1+0xc8] ;  /* 0x0000c800012a7983 */ /* 0x000ee80000300800 */
[----:B------:R-:W3:Y:S04]  /*416d0*/  LDL.LU R43, [R1+0xcc] ;  /* 0x0000cc00012b7983 */ /* 0x000ee80000300800 */
[----:B------:R-:W3:Y:S04]  /*416e0*/  LDL.LU R44, [R1+0xd0] ;  /* 0x0000d000012c7983 */ /* 0x000ee80000300800 */
[----:B--2---:R-:W-:Y:S04]  /*416f0*/  STSM.16.M88.4 [R0], R16 ;  /* 0x0000001000007844 */ /* 0x004fe80000000200 */
[----:B0-----:R-:W-:Y:S04]  /*41700*/  STL.64 [R1+0x1a0], R4 ;  /* 0x0001a00401007387 */ /* 0x001fe80000100a00 */
[----:B------:R-:W-:Y:S01]  /*41710*/  STL.64 [R1+0x1a8], R6 ;  /* 0x0001a80601007387 */ /* 0x000fe20000100a00 */
[----:B------:R-:W-:-:S03]  /*41720*/  NOP ;  /* 0x0000000000007918 */ /* 0x000fc60000000000 */
[----:B------:R-:W0:Y:S01]  /*41730*/  LDS.128 R4, [R0] ;  /* 0x0000000000047984 */ /* 0x000e220000000c00 */
[----:B------:R-:W-:-:S03]  /*41740*/  NOP ;  /* 0x0000000000007918 */ /* 0x000fc60000000000 */
[----:B------:R-:W2:Y:S04]  /*41750*/  LDL.LU R45, [R1+0xd4] ;  /* 0x0000d400012d7983 */ /* 0x000ea80000300800 */
[----:B------:R-:W2:Y:S04]  /*41760*/  LDL.LU R46, [R1+0xd8] ;  /* 0x0000d800012e7983 */ /* 0x000ea80000300800 */
[----:B------:R-:W2:Y:S04]  /*41770*/  LDL.LU R47, [R1+0xdc] ;  /* 0x0000dc00012f7983 */ /* 0x000ea80000300800 */
[----:B----4-:R-:W-:Y:S04]  /*41780*/  STSM.16.M88.4 [R0], R20 ;  /* 0x0000001400007844 */ /* 0x010fe80000000200 */
[----:B0-----:R-:W-:Y:S04]  /*41790*/  STL.64 [R1+0x190], R4 ;  /* 0x0001900401007387 */ /* 0x001fe80000100a00 */
[----:B------:R-:W-:Y:S01]  /*417a0*/  STL.64 [R1+0x198], R6 ;  /* 0x0001980601007387 */ /* 0x000fe20000100a00 */
[----:B------:R-:W-:-:S03]  /*417b0*/  NOP ;  /* 0x0000000000007918 */ /* 0x000fc60000000000 */
[----:B------:R-:W0:Y:S01]  /*417c0*/  LDS.128 R4, [R0] ;  /* 0x0000000000047984 */ /* 0x000e220000000c00 */
[----:B------:R-:W-:-:S03]  /*417d0*/  NOP ;  /* 0x0000000000007918 */ /* 0x000fc60000000000 */
[----:B------:R-:W-:Y:S04]  /*417e0*/  STSM.16.M88.4 [R0], R24 ;  /* 0x0000001800007844 */ /* 0x000fe80000000200 */
[----:B0-----:R-:W-:Y:S04]  /*417f0*/  STL.64 [R1+0x240], R4 ;  /* 0x0002400401007387 */ /* 0x001fe80000100a00 */
[----:B------:R-:W-:Y:S01]  /*41800*/  STL.64 [R1+0x248], R6 ;  /* 0x0002480601007387 */ /* 0x000fe20000100a00 */
[----:B------:R-:W-:-:S03]  /*41810*/  NOP ;  /* 0x0000000000007918 */ /* 0x000fc60000000000 */
[----:B------:R-:W0:Y:S01]  /*41820*/  LDS.128 R4, [R0] ;  /* 0x0000000000047984 */ /* 0x000e220000000c00 */
[----:B------:R-:W-:-:S03]  /*41830*/  NOP ;  /* 0x0000000000007918 */ /* 0x000fc60000000000 */
[----:B---3--:R-:W-:Y:S04]  /*41840*/  STSM.16.M88.4 [R0], R28 ;  /* 0x0000001c00007844 */ /* 0x008fe80000000200 */
[----:B0-----:R-:W-:Y:S04]  /*41850*/  STL.64 [R1+0x1b0], R4 ;  /* 0x0001b00401007387 */ /* 0x001fe80000100a00 */
[----:B------:R-:W-:Y:S01]  /*41860*/  STL.64 [R1+0x1b8], R6 ;  /* 0x0001b80601007387 */ /* 0x000fe20000100a00 */
[----:B------:R-:W-:-:S03]  /*41870*/  NOP ;  /* 0x0000000000007918 */ /* 0x000fc60000000000 */
[----:B------:R-:W0:Y:S01]  /*41880*/  LDS.128 R4, [R0] ;  /* 0x0000000000047984 */ /* 0x000e220000000c00 */
[----:B------:R-:W-:-:S03]  /*41890*/  NOP ;  /* 0x0000000000007918 */ /* 0x000fc60000000000 */
[----:B------:R1:W-:Y:S04]  /*418a0*/  STSM.16.M88.4 [R0], R36 ;  /* 0x0000002400007844 */ /* 0x0003e80000000200 */
[----:B0-----:R-:W-:Y:S04]  /*418b0*/  STL.64 [R1+0x250], R4 ;  /* 0x0002500401007387 */ /* 0x001fe80000100a00 */
[----:B------:R-:W-:Y:S01]  /*418c0*/  STL.64 [R1+0x258], R6 ;  /* 0x0002580601007387 */ /* 0x000fe20000100a00 */
[----:B------:R-:W-:-:S03]  /*418d0*/  NOP ;  /* 0x0000000000007918 */ /* 0x000fc60000000000 */
[----:B------:R-:W0:Y:S01]  /*418e0*/  LDS.128 R4, [R0] ;  /* 0x0000000000047984 */ /* 0x000e220000000c00 */
[----:B------:R-:W-:-:S03]  /*418f0*/  NOP ;  /* 0x0000000000007918 */ /* 0x000fc60000000000 */
[----:B-1----:R-:W3:Y:S04]  /*41900*/  LDL.LU R36, [R1+0xe0] ;  /* 0x0000e00001247983 */ /* 0x002ee80000300800 */
[----:B------:R-:W3:Y:S04]  /*41910*/  LDL.LU R37, [R1+0xe4] ;  /* 0x0000e40001257983 */ /* 0x000ee80000300800 */
[----:B------:R-:W3:Y:S04]  /*41920*/  LDL.LU R38, [R1+0xe8] ;  /* 0x0000e80001267983 */ /* 0x000ee80000300800 */
[----:B------:R-:W3:Y:S04]  /*41930*/  LDL.LU R39, [R1+0xec] ;  /* 0x0000ec0001277983 */ /* 0x000ee80000300800 */
[----:B0-----:R-:W-:Y:S04]  /*41940*/  STL.64 [R1+0xb0], R4 ;  /* 0x0000b00401007387 */ /* 0x001fe80000100a00 */
[----:B------:R-:W-:Y:S04]  /*41950*/  STL.64 [R1+0xb8], R6 ;  /* 0x0000b80601007387 */ /* 0x000fe80000100a00 */
[----:B------:R0:W-:Y:S01]  /*41960*/  STSM.16.M88.4 [R0], R40 ;  /* 0x0000002800007844 */ /* 0x0001e20000000200 */
[----:B------:R-:W-:-:S03]  /*41970*/  NOP ;  /* 0x0000000000007918 */ /* 0x000fc60000000000 */
[----:B------:R-:W1:Y:S01]  /*41980*/  LDS.128 R4, [R0] ;  /* 0x0000000000047984 */ /* 0x000e620000000c00 */
[----:B------:R-:W-:-:S03]  /*41990*/  NOP ;  /* 0x0000000000007918 */ /* 0x000fc60000000000 */
[----:B0-----:R-:W4:Y:S04]  /*419a0*/  LDL.LU R40, [R1+0xf0] ;  /* 0x0000f00001287983 */ /* 0x001f280000300800 */
[----:B------:R-:W4:Y:S04]  /*419b0*/  LDL.LU R41, [R1+0xf4] ;  /* 0x0000f40001297983 */ /* 0x000f280000300800 */
[----:B------:R-:W4:Y:S04]  /*419c0*/  LDL.LU R42, [R1+0xf8] ;  /* 0x0000f800012a7983 */ /* 0x000f280000300800 */
[----:B------:R-:W4:Y:S04]  /*419d0*/  LDL.LU R43, [R1+0xfc] ;  /* 0x0000fc00012b7983 */ /* 0x000f280000300800 */
[----:B-1----:R0:W-:Y:S04]  /*419e0*/  STL.64 [R1+0xc0], R4 ;  /* 0x0000c00401007387 */ /* 0x0021e80000100a00 */
[----:B------:R1:W-:Y:S04]  /*419f0*/  STL.64 [R1+0xc8], R6 ;  /* 0x0000c80601007387 */ /* 0x0003e80000100a00 */
[----:B------:R-:W4:Y:S04]  /*41a00*/  LDL.LU R8, [R1+0x100] ;  /* 0x0001000001087983 */ /* 0x000f280000300800 */
[----:B------:R-:W4:Y:S04]  /*41a10*/  LDL.LU R9, [R1+0x104] ;  /* 0x0001040001097983 */ /* 0x000f280000300800 */
[----:B------:R-:W4:Y:S04]  /*41a20*/  LDL.LU R10, [R1+0x108] ;  /* 0x00010800010a7983 */ /* 0x000f280000300800 */
[----:B------:R-:W4:Y:S04]  /*41a30*/  LDL.LU R11, [R1+0x10c] ;  /* 0x00010c00010b7983 */ /* 0x000f280000300800 */
[----:B0-----:R-:W4:Y:S04]  /*41a40*/  LDL.LU R4, [R1+0x110] ;  /* 0x0001100001047983 */ /* 0x001f280000300800 */
[----:B------:R-:W4:Y:S04]  /*41a50*/  LDL.LU R5, [R1+0x114] ;  /* 0x0001140001057983 */ /* 0x000f280000300800 */
[----:B-1----:R-:W4:Y:S04]  /*41a60*/  LDL.LU R6, [R1+0x118] ;  /* 0x0001180001067983 */ /* 0x002f280000300800 */
[----:B------:R-:W4:Y:S04]  /*41a70*/  LDL.LU R7, [R1+0x11c] ;  /* 0x00011c0001077983 */ /* 0x000f280000300800 */
[----:B------:R-:W4:Y:S04]  /*41a80*/  LDL.LU R32, [R1+0x120] ;  /* 0x0001200001207983 */ /* 0x000f280000300800 */
[----:B------:R-:W4:Y:S04]  /*41a90*/  LDL.LU R33, [R1+0x124] ;  /* 0x0001240001217983 */ /* 0x000f280000300800 */
[----:B------:R-:W4:Y:S04]  /*41aa0*/  LDL.LU R34, [R1+0x128] ;  /* 0x0001280001227983 */ /* 0x000f280000300800 */
[----:B------:R-:W4:Y:S04]  /*41ab0*/  LDL.LU R35, [R1+0x12c] ;  /* 0x00012c0001237983 */ /* 0x000f280000300800 */
[----:B--2---:R0:W-:Y:S01]  /*41ac0*/  STSM.16.M88.4 [R0], R44 ;  /* 0x0000002c00007844 */ /* 0x0041e20000000200 */
[----:B------:R-:W-:-:S03]  /*41ad0*/  NOP ;  /* 0x0000000000007918 */ /* 0x000fc60000000000 */
[----:B------:R-:W1:Y:S01]  /*41ae0*/  LDS.128 R12, [R0] ;  /* 0x00000000000c7984 */ /* 0x000e620000000c00 */
[----:B------:R-:W-:-:S03]  /*41af0*/  NOP ;  /* 0x0000000000007918 */ /* 0x000fc60000000000 */
[----:B0-----:R-:W2:Y:S04]  /*41b00*/  LDL.LU R44, [R1+0x130] ;  /* 0x00013000012c7983 */ /* 0x001ea80000300800 */
[----:B------:R-:W2:Y:S04]  /*41b10*/  LDL.LU R45, [R1+0x134] ;  /* 0x00013400012d7983 */ /* 0x000ea80000300800 */
[----:B------:R-:W2:Y:S04]  /*41b20*/  LDL.LU R46, [R1+0x138] ;  /* 0x00013800012e7983 */ /* 0x000ea80000300800 */
[----:B------:R-:W2:Y:S04]  /*41b30*/  LDL.LU R47, [R1+0x13c] ;  /* 0x00013c00012f7983 */ /* 0x000ea80000300800 */
[----:B-1----:R-:W-:Y:S04]  /*41b40*/  STL.64 [R1+0xd0], R12 ;  /* 0x0000d00c01007387 */ /* 0x002fe80000100a00 */
[----:B------:R-:W-:Y:S04]  /*41b50*/  STL.64 [R1+0xd8], R14 ;  /* 0x0000d80e01007387 */ /* 0x000fe80000100a00 */
[----:B---3--:R0:W-:Y:S01]  /*41b60*/  STSM.16.M88.4 [R0], R36 ;  /* 0x0000002400007844 */ /* 0x0081e20000000200 */
[----:B------:R-:W-:-:S03]  /*41b70*/  NOP ;  /* 0x0000000000007918 */ /* 0x000fc60000000000 */
[----:B------:R-:W1:Y:S01]  /*41b80*/  LDS.128 R12, [R0] ;  /* 0x00000000000c7984 */ /* 0x000e620000000c00 */
[----:B------:R-:W-:-:S03]  /*41b90*/  NOP ;  /* 0x0000000000007918 */ /* 0x000fc60000000000 */
[----:B0-----:R-:W3:Y:S04]  /*41ba0*/  LDL.LU R36, [R1+0x140] ;  /* 0x0001400001247983 */ /* 0x001ee80000300800 */
[----:B------:R-:W3:Y:S04]  /*41bb0*/  LDL.LU R37, [R1+0x144] ;  /* 0x0001440001257983 */ /* 0x000ee80000300800 */
[----:B------:R-:W3:Y:S04]  /*41bc0*/  LDL.LU R38, [R1+0x148] ;  /* 0x0001480001267983 */ /* 0x000ee80000300800 */
[----:B------:R-:W3:Y:S04]  /*41bd0*/  LDL.LU R39, [R1+0x14c] ;  /* 0x00014c0001277983 */ /* 0x000ee80000300800 */
[----:B-1----:R-:W-:Y:S04]  /*41be0*/  STL.64 [R1+0x260], R12 ;  /* 0x0002600c01007387 */ /* 0x002fe80000100a00 */
[----:B------:R-:W-:Y:S04]  /*41bf0*/  STL.64 [R1+0x268], R14 ;  /* 0x0002680e01007387 */ /* 0x000fe80000100a00 */
[----:B----4-:R0:W-:Y:S01]  /*41c00*/  STSM.16.M88.4 [R0], R40 ;  /* 0x0000002800007844 */ /* 0x0101e20000000200 */
[----:B------:R-:W-:-:S03]  /*41c10*/  NOP ;  /* 0x0000000000007918 */ /* 0x000fc60000000000 */
[----:B------:R-:W1:Y:S01]  /*41c20*/  LDS.128 R12, [R0] ;  /* 0x00000000000c7984 */ /* 0x000e620000000c00 */
[----:B------:R-:W-:-:S03]  /*41c30*/  NOP ;  /* 0x0000000000007918 */ /* 0x000fc60000000000 */
[----:B0-----:R-:W4:Y:S04]  /*41c40*/  LDL.LU R40, [R1+0x150] ;  /* 0x0001500001287983 */ /* 0x001f280000300800 */
[----:B------:R-:W4:Y:S04]  /*41c50*/  LDL.LU R41, [R1+0x154] ;  /* 0x0001540001297983 */ /* 0x000f280000300800 */
[----:B------:R-:W4:Y:S04]  /*41c60*/  LDL.LU R42, [R1+0x158] ;  /* 0x00015800012a7983 */ /* 0x000f280000300800 */
[----:B------:R-:W4:Y:S04]  /*41c70*/  LDL.LU R43, [R1+0x15c] ;  /* 0x00015c00012b7983 */ /* 0x000f280000300800 */
[----:B------:R-:W-:Y:S01]  /*41c80*/  STSM.16.M88.4 [R0], R8 ;  /* 0x0000000800007844 */ /* 0x000fe20000000200 */
[----:B------:R-:W-:-:S03]  /*41c90*/  NOP ;  /* 0x0000000000007918 */ /* 0x000fc60000000000 */
[----:B------:R-:W0:Y:S01]  /*41ca0*/  LDS.128 R8, [R0] ;  /* 0x0000000000087984 */ /* 0x000e220000000c00 */
[----:B------:R-:W-:-:S03]  /*41cb0*/  NOP ;  /* 0x0000000000007918 */ /* 0x000fc60000000000 */
[----:B------:R-:W-:Y:S01]  /*41cc0*/  STSM.16.M88.4 [R0], R4 ;  /* 0x0000000400007844 */ /* 0x000fe20000000200 */
[----:B------:R-:W-:-:S03]  /*41cd0*/  NOP ;  /* 0x0000000000007918 */ /* 0x000fc60000000000 */
[----:B------:R-:W2:Y:S01]  /*41ce0*/  LDS.128 R4, [R0] ;  /* 0x0000000000047984 */ /* 0x000ea20000000c00 */
[----:B------:R-:W-:-:S03]  /*41cf0*/  NOP ;  /* 0x0000000000007918 */ /* 0x000fc60000000000 */
[----:B-1----:R-:W-:Y:S04]  /*41d00*/  STL.64 [R1+0xe0], R12 ;  /* 0x0000e00c01007387 */ /* 0x002fe80000100a00 */
[----:B------:R-:W-:Y:S04]  /*41d10*/  STL.64 [R1+0xe8], R14 ;  /* 0x0000e80e01007387 */ /* 0x000fe80000100a00 */
[----:B------:R-:W-:Y:S04]  /*41d20*/  STSM.16.M88.4 [R0], R32 ;  /* 0x0000002000007844 */ /* 0x000fe80000000200 */
[----:B0-----:R-:W-:Y:S04]  /*41d30*/  STL.64 [R1+0x100], R8 ;  /* 0x0001000801007387 */ /* 0x001fe80000100a00 */
[----:B------:R-:W-:Y:S04]  /*41d40*/  STL.64 [R1+0x108], R10 ;  /* 0x0001080a01007387 */ /* 0x000fe80000100a00 */
[----:B--2---:R-:W-:Y:S04]  /*41d50*/  STL.64 [R1+0xf0], R4 ;  /* 0x0000f00401007387 */ /* 0x004fe80000100a00 */
        /* <DEDUP_REMOVED lines=8> */
[----:B-1----:R-:W2:Y:S04]  /*41de0*/  LDL.LU R44, [R1+0x1c0] ;  /* 0x0001c000012c7983 */ /* 0x002ea80000300800 */
[----:B------:R-:W2:Y:S04]  /*41df0*/  LDL.LU R45, [R1+0x1c4] ;  /* 0x0001c400012d7983 */ /* 0x000ea80000300800 */
[----:B------:R-:W2:Y:S04]  /*41e00*/  LDL.LU R46, [R1+0x1c8] ;  /* 0x0001c800012e7983 */ /* 0x000ea80000300800 */
[----:B------:R-:W2:Y:S04]  /*41e10*/  LDL.LU R47, [R1+0x1cc] ;  /* 0x0001cc00012f7983 */ /* 0x000ea80000300800 */
[----:B------:R-:W0:Y:S01]  /*41e20*/  LDS.128 R4, [R0] ;  /* 0x0000000000047984 */ /* 0x000e220000000c00 */
[----:B------:R-:W-:-:S03]  /*41e30*/  NOP ;  /* 0x0000000000007918 */ /* 0x000fc60000000000 */
[----:B0-----:R-:W-:Y:S04]  /*41e40*/  STL.64 [R1+0x110], R4 ;  /* 0x0001100401007387 */ /* 0x001fe80000100a00 */
        /* <DEDUP_REMOVED lines=9> */
[----:B-1----:R0:W-:Y:S04]  /*41ee0*/  STL.64 [R1+0x140], R4 ;  /* 0x0001400401007387 */ /* 0x0021e80000100a00 */
[----:B------:R1:W-:Y:S04]  /*41ef0*/  STL.64 [R1+0x148], R6 ;  /* 0x0001480601007387 */ /* 0x0003e80000100a00 */
[----:B------:R-:W3:Y:S04]  /*41f00*/  LDL.LU R8, [R1+0x1e0] ;  /* 0x0001e00001087983 */ /* 0x000ee80000300800 */
[----:B------:R-:W3:Y:S04]  /*41f10*/  LDL.LU R9, [R1+0x1e4] ;  /* 0x0001e40001097983 */ /* 0x000ee80000300800 */
[----:B------:R-:W3:Y:S04]  /*41f20*/  LDL.LU R10, [R1+0x1e8] ;  /* 0x0001e800010a7983 */ /* 0x000ee80000300800 */
[----:B------:R-:W3:Y:S04]  /*41f30*/  LDL.LU R11, [R1+0x1ec] ;  /* 0x0001ec00010b7983 */ /* 0x000ee80000300800 */
[----:B0-----:R-:W3:Y:S04]  /*41f40*/  LDL.LU R4, [R1+0x1f0] ;  /* 0x0001f00001047983 */ /* 0x001ee80000300800 */
[----:B------:R-:W3:Y:S04]  /*41f50*/  LDL.LU R5, [R1+0x1f4] ;  /* 0x0001f40001057983 */ /* 0x000ee80000300800 */
[----:B-1----:R-:W3:Y:S04]  /*41f60*/  LDL.LU R6, [R1+0x1f8] ;  /* 0x0001f80001067983 */ /* 0x002ee80000300800 */
[----:B------:R-:W3:Y:S04]  /*41f70*/  LDL.LU R7, [R1+0x1fc] ;  /* 0x0001fc0001077983 */ /* 0x000ee80000300800 */
[----:B------:R-:W3:Y:S04]  /*41f80*/  LDL.LU R32, [R1+0x200] ;  /* 0x0002000001207983 */ /* 0x000ee80000300800 */
[----:B------:R-:W3:Y:S04]  /*41f90*/  LDL.LU R33, [R1+0x204] ;  /* 0x0002040001217983 */ /* 0x000ee80000300800 */
[----:B------:R-:W3:Y:S04]  /*41fa0*/  LDL.LU R34, [R1+0x208] ;  /* 0x0002080001227983 */ /* 0x000ee80000300800 */
[----:B------:R-:W3:Y:S04]  /*41fb0*/  LDL.LU R35, [R1+0x20c] ;  /* 0x00020c0001237983 */ /* 0x000ee80000300800 */
        /* <DEDUP_REMOVED lines=8> */
[----:B-1----:R-:W-:Y:S04]  /*42040*/  STL.64 [R1+0x130], R12 ;  /* 0x0001300c01007387 */ /* 0x002fe80000100a00 */
[----:B------:R-:W-:Y:S04]  /*42050*/  STL.64 [R1+0x138], R14 ;  /* 0x0001380e01007387 */ /* 0x000fe80000100a00 */
        /* <DEDUP_REMOVED lines=18> */
[----:B------:R-:W-:Y:S01]  /*42180*/  STSM.16.M88.4 [R0], R8 ;  /* 0x0000000800007844 */ /* 0x000fe20000000200 */
[----:B------:R-:W-:-:S03]  /*42190*/  NOP ;  /* 0x0000000000007918 */ /* 0x000fc60000000000 */
[----:B------:R-:W0:Y:S01]  /*421a0*/  LDS.128 R8, [R0] ;  /* 0x0000000000087984 */ /* 0x000e220000000c00 */
[----:B------:R-:W-:-:S03]  /*421b0*/  NOP ;  /* 0x0000000000007918 */ /* 0x000fc60000000000 */
[----:B------:R-:W-:Y:S01]  /*421c0*/  STSM.16.M88.4 [R0], R4 ;  /* 0x0000000400007844 */ /* 0x000fe20000000200 */
[----:B------:R-:W-:-:S03]  /*421d0*/  NOP ;  /* 0x0000000000007918 */ /* 0x000fc60000000000 */
[----:B------:R-:W4:Y:S01]  /*421e0*/  LDS.128 R4, [R0] ;  /* 0x0000000000047984 */ /* 0x000f220000000c00 */
[----:B------:R-:W-:-:S03]  /*421f0*/  NOP ;  /* 0x0000000000007918 */ /* 0x000fc60000000000 */
[----:B-1----:R-:W-:Y:S04]  /*42200*/  STL.64 [R1+0x1c0], R12 ;  /* 0x0001c00c01007387 */ /* 0x002fe80000100a00 */
[----:B------:R-:W-:Y:S04]  /*42210*/  STL.64 [R1+0x1c8], R14 ;  /* 0x0001c80e01007387 */ /* 0x000fe80000100a00 */
[----:B------:R-:W-:Y:S04]  /*42220*/  STSM.16.M88.4 [R0], R32 ;  /* 0x0000002000007844 */ /* 0x000fe80000000200 */
[----:B0-----:R-:W-:Y:S04]  /*42230*/  STL.64 [R1+0x1e0], R8 ;  /* 0x0001e00801007387 */ /* 0x001fe80000100a00 */
[----:B------:R-:W-:Y:S04]  /*42240*/  STL.64 [R1+0x1e8], R10 ;  /* 0x0001e80a01007387 */ /* 0x000fe80000100a00 */
[----:B----4-:R-:W-:Y:S04]  /*42250*/  STL.64 [R1+0x1d0], R4 ;  /* 0x0001d00401007387 */ /* 0x010fe80000100a00 */
        /* <DEDUP_REMOVED lines=8> */
[----:B-1----:R-:W4:Y:S04]  /*422e0*/  LDL.LU R40, [R1+0x320] ;  /* 0x0003200001287983 */ /* 0x002f280000300800 */
[----:B------:R-:W4:Y:S04]  /*422f0*/  LDL.LU R41, [R1+0x324] ;  /* 0x0003240001297983 */ /* 0x000f280000300800 */
[----:B------:R-:W4:Y:S04]  /*42300*/  LDL.LU R42, [R1+0x328] ;  /* 0x00032800012a7983 */ /* 0x000f280000300800 */
[----:B------:R-:W4:Y:S04]  /*42310*/  LDL.LU R43, [R1+0x32c] ;  /* 0x00032c00012b7983 */ /* 0x000f280000300800 */
[----:B------:R-:W0:Y:S01]  /*42320*/  LDS.128 R4, [R0] ;  /* 0x0000000000047984 */ /* 0x000e220000000c00 */
[----:B------:R-:W-:-:S03]  /*42330*/  NOP ;  /* 0x0000000000007918 */ /* 0x000fc60000000000 */
[----:B--2---:R1:W-:Y:S04]  /*42340*/  STSM.16.M88.4 [R0], R44 ;  /* 0x0000002c00007844 */ /* 0x0043e80000000200 */
[----:B0-----:R-:W-:Y:S04]  /*42350*/  STL.64 [R1+0x1f0], R4 ;  /* 0x0001f00401007387 */ /* 0x001fe80000100a00 */
[----:B------:R-:W-:Y:S01]  /*42360*/  STL.64 [R1+0x1f8], R6 ;  /* 0x0001f80601007387 */ /* 0x000fe20000100a00 */
[----:B------:R-:W-:-:S03]  /*42370*/  NOP ;  /* 0x0000000000007918 */ /* 0x000fc60000000000 */
[----:B------:R-:W0:Y:S01]  /*42380*/  LDS.128 R4, [R0] ;  /* 0x0000000000047984 */ /* 0x000e220000000c00 */
[----:B------:R-:W-:-:S03]  /*42390*/  NOP ;  /* 0x0000000000007918 */ /* 0x000fc60000000000 */
[----:B-1----:R-:W2:Y:S04]  /*423a0*/  LDL.LU R44, [R1+0x340] ;  /* 0x00034000012c7983 */ /* 0x002ea80000300800 */
[----:B------:R-:W2:Y:S04]  /*423b0*/  LDL.LU R45, [R1+0x344] ;  /* 0x00034400012d7983 */ /* 0x000ea80000300800 */
[----:B------:R-:W2:Y:S04]  /*423c0*/  LDL.LU R46, [R1+0x348] ;  /* 0x00034800012e7983 */ /* 0x000ea80000300800 */
[----:B------:R-:W2:Y:S04]  /*423d0*/  LDL.LU R47, [R1+0x34c] ;  /* 0x00034c00012f7983 */ /* 0x000ea80000300800 */
[----:B0-----:R0:W-:Y:S04]  /*423e0*/  STL.64 [R1+0x220], R4 ;  /* 0x0002200401007387 */ /* 0x0011e80000100a00 */
[----:B------:R1:W-:Y:S04]  /*423f0*/  STL.64 [R1+0x228], R6 ;  /* 0x0002280601007387 */ /* 0x0003e80000100a00 */
[----:B------:R-:W2:Y:S04]  /*42400*/  LDL.LU R8, [R1+0x360] ;  /* 0x0003600001087983 */ /* 0x000ea80000300800 */
[----:B------:R-:W2:Y:S04]  /*42410*/  LDL.LU R9, [R1+0x364] ;  /* 0x0003640001097983 */ /* 0x000ea80000300800 */
[----:B------:R-:W2:Y:S04]  /*42420*/  LDL.LU R10, [R1+0x368] ;  /* 0x00036800010a7983 */ /* 0x000ea80000300800 */
[----:B------:R-:W2:Y:S04]  /*42430*/  LDL.LU R11, [R1+0x36c] ;  /* 0x00036c00010b7983 */ /* 0x000ea80000300800 */
[----:B0-----:R-:W2:Y:S04]  /*42440*/  LDL.LU R4, [R1+0x370] ;  /* 0x0003700001047983 */ /* 0x001ea80000300800 */
[----:B------:R-:W2:Y:S04]  /*42450*/  LDL.LU R5, [R1+0x374] ;  /* 0x0003740001057983 */ /* 0x000ea80000300800 */
[----:B-1----:R-:W2:Y:S04]  /*42460*/  LDL.LU R6, [R1+0x378] ;  /* 0x0003780001067983 */ /* 0x002ea80000300800 */
[----:B------:R-:W2:Y:S04]  /*42470*/  LDL.LU R7, [R1+0x37c] ;  /* 0x00037c0001077983 */ /* 0x000ea80000300800 */
[----:B------:R-:W2:Y:S04]  /*42480*/  LDL.LU R32, [R1+0x390] ;  /* 0x0003900001207983 */ /* 0x000ea80000300800 */
[----:B------:R-:W2:Y:S04]  /*42490*/  LDL.LU R33, [R1+0x394] ;  /* 0x0003940001217983 */ /* 0x000ea80000300800 */
[----:B------:R-:W2:Y:S04]  /*424a0*/  LDL.LU R34, [R1+0x398] ;  /* 0x0003980001227983 */ /* 0x000ea80000300800 */
[----:B------:R-:W2:Y:S04]  /*424b0*/  LDL.LU R35, [R1+0x39c] ;  /* 0x00039c0001237983 */ /* 0x000ea80000300800 */
        /* <DEDUP_REMOVED lines=28> */
[----:B------:R-:W-:Y:S01]  /*42680*/  STSM.16.M88.4 [R0], R8 ;  /* 0x0000000800007844 */ /* 0x000fe20000000200 */
[----:B------:R-:W-:-:S03]  /*42690*/  NOP ;  /* 0x0000000000007918 */ /* 0x000fc60000000000 */
[----:B------:R-:W0:Y:S01]  /*426a0*/  LDS.128 R8, [R0] ;  /* 0x0000000000087984 */ /* 0x000e220000000c00 */
[----:B------:R-:W-:-:S03]  /*426b0*/  NOP ;  /* 0x0000000000007918 */ /* 0x000fc60000000000 */
[----:B------:R-:W-:Y:S01]  /*426c0*/  STSM.16.M88.4 [R0], R4 ;  /* 0x0000000400007844 */ /* 0x000fe20000000200 */
[----:B------:R-:W-:-:S03]  /*426d0*/  NOP ;  /* 0x0000000000007918 */ /* 0x000fc60000000000 */
[----:B------:R-:W0:Y:S01]  /*426e0*/  LDS.128 R4, [R0] ;  /* 0x0000000000047984 */ /* 0x000e220000000c00 */
[----:B------:R-:W-:-:S03]  /*426f0*/  NOP ;  /* 0x0000000000007918 */ /* 0x000fc60000000000 */
[----:B-1----:R-:W-:Y:S04]  /*42700*/  STL.64 [R1+0x230], R12 ;  /* 0x0002300c01007387 */ /* 0x002fe80000100a00 */
[----:B------:R-:W-:Y:S04]  /*42710*/  STL.64 [R1+0x238], R14 ;  /* 0x0002380e01007387 */ /* 0x000fe80000100a00 */
[----:B------:R-:W-:Y:S04]  /*42720*/  STSM.16.M88.4 [R0], R32 ;  /* 0x0000002000007844 */ /* 0x000fe80000000200 */
[----:B0-----:R-:W-:Y:S04]  /*42730*/  STL.64 [R1+0x280], R8 ;  /* 0x0002800801007387 */ /* 0x001fe80000100a00 */
[----:B------:R-:W-:Y:S04]  /*42740*/  STL.64 [R1+0x288], R10 ;  /* 0x0002880a01007387 */ /* 0x000fe80000100a00 */
[----:B------:R-:W-:Y:S04]  /*42750*/  STL.64 [R1+0x290], R4 ;  /* 0x0002900401007387 */ /* 0x000fe80000100a00 */
[----:B------:R-:W-:Y:S01]  /*42760*/  STL.64 [R1+0x298], R6 ;  /* 0x0002980601007387 */ /* 0x000fe20000100a00 */
[----:B------:R-:W-:-:S03]  /*42770*/  NOP ;  /* 0x0000000000007918 */ /* 0x000fc60000000000 */
[----:B------:R-:W0:Y:S01]  /*42780*/  LDS.128 R4, [R0] ;  /* 0x0000000000047984 */ /* 0x000e220000000c00 */
[----:B------:R-:W-:-:S03]  /*42790*/  NOP ;  /* 0x0000000000007918 */ /* 0x000fc60000000000 */
[----:B---3--:R1:W-:Y:S04]  /*427a0*/  STSM.16.M88.4 [R0], R36 ;  /* 0x0000002400007844 */ /* 0x0083e80000000200 */
[----:B0-----:R-:W-:Y:S04]  /*427b0*/  STL.64 [R1+0x2b0], R4 ;  /* 0x0002b00401007387 */ /* 0x001fe80000100a00 */
[----:B------:R-:W-:Y:S01]  /*427c0*/  STL.64 [R1+0x2b8], R6 ;  /* 0x0002b80601007387 */ /* 0x000fe20000100a00 */
[----:B------:R-:W-:-:S03]  /*427d0*/  NOP ;  /* 0x0000000000007918 */ /* 0x000fc60000000000 */
[----:B-1----:R-:W3:Y:S04]  /*427e0*/  LDL.LU R36, [R1+0x3f0] ;  /* 0x0003f00001247983 */ /* 0x002ee80000300800 */
[----:B------:R-:W3:Y:S04]  /*427f0*/  LDL.LU R37, [R1+0x3f4] ;  /* 0x0003f40001257983 */ /* 0x000ee80000300800 */
[----:B------:R-:W3:Y:S04]  /*42800*/  LDL.LU R38, [R1+0x3f8] ;  /* 0x0003f80001267983 */ /* 0x000ee80000300800 */
[----:B------:R-:W3:Y:S04]  /*42810*/  LDL.LU R39, [R1+0x3fc] ;  /* 0x0003fc0001277983 */ /* 0x000ee80000300800 */
[----:B------:R-:W0:Y:S01]  /*42820*/  LDS.128 R4, [R0] ;  /* 0x0000000000047984 */ /* 0x000e220000000c00 */
[----:B------:R-:W-:-:S03]  /*42830*/  NOP ;  /* 0x0000000000007918 */ /* 0x000fc60000000000 */
[----:B0-----:R-:W-:Y:S04]  /*42840*/  STL.64 [R1+0x2a0], R4 ;  /* 0x0002a00401007387 */ /* 0x001fe80000100a00 */
        /* <DEDUP_REMOVED lines=21> */
[----:B--2---:R0:W-:Y:S01]  /*429a0*/  STSM.16.M88.4 [R0], R44 ;  /* 0x0000002c00007844 */ /* 0x0041e20000000200 */
[----:B------:R-:W-:-:S03]  /*429b0*/  NOP ;  /* 0x0000000000007918 */ /* 0x000fc60000000000 */
[----:B------:R-:W2:Y:S04]  /*429c0*/  LDL.LU R34, [R1+0x5c8] ;  /* 0x0005c80001227983 */ /* 0x000ea80000300800 */
[----:B------:R-:W2:Y:S04]  /*429d0*/  LDL.LU R35, [R1+0x5cc] ;  /* 0x0005cc0001237983 */ /* 0x000ea80000300800 */
        /* <DEDUP_REMOVED lines=36> */
[----:B--2---:R-:W-:Y:S04]  /*42c20*/  STSM.16.M88.4 [R0], R32 ;  /* 0x0000002000007844 */ /* 0x004fe80000000200 */
[----:B0-----:R-:W-:Y:S04]  /*42c30*/  STL.64 [R1+0x310], R8 ;  /* 0x0003100801007387 */ /* 0x001fe80000100a00 */
[----:B------:R-:W-:Y:S01]  /*42c40*/  STL.64 [R1+0x318], R10 ;  /* 0x0003180a01007387 */ /* 0x000fe20000100a00 */
[----:B------:R-:W-:-:S03]  /*42c50*/  NOP ;  /* 0x0000000000007918 */ /* 0x000fc60000000000 */
[----:B------:R-:W-:Y:S04]  /*42c60*/  STL.64 [R1+0x300], R4 ;  /* 0x0003000401007387 */ /* 0x000fe80000100a00 */
[----:B------:R-:W-:Y:S04]  /*42c70*/  STL.64 [R1+0x308], R6 ;  /* 0x0003080601007387 */ /* 0x000fe80000100a00 */
        /* <DEDUP_REMOVED lines=8> */
[----:B---3--:R-:W-:Y:S01]  /*42d00*/  STSM.16.M88.4 [R0], R36 ;  /* 0x0000002400007844 */ /* 0x008fe20000000200 */
[----:B------:R-:W-:-:S03]  /*42d10*/  NOP ;  /* 0x0000000000007918 */ /* 0x000fc60000000000 */
[----:B------:R-:W1:Y:S01]  /*42d20*/  LDS.128 R8, [R0] ;  /* 0x0000000000087984 */ /* 0x000e620000000c00 */
[----:B------:R-:W-:-:S03]  /*42d30*/  NOP ;  /* 0x0000000000007918 */ /* 0x000fc60000000000 */
[----:B0-----:R-:W-:Y:S04]  /*42d40*/  STL [R1+0x13fc], R4 ;  /* 0x0013fc0401007387 */ /* 0x001fe80000100800 */
[----:B------:R-:W-:Y:S04]  /*42d50*/  STL [R1+0x13f8], R5 ;  /* 0x0013f80501007387 */ /* 0x000fe80000100800 */
[----:B------:R-:W-:Y:S04]  /*42d60*/  STL [R1+0x13f4], R6 ;  /* 0x0013f40601007387 */ /* 0x000fe80000100800 */
[----:B------:R-:W-:Y:S04]  /*42d70*/  STL [R1+0x13f0], R7 ;  /* 0x0013f00701007387 */ /* 0x000fe80000100800 */
[----:B-1----:R-:W-:Y:S04]  /*42d80*/  STL [R1+0x140c], R8 ;  /* 0x00140c0801007387 */ /* 0x002fe80000100800 */
[----:B------:R-:W-:Y:S04]  /*42d90*/  STL [R1+0x1408], R9 ;  /* 0x0014080901007387 */ /* 0x000fe80000100800 */
[----:B------:R-:W-:Y:S04]  /*42da0*/  STL [R1+0x1404], R10 ;  /* 0x0014040a01007387 */ /* 0x000fe80000100800 */
[----:B------:R-:W-:Y:S04]  /*42db0*/  STL [R1+0x1400], R11 ;  /* 0x0014000b01007387 */ /* 0x000fe80000100800 */
[----:B------:R-:W2:Y:S04]  /*42dc0*/  LDL.LU R16, [R1+0x910] ;  /* 0x0009100001107983 */ /* 0x000ea80000300800 */
[----:B------:R-:W2:Y:S04]  /*42dd0*/  LDL.LU R17, [R1+0x914] ;  /* 0x0009140001117983 */ /* 0x000ea80000300800 */
[----:B------:R-:W2:Y:S04]  /*42de0*/  LDL.LU R18, [R1+0x918] ;  /* 0x0009180001127983 */ /* 0x000ea80000300800 */
        /* <DEDUP_REMOVED lines=20> */
[----:B----4-:R0:W-:Y:S01]  /*42f30*/  STSM.16.M88.4 [R0], R40 ;  /* 0x0000002800007844 */ /* 0x0101e20000000200 */
[----:B------:R-:W-:-:S03]  /*42f40*/  NOP ;  /* 0x0000000000007918 */ /* 0x000fc60000000000 */
[----:B------:R-:W4:Y:S04]  /*42f50*/  LDL.LU R39, [R1+0x9dc] ;  /* 0x0009dc0001277983 */ /* 0x000f280000300800 */
[----:B------:R-:W1:Y:S01]  /*42f60*/  LDS.128 R12, [R0] ;  /* 0x00000000000c7984 */ /* 0x000e620000000c00 */
[----:B------:R-:W-:-:S03]  /*42f70*/  NOP ;  /* 0x0000000000007918 */ /* 0x000fc60000000000 */
        /* <DEDUP_REMOVED lines=17> */
[C---:B------:R-:W-:Y:S01]  /*43090*/  IMAD R2, R61.reuse, R52, RZ ;  /* 0x000000343d027224 */ /* 0x040fe200078e02ff */
[----:B------:R-:W-:-:S02]  /*430a0*/  ISETP.GE.AND P0, PT, R61, UR4, PT ;  /* 0x000000043d007c0c */ /* 0x000fc4000bf06270 */
[----:B------:R-:W4:Y:S02]  /*430b0*/  LDL.LU R11, [R1+0x80] ;  /* 0x00008000010b7983 */ /* 0x000f240000300800 */
[----:B------:R-:W-:Y:S01]  /*430c0*/  ISETP.LT.AND P0, PT, R3, UR31, !P0 ;  /* 0x0000001f03007c0c */ /* 0x000fe2000c701270 */
[----:B------:R-:W-:Y:S01]  /*430d0*/  IMAD R52, R52, 0x20, R2 ;  /* 0x0000002034347824 */ /* 0x000fe200078e0202 */
[----:B--2---:R-:W-:Y:S01]  /*430e0*/  STSM.16.M88.4 [R0], R16 ;  /* 0x0000001000007844 */ /* 0x004fe20000000200 */
[----:B------:R-:W-:-:S03]  /*430f0*/  NOP ;  /* 0x0000000000007918 */ /* 0x000fc60000000000 */
[----:B------:R-:W0:Y:S01]  /*43100*/  LDS.128 R16, [R0] ;  /* 0x0000000000107984 */ /* 0x000e220000000c00 */
[----:B------:R-:W-:-:S03]  /*43110*/  NOP ;  /* 0x0000000000007918 */ /* 0x000fc60000000000 */
[----:B---3--:R-:W-:Y:S01]  /*43120*/  STSM.16.M88.4 [R0], R20 ;  /* 0x0000001400007844 */ /* 0x008fe20000000200 */
[----:B------:R-:W-:-:S03]  /*43130*/  NOP ;  /* 0x0000000000007918 */ /* 0x000fc60000000000 */
[----:B------:R-:W2:Y:S01]  /*43140*/  LDS.128 R20, [R0] ;  /* 0x0000000000147984 */ /* 0x000ea20000000c00 */
[----:B------:R-:W-:-:S03]  /*43150*/  NOP ;  /* 0x0000000000007918 */ /* 0x000fc60000000000 */
[----:B------:R-:W-:Y:S01]  /*43160*/  STSM.16.M88.4 [R0], R24 ;  /* 0x0000001800007844 */ /* 0x000fe20000000200 */
[----:B------:R-:W-:-:S03]  /*43170*/  NOP ;  /* 0x0000000000007918 */ /* 0x000fc60000000000 */
[----:B------:R-:W3:Y:S01]  /*43180*/  LDS.128 R24, [R0] ;  /* 0x0000000000187984 */ /* 0x000ee20000000c00 */
        /* <DEDUP_REMOVED lines=9> */
[----:B----4-:R-:W-:Y:S01]  /*43220*/  STSM.16.M88.4 [R0], R36 ;  /* 0x0000002400007844 */ /* 0x010fe20000000200 */
[----:B------:R-:W-:-:S03]  /*43230*/  NOP ;  /* 0x0000000000007918 */ /* 0x000fc60000000000 */
[----:B------:R-:W4:Y:S01]  /*43240*/  LDS.128 R36, [R0] ;  /* 0x0000000000247984 */ /* 0x000f220000000c00 */
[----:B------:R-:W-:-:S03]  /*43250*/  NOP ;  /* 0x0000000000007918 */ /* 0x000fc60000000000 */
[----:B------:R-:W-:Y:S01]  /*43260*/  STSM.16.M88.4 [R0], R40 ;  /* 0x0000002800007844 */ /* 0x000fe20000000200 */
[----:B------:R-:W-:-:S03]  /*43270*/  NOP ;  /* 0x0000000000007918 */ /* 0x000fc60000000000 */
[----:B------:R-:W4:Y:S01]  /*43280*/  LDS.128 R40, [R0] ;  /* 0x0000000000287984 */ /* 0x000f220000000c00 */
[----:B------:R-:W-:-:S03]  /*43290*/  NOP ;  /* 0x0000000000007918 */ /* 0x000fc60000000000 */
[----:B------:R1:W-:Y:S02]  /*432a0*/  STSM.16.M88.4 [R0], R44 ;  /* 0x0000002c00007844 */ /* 0x0003e40000000200 */
[----:B-1----:R-:W-:-:S04]  /*432b0*/  LEA R44, P1, R2, UR6, 0x1 ;  /* 0x00000006022c7c11 */ /* 0x002fc8000f8208ff */
[----:B------:R-:W-:Y:S01]  /*432c0*/  LEA.HI.X.SX32 R45, R2, UR7, 0x1, P1 ;  /* 0x00000007022d7c11 */ /* 0x000fe200088f0eff */
[----:B------:R-:W-:-:S04]  /*432d0*/  IMAD R2, R3, UR26, RZ ;  /* 0x0000001a03027c24 */ /* 0x000fc8000f8e02ff */
[----:B------:R-:W-:Y:S01]  /*432e0*/  IMAD.WIDE R46, R2, 0x2, R44 ;  /* 0x00000002022e7825 */ /* 0x000fe200078e022c */
[----:B------:R-:W-:-:S04]  /*432f0*/  NOP ;  /* 0x0000000000007918 */ /* 0x000fc80000000000 */
[----:B------:R1:W-:Y:S01]  /*43300*/  @P0 STG.E.U16 desc[UR8][R46.64], R53 ;  /* 0x000000352e000986 */ /* 0x0003e2000c101508 */
[----:B------:R-:W-:Y:S01]  /*43310*/  ISETP.GE.AND P0, PT, R3, UR5, PT ;  /* 0x0000000503007c0c */ /* 0x000fe2000bf06270 */
[----:B------:R-:W-:-:S03]  /*43320*/  ULDC.64 UR4, c[0x0][0x228] ;  /* 0x00008a0000047ab9 */ /* 0x000fc60000000a00 */
[----:B------:R-:W-:Y:S01]  /*43330*/  ISETP.LT.AND P0, PT, R60, UR4, !P0 ;  /* 0x000000043c007c0c */ /* 0x000fe2000c701270 */
[----:B------:R-:W-:Y:S01]  /*43340*/  ULDC UR4, c[0x0][0x22c] ;  /* 0x00008b0000047ab9 */ /* 0x000fe20000000800 */
[----:B-1----:R-:W-:-:S04]  /*43350*/  LEA R46, P1, R52, UR6, 0x1 ;  /* 0x00000006342e7c11 */ /* 0x002fc8000f8208ff */
[----:B------:R-:W-:Y:S01]  /*43360*/  LEA.HI.X.SX32 R47, R52, UR7, 0x1, P1 ;  /* 0x00000007342f7c11 */ /* 0x000fe200088f0eff */
[----:B------:R-:W-:Y:S01]  /*43370*/  ULDC.64 UR6, c[0x0][0x228] ;  /* 0x00008a0000067ab9 */ /* 0x000fe20000000a00 */
[----:B------:R-:W-:Y:S01]  /*43380*/  PRMT R54, R53, 0x7632, R54 ;  /* 0x0000763235367816 */ /* 0x000fe20000000036 */
[----:B------:R-:W-:-:S05]  /*43390*/  IMAD.WIDE R52, R2, 0x2, R46 ;  /* 0x0000000202347825 */ /* 0x000fca00078e022e */
[----:B------:R1:W-:Y:S02]  /*433a0*/  @P0 STG.E.U16 desc[UR8][R52.64], R54 ;  /* 0x0000003634000986 */ /* 0x0003e4000c101508 */
[----:B-1----:R-:W-:-:S05]  /*433b0*/  VIADD R52, R3, 0x1 ;  /* 0x0000000103347836 */ /* 0x002fca0000000000 */
[----:B------:R-:W-:Y:S01]  /*433c0*/  ISETP.GE.AND P0, PT, R52, UR4, PT ;  /* 0x0000000434007c0c */ /* 0x000fe2000bf06270 */
[----:B------:R-:W-:Y:S01]  /*433d0*/  VIADD R2, R2, UR26 ;  /* 0x0000001a02027c36 */ /* 0x000fe20008000000 */
[----:B------:R-:W-:Y:S01]  /*433e0*/  PRMT R54, R10, 0x7632, R54 ;  /* 0x000076320a367816 */ /* 0x000fe20000000036 */
[----:B------:R-:W-:Y:S01]  /*433f0*/  ULDC UR4, c[0x0][0x22c] ;  /* 0x00008b0000047ab9 */ /* 0x000fe20000000800 */
[----:B------:R-:W-:Y:S02]  /*43400*/  ISETP.LT.AND P1, PT, R61, UR24, !P0 ;  /* 0x000000183d007c0c */ /* 0x000fe4000c721270 */
[----:B------:R-:W-:Y:S01]  /*43410*/  ISETP.LT.AND P0, PT, R60, UR22, !P0 ;  /* 0x000000163c007c0c */ /* 0x000fe2000c701270 */
[----:B------:R-:W-:-:S10]  /*43420*/  IMAD.WIDE R52, R2, 0x2, R44 ;  /* 0x0000000202347825 */ /* 0x000fd400078e022c */
[----:B------:R1:W-:Y:S02]  /*43430*/  @P1 STG.E.U16 desc[UR8][R52.64], R10 ;  /* 0x0000000a34001986 */ /* 0x0003e4000c101508 */
[----:B-1----:R-:W-:Y:S02]  /*43440*/  IMAD.WIDE R52, R2, 0x2, R46 ;  /* 0x0000000202347825 */ /* 0x002fe400078e022e */
[----:B------:R-:W2:Y:S04]  /*43450*/  LDL.LU R10, [R1+0x70] ;  /* 0x00007000010a7983 */ /* 0x000ea80000300800 */
        /* <DEDUP_REMOVED lines=8> */
[----:B------:R-:W-:Y:S01]  /*434e0*/  IMAD.WIDE R52, R2, 0x2, R44 ;  /* 0x0000000202347825 */ /* 0x000fe200078e022c */
[----:B------:R-:W-:-:S09]  /*434f0*/  ULDC UR18, c[0x0][0x228] ;  /* 0x00008a0000127ab9 */ /* 0x000fd20000000800 */
[----:B------:R1:W-:Y:S02]  /*43500*/  @P1 STG.E.U16 desc[UR8][R52.64], R9 ;  /* 0x0000000934001986 */ /* 0x0003e4000c101508 */
[----:B-1----:R-:W-:Y:S02]  /*43510*/  IMAD.WIDE R52, R2, 0x2, R46 ;  /* 0x0000000202347825 */ /* 0x002fe400078e022e */
[----:B------:R-:W3:Y:S04]  /*43520*/  LDL.LU R9, [R1+0x84] ;  /* 0x0000840001097983 */ /* 0x000ee80000300800 */
[----:B------:R1:W-:Y:S02]  /*43530*/  @P0 STG.E.U16 desc[UR8][R52.64], R54 ;  /* 0x0000003634000986 */ /* 0x0003e4000c101508 */
[----:B-1----:R-:W-:-:S05]  /*43540*/  VIADD R52, R3, 0x3 ;  /* 0x0000000303347836 */ /* 0x002fca0000000000 */
[----:B------:R-:W-:Y:S01]  /*43550*/  ISETP.GE.AND P0, PT, R52, UR4, PT ;  /* 0x0000000434007c0c */ /* 0x000fe2000bf06270 */
[----:B------:R-:W-:Y:S01]  /*43560*/  VIADD R2, R2, UR26 ;  /* 0x0000001a02027c36 */ /* 0x000fe20008000000 */
[----:B------:R-:W-:Y:S01]  /*43570*/  PRMT R54, R8, 0x7632, R54 ;  /* 0x0000763208367816 */ /* 0x000fe20000000036 */
[----:B------:R-:W-:Y:S01]  /*43580*/  ULDC UR4, c[0x0][0x22c] ;  /* 0x00008b0000047ab9 */ /* 0x000fe20000000800 */
[----:B------:R-:W-:Y:S01]  /*43590*/  ISETP.LT.AND P1, PT, R61, UR16, !P0 ;  /* 0x000000103d007c0c */ /* 0x000fe2000c721270 */
[----:B------:R-:W-:Y:S01]  /*435a0*/  IMAD.WIDE R52, R2, 0x2, R44 ;  /* 0x0000000202347825 */ /* 0x000fe200078e022c */
[----:B------:R-:W-:Y:S01]  /*435b0*/  ISETP.LT.AND P0, PT, R60, UR14, !P0 ;  /* 0x0000000e3c007c0c */ /* 0x000fe2000c701270 */
[----:B------:R-:W-:Y:S01]  /*435c0*/  ULDC UR14, c[0x0][0x228] ;  /* 0x00008a00000e7ab9 */ /* 0x000fe20000000800 */
[----:B------:R-:W-:-:S09]  /*435d0*/  ULDC UR16, c[0x0][0x228] ;  /* 0x00008a0000107ab9 */ /* 0x000fd20000000800 */
[----:B------:R1:W-:Y:S02]  /*435e0*/  @P1 STG.E.U16 desc[UR8][R52.64], R8 ;  /* 0x0000000834001986 */ /* 0x0003e4000c101508 */
[----:B-1----:R-:W-:Y:S02]  /*435f0*/  IMAD.WIDE R52, R2, 0x2, R46 ;  /* 0x0000000202347825 */ /* 0x002fe400078e022e */
[----:B------:R-:W4:Y:S04]  /*43600*/  LDL.LU R8, [R1+0x74] ;  /* 0x0000740001087983 */ /* 0x000f280000300800 */
        /* <DEDUP_REMOVED lines=23> */
[----:B------:R-:W-:-:S10]  /*43780*/  ULDC UR6, c[0x0][0x228] ;  /* 0x00008a0000067ab9 */ /* 0x000fd40000000800 */
[----:B------:R1:W-:Y:S02]  /*43790*/  @P1 STG.E.U16 desc[UR8][R52.64], R6 ;  /* 0x0000000634001986 */ /* 0x0003e4000c101508 */
[----:B-1----:R-:W-:Y:S02]  /*437a0*/  IMAD.WIDE R52, R2, 0x2, R46 ;  /* 0x0000000202347825 */ /* 0x002fe400078e022e */
[----:B------:R-:W4:Y:S04]  /*437b0*/  LDL.LU R6, [R1+0x78] ;  /* 0x0000780001067983 */ /* 0x000f280000300800 */
[----:B------:R1:W-:Y:S02]  /*437c0*/  @P0 STG.E.U16 desc[UR8][R52.64], R54 ;  /* 0x0000003634000986 */ /* 0x0003e4000c101508 */
[----:B-1----:R-:W-:-:S05]  /*437d0*/  VIADD R52, R3, 0x6 ;  /* 0x0000000603347836 */ /* 0x002fca0000000000 */
[----:B------:R-:W-:Y:S01]  /*437e0*/  ISETP.GE.AND P0, PT, R52, UR4, PT ;  /* 0x0000000434007c0c */ /* 0x000fe2000bf06270 */
[----:B------:R-:W-:Y:S01]  /*437f0*/  VIADD R2, R2, UR26 ;  /* 0x0000001a02027c36 */ /* 0x000fe20008000000 */
[----:B------:R-:W-:Y:S02]  /*43800*/  ULDC UR4, c[0x0][0x228] ;  /* 0x00008a0000047ab9 */ /* 0x000fe40000000800 */
[----:B------:R-:W-:Y:S02]  /*43810*/  ISETP.LT.AND P1, PT, R61, UR30, !P0 ;  /* 0x0000001e3d007c0c */ /* 0x000fe4000c721270 */
[----:B------:R-:W-:Y:S01]  /*43820*/  ISETP.LT.AND P0, PT, R60, UR4, !P0 ;  /* 0x000000043c007c0c */ /* 0x000fe2000c701270 */
[----:B------:R-:W-:Y:S01]  /*43830*/  IMAD.WIDE R52, R2, 0x2, R44 ;  /* 0x0000000202347825 */ /* 0x000fe200078e022c */
[----:B------:R-:W-:Y:S01]  /*43840*/  PRMT R54, R5, 0x7632, R54 ;  /* 0x0000763205367816 */ /* 0x000fe20000000036 */
[----:B------:R-:W-:-:S08]  /*43850*/  ULDC UR4, c[0x0][0x22c] ;  /* 0x00008b0000047ab9 */ /* 0x000fd00000000800 */
[----:B------:R1:W-:Y:S02]  /*43860*/  @P1 STG.E.U16 desc[UR8][R52.64], R5 ;  /* 0x0000000534001986 */ /* 0x0003e4000c101508 */
[----:B-1----:R-:W-:Y:S02]  /*43870*/  IMAD.WIDE R52, R2, 0x2, R46 ;  /* 0x0000000202347825 */ /* 0x002fe400078e022e */
[----:B------:R-:W4:Y:S04]  /*43880*/  LDL.LU R5, [R1+0x8c] ;  /* 0x00008c0001057983 */ /* 0x000f280000300800 */
[----:B------:R1:W-:Y:S02]  /*43890*/  @P0 STG.E.U16 desc[UR8][R52.64], R54 ;  /* 0x0000003634000986 */ /* 0x0003e4000c101508 */
[----:B-1----:R-:W-:-:S05]  /*438a0*/  VIADD R52, R3, 0x7 ;  /* 0x0000000703347836 */ /* 0x002fca0000000000 */
[----:B------:R-:W-:Y:S01]  /*438b0*/  ISETP.GE.AND P0, PT, R52, UR4, PT ;  /* 0x0000000434007c0c */ /* 0x000fe2000bf06270 */
[----:B------:R-:W-:-:S03]  /*438c0*/  ULDC UR4, c[0x0][0x228] ;  /* 0x00008a0000047ab9 */ /* 0x000fc60000000800 */
[----:B------:R-:W-:Y:S01]  /*438d0*/  ISETP.LT.AND P1, PT, R61, UR4, !P0 ;  /* 0x000000043d007c0c */ /* 0x000fe2000c721270 */
[----:B------:R-:W-:Y:S01]  /*438e0*/  VIADD R2, R2, UR26 ;  /* 0x0000001a02027c36 */ /* 0x000fe20008000000 */
[----:B------:R-:W-:Y:S01]  /*438f0*/  PRMT R54, R4, 0x7632, R54 ;  /* 0x0000763204367816 */ /* 0x000fe20000000036 */
[----:B------:R-:W-:Y:S02]  /*43900*/  ULDC UR4, c[0x0][0x228] ;  /* 0x00008a0000047ab9 */ /* 0x000fe40000000800 */
[----:B------:R-:W-:-:S08]  /*43910*/  IMAD.WIDE R52, R2, 0x2, R44 ;  /* 0x0000000202347825 */ /* 0x000fd000078e022c */
[----:B------:R1:W-:Y:S04]  /*43920*/  @P1 STG.E.U16 desc[UR8][R52.64], R4 ;  /* 0x0000000434001986 */ /* 0x0003e8000c101508 */
[----:B-1----:R-:W4:Y:S01]  /*43930*/  LDL.LU R4, [R1+0x7c] ;  /* 0x00007c0001047983 */ /* 0x002f220000300800 */
[----:B------:R-:W-:Y:S01]  /*43940*/  ISETP.LT.AND P0, PT, R60, UR4, !P0 ;  /* 0x000000043c007c0c */ /* 0x000fe2000c701270 */
[----:B------:R-:W-:Y:S01]  /*43950*/  IMAD.WIDE R52, R2, 0x2, R46 ;  /* 0x0000000202347825 */ /* 0x000fe200078e022e */
[----:B------:R-:W-:-:S11]  /*43960*/  ULDC UR4, c[0x0][0x22c] ;  /* 0x00008b0000047ab9 */ /* 0x000fd60000000800 */
[----:B------:R1:W-:Y:S02]  /*43970*/  @P0 STG.E.U16 desc[UR8][R52.64], R54 ;  /* 0x0000003634000986 */ /* 0x0003e4000c101508 */
[----:B-1----:R-:W-:-:S05]  /*43980*/  VIADD R52, R3, 0x8 ;  /* 0x0000000803347836 */ /* 0x002fca0000000000 */
[----:B------:R-:W-:Y:S01]  /*43990*/  ISETP.GE.AND P0, PT, R52, UR4, PT ;  /* 0x0000000434007c0c */ /* 0x000fe2000bf06270 */
[----:B------:R-:W-:-:S03]  /*439a0*/  ULDC UR4, c[0x0][0x228] ;  /* 0x00008a0000047ab9 */ /* 0x000fc60000000800 */
[----:B------:R-:W-:Y:S01]  /*439b0*/  ISETP.LT.AND P1, PT, R61, UR4, !P0 ;  /* 0x000000043d007c0c */ /* 0x000fe2000c721270 */
[----:B------:R-:W-:Y:S01]  /*439c0*/  VIADD R2, R2, UR26 ;  /* 0x0000001a02027c36 */ /* 0x000fe20008000000 */
[----:B------:R-:W-:Y:S02]  /*439d0*/  ULDC UR4, c[0x0][0x228] ;  /* 0x00008a0000047ab9 */ /* 0x000fe40000000800 */
[----:B------:R-:W-:Y:S01]  /*439e0*/  ISETP.LT.AND P0, PT, R60, UR4, !P0 ;  /* 0x000000043c007c0c */ /* 0x000fe2000c701270 */
[----:B------:R-:W-:Y:S01]  /*439f0*/  IMAD.WIDE R52, R2, 0x2, R44 ;  /* 0x0000000202347825 */ /* 0x000fe200078e022c */
[----:B------:R-:W-:Y:S01]  /*43a00*/  PRMT R54, R11, 0x7632, R54 ;  /* 0x000076320b367816 */ /* 0x000fe20000000036 */
[----:B------:R-:W-:-:S06]  /*43a10*/  ULDC UR4, c[0x0][0x22c] ;  /* 0x00008b0000047ab9 */ /* 0x000fcc0000000800 */
[----:B------:R1:W-:Y:S02]  /*43a20*/  @P1 STG.E.U16 desc[UR8][R52.64], R11 ;  /* 0x0000000b34001986 */ /* 0x0003e4000c101508 */
[----:B-1----:R-:W-:-:S05]  /*43a30*/  IMAD.WIDE R52, R2, 0x2, R46 ;  /* 0x0000000202347825 */ /* 0x002fca00078e022e */
        /* <DEDUP_REMOVED lines=9> */
[----:B--2---:R-:W-:Y:S01]  /*43ad0*/  PRMT R54, R10, 0x7632, R54 ;  /* 0x000076320a367816 */ /* 0x004fe20000000036 */
[----:B------:R-:W-:-:S06]  /*43ae0*/  ULDC UR4, c[0x0][0x22c] ;  /* 0x00008b0000047ab9 */ /* 0x000fcc0000000800 */
[----:B------:R1:W-:Y:S02]  /*43af0*/  @P1 STG.E.U16 desc[UR8][R52.64], R10 ;  /* 0x0000000a34001986 */ /* 0x0003e4000c101508 */
[----:B-1----:R-:W-:Y:S02]  /*43b00*/  IMAD.WIDE R52, R2, 0x2, R46 ;  /* 0x0000000202347825 */ /* 0x002fe400078e022e */
[----:B------:R-:W2:Y:S04]  /*43b10*/  LDL.LU R10, [R1+0x40] ;  /* 0x00004000010a7983 */ /* 0x000ea80000300800 */
        /* <DEDUP_REMOVED lines=9> */
[----:B---3--:R-:W-:Y:S01]  /*43bb0*/  PRMT R54, R9, 0x7632, R54 ;  /* 0x0000763209367816 */ /* 0x008fe20000000036 */
        /* <DEDUP_REMOVED lines=12> */
[----:B----4-:R-:W-:Y:S01]  /*43c80*/  PRMT R54, R8, 0x7632, R54 ;  /* 0x0000763208367816 */ /* 0x010fe20000000036 */
[----:B------:R-:W-:-:S06]  /*43c90*/  ULDC UR4, c[0x0][0x22c] ;  /* 0x00008b0000047ab9 */ /* 0x000fcc0000000800 */
[----:B------:R1:W-:Y:S02]  /*43ca0*/  @P1 STG.E.U16 desc[UR8][R52.64], R8 ;  /* 0x0000000834001986 */ /* 0x0003e4000c101508 */
[C---:B-1----:R-:W-:Y:S02]  /*43cb0*/  IMAD.WIDE R52, R2.reuse, 0x2, R46 ;  /* 0x0000000202347825 */ /* 0x042fe400078e022e */
[----:B------:R-:W3:Y:S04]  /*43cc0*/  LDL.LU R8, [R1+0x30] ;  /* 0x0000300001087983 */ /* 0x000ee80000300800 */
[----:B------:R1:W-:Y:S01]  /*43cd0*/  @P0 STG.E.U16 desc[UR8][R52.64], R54 ;  /* 0x0000003634000986 */ /* 0x0003e2000c101508 */
[----:B------:R-:W-:-:S03]  /*43ce0*/  VIADD R2, R2, UR26 ;  /* 0x0000001a02027c36 */ /* 0x000fc60008000000 */
[----:B------:R-:W4:Y:S01]  /*43cf0*/  LDL.LU R9, [R1+0x44] ;  /* 0x0000440001097983 */ /* 0x000f220000300800 */
[----:B-1----:R-:W-:-:S05]  /*43d00*/  VIADD R52, R3, 0xc ;  /* 0x0000000c03347836 */ /* 0x002fca0000000000 */
[----:B------:R-:W-:Y:S01]  /*43d10*/  ISETP.GE.AND P0, PT, R52, UR4, PT ;  /* 0x0000000434007c0c */ /* 0x000fe2000bf06270 */
[----:B------:R-:W-:-:S03]  /*43d20*/  ULDC UR4, c[0x0][0x228] ;  /* 0x00008a0000047ab9 */ /* 0x000fc60000000800 */
[----:B------:R-:W-:Y:S01]  /*43d30*/  ISETP.LT.AND P1, PT, R61, UR4, !P0 ;  /* 0x000000043d007c0c */ /* 0x000fe2000c721270 */
[----:B------:R-:W-:Y:S02]  /*43d40*/  ULDC UR4, c[0x0][0x228] ;  /* 0x00008a0000047ab9 */ /* 0x000fe40000000800 */
[----:B------:R-:W-:Y:S01]  /*43d50*/  ISETP.LT.AND P0, PT, R60, UR4, !P0 ;  /* 0x000000043c007c0c */ /* 0x000fe2000c701270 */
[----:B------:R-:W-:Y:S01]  /*43d60*/  IMAD.WIDE R52, R2, 0x2, R44 ;  /* 0x0000000202347825 */ /* 0x000fe200078e022c */
[----:B------:R-:W-:Y:S01]  /*43d70*/  PRMT R54, R7, 0x7632, R54 ;  /* 0x0000763207367816 */ /* 0x000fe20000000036 */
[----:B------:R-:W-:-:S07]  /*43d80*/  ULDC UR4, c[0x0][0x22c] ;  /* 0x00008b0000047ab9 */ /* 0x000fce0000000800 */
        /* <DEDUP_REMOVED lines=43> */
[----:B-1----:R-:W-:Y:S01]  /*44040*/  IMAD.WIDE R52, R2, 0x2, R46 ;  /* 0x0000000202347825 */ /* 0x002fe200078e022e */
[----:B--2---:R-:W-:Y:S01]  /*44050*/  PRMT R55, R10, 0x7632, R55 ;  /* 0x000076320a377816 */ /* 0x004fe20000000037 */
[----:B------:R-:W2:Y:S04]  /*44060*/  LDL.LU R4, [R1+0x3c] ;  /* 0x00003c0001047983 */ /* 0x000ea80000300800 */
[----:B------:R1:W-:Y:S01]  /*44070*/  @P0 STG.E.U16 desc[UR8][R52.64], R54 ;  /* 0x0000003634000986 */ /* 0x0003e2000c101508 */
[----:B------:R-:W-:-:S03]  /*44080*/  VIADD R2, R2, UR26 ;  /* 0x0000001a02027c36 */ /* 0x000fc60008000000 */
[----:B------:R-:W2:Y:S01]  /*44090*/  LDL.LU R11, [R1+0x20] ;  /* 0x00002000010b7983 */ /* 0x000ea20000300800 */
        /* <DEDUP_REMOVED lines=10> */
[----:B-1----:R-:W-:-:S05]  /*44140*/  IMAD.WIDE R52, R2, 0x2, R46 ;  /* 0x0000000202347825 */ /* 0x002fca00078e022e */
[----:B------:R1:W-:Y:S02]  /*44150*/  @P0 STG.E.U16 desc[UR8][R52.64], R54 ;  /* 0x0000003634000986 */ /* 0x0003e4000c101508 */
[----:B-1----:R-:W-:-:S05]  /*44160*/  VIADD R52, R3, 0x11 ;  /* 0x0000001103347836 */ /* 0x002fca0000000000 */
[----:B------:R-:W-:Y:S01]  /*44170*/  ISETP.GE.AND P0, PT, R52, UR4, PT ;  /* 0x0000000434007c0c */ /* 0x000fe2000bf06270 */
[----:B------:R-:W-:-:S03]  /*44180*/  ULDC UR4, c[0x0][0x228] ;  /* 0x00008a0000047ab9 */ /* 0x000fc60000000800 */
[----:B------:R-:W-:Y:S01]  /*44190*/  ISETP.LT.AND P1, PT, R61, UR4, !P0 ;  /* 0x000000043d007c0c */ /* 0x000fe2000c721270 */
[----:B------:R-:W-:Y:S02]  /*441a0*/  ULDC UR4, c[0x0][0x248] ;  /* 0x0000920000047ab9 */ /* 0x000fe40000000800 */
[----:B------:R-:W-:Y:S01]  /*441b0*/  VIADD R2, R2, UR4 ;  /* 0x0000000402027c36 */ /* 0x000fe20008000000 */
[----:B------:R-:W-:Y:S02]  /*441c0*/  ULDC UR4, c[0x0][0x228] ;  /* 0x00008a0000047ab9 */ /* 0x000fe40000000800 */
[----:B------:R-:W-:Y:S01]  /*441d0*/  ISETP.LT.AND P0, PT, R60, UR4, !P0 ;  /* 0x000000043c007c0c */ /* 0x000fe2000c701270 */
[----:B------:R-:W-:Y:S01]  /*441e0*/  IMAD.WIDE R52, R2, 0x2, R44 ;  /* 0x0000000202347825 */ /* 0x000fe200078e022c */
[----:B------:R-:W-:-:S05]  /*441f0*/  ULDC UR4, c[0x0][0x22c] ;  /* 0x00008b0000047ab9 */ /* 0x000fca0000000800 */
[----:B------:R1:W-:Y:S02]  /*44200*/  @P1 STG.E.U16 desc[UR8][R52.64], R48 ;  /* 0x0000003034001986 */ /* 0x0003e4000c101508 */
[----:B-1----:R-:W-:Y:S01]  /*44210*/  PRMT R48, R48, 0x7632, R48 ;  /* 0x0000763230307816 */ /* 0x002fe20000000030 */
[----:B------:R-:W-:-:S05]  /*44220*/  IMAD.WIDE R52, R2, 0x2, R46 ;  /* 0x0000000202347825 */ /* 0x000fca00078e022e */
        /* <DEDUP_REMOVED lines=10> */
[----:B------:R-:W-:Y:S01]  /*442d0*/  PRMT R48, R57, 0x7632, R48 ;  /* 0x0000763239307816 */ /* 0x000fe20000000030 */
[----:B------:R-:W-:-:S04]  /*442e0*/  ULDC UR4, c[0x0][0x22c] ;  /* 0x00008b0000047ab9 */ /* 0x000fc80000000800 */
        /* <DEDUP_REMOVED lines=9> */
[----:B------:R-:W-:Y:S01]  /*44380*/  ISETP.LT.AND P1, PT, R60, UR6, !P0 ;  /* 0x000000063c007c0c */ /* 0x000fe2000c721270 */
[----:B------:R-:W-:Y:S01]  /*44390*/  VIADD R48, R3, 0x14 ;  /* 0x0000001403307836 */ /* 0x000fe20000000000 */
[----:B------:R-:W-:Y:S01]  /*443a0*/  ULDC UR4, c[0x0][0x22c] ;  /* 0x00008b0000047ab9 */ /* 0x000fe20000000800 */
[----:B------:R-:W-:Y:S01]  /*443b0*/  IMAD.WIDE R52, R2, 0x2, R44 ;  /* 0x0000000202347825 */ /* 0x000fe200078e022c */
[----:B------:R-:W-:Y:S02]  /*443c0*/  ULDC UR6, c[0x0][0x228] ;  /* 0x00008a0000067ab9 */ /* 0x000fe40000000800 */
[----:B------:R-:W-:Y:S01]  /*443d0*/  ISETP.GE.AND P0, PT, R48, UR4, PT ;  /* 0x0000000430007c0c */ /* 0x000fe2000bf06270 */
[----:B------:R-:W-:-:S02]  /*443e0*/  ULDC UR4, c[0x0][0x228] ;  /* 0x00008a0000047ab9 */ /* 0x000fc40000000800 */
[----:B------:R1:W-:Y:S01]  /*443f0*/  @P2 STG.E.U16 desc[UR8][R52.64], R49 ;  /* 0x0000003134002986 */ /* 0x0003e2000c101508 */
[----:B------:R-:W-:Y:S01]  /*44400*/  ISETP.LT.AND P2, PT, R61, UR4, !P0 ;  /* 0x000000043d007c0c */ /* 0x000fe2000c741270 */
[----:B------:R-:W-:Y:S01]  /*44410*/  ULDC UR4, c[0x0][0x248] ;  /* 0x0000920000047ab9 */ /* 0x000fe20000000800 */
[----:B-1----:R-:W-:Y:S01]  /*44420*/  PRMT R52, R49, 0x7632, R52 ;  /* 0x0000763231347816 */ /* 0x002fe20000000034 */
[----:B------:R-:W-:-:S04]  /*44430*/  IMAD.WIDE R48, R2, 0x2, R46 ;  /* 0x0000000202307825 */ /* 0x000fc800078e022e */
[----:B------:R-:W-:Y:S01]  /*44440*/  VIADD R2, R2, UR4 ;  /* 0x0000000402027c36 */ /* 0x000fe20008000000 */
[----:B------:R1:W-:Y:S01]  /*44450*/  @P1 STG.E.U16 desc[UR8][R48.64], R52 ;  /* 0x0000003430001986 */ /* 0x0003e2000c101508 */
[----:B------:R-:W-:Y:S01]  /*44460*/  ISETP.LT.AND P1, PT, R60, UR6, !P0 ;  /* 0x000000063c007c0c */ /* 0x000fe2000c721270 */
[----:B------:R-:W-:Y:S01]  /*44470*/  ULDC UR4, c[0x0][0x22c] ;  /* 0x00008b0000047ab9 */ /* 0x000fe20000000800 */
[----:B------:R-:W-:Y:S01]  /*44480*/  ULDC UR6, c[0x0][0x228] ;  /* 0x00008a0000067ab9 */ /* 0x000fe20000000800 */
[----:B-1----:R-:W-:Y:S02]  /*44490*/  VIADD R52, R3, 0x15 ;  /* 0x0000001503347836 */ /* 0x002fe40000000000 */
[----:B------:R-:W-:-:S03]  /*444a0*/  IMAD.WIDE R48, R2, 0x2, R44 ;  /* 0x0000000202307825 */ /* 0x000fc600078e022c */
[----:B------:R-:W-:Y:S01]  /*444b0*/  ISETP.GE.AND P0, PT, R52, UR4, PT ;  /* 0x0000000434007c0c */ /* 0x000fe2000bf06270 */
[----:B------:R-:W-:Y:S01]  /*444c0*/  ULDC UR4, c[0x0][0x248] ;  /* 0x0000920000047ab9 */ /* 0x000fe20000000800 */
[----:B------:R1:W-:Y:S01]  /*444d0*/  @P2 STG.E.U16 desc[UR8][R48.64], R58 ;  /* 0x0000003a30002986 */ /* 0x0003e2000c101508 */
[----:B------:R-:W-:Y:S02]  /*444e0*/  PRMT R52, R58, 0x7632, R52 ;  /* 0x000076323a347816 */ /* 0x000fe40000000034 */
[----:B------:R-:W-:Y:S01]  /*444f0*/  ISETP.LT.AND P2, PT, R61, UR6, !P0 ;  /* 0x000000063d007c0c */ /* 0x000fe2000c741270 */
[----:B------:R-:W-:Y:S01]  /*44500*/  ULDC UR6, c[0x0][0x22c] ;  /* 0x00008b0000067ab9 */ /* 0x000fe20000000800 */
[----:B-1----:R-:W-:-:S05]  /*44510*/  IMAD.WIDE R48, R2, 0x2, R46 ;  /* 0x0000000202307825 */ /* 0x002fca00078e022e */
[----:B------:R1:W-:Y:S01]  /*44520*/  @P1 STG.E.U16 desc[UR8][R48.64], R52 ;  /* 0x0000003430001986 */ /* 0x0003e2000c101508 */
[----:B------:R-:W-:Y:S01]  /*44530*/  VIADD R2, R2, UR4 ;  /* 0x0000000402027c36 */ /* 0x000fe20008000000 */
[----:B------:R-:W-:Y:S01]  /*44540*/  ULDC UR4, c[0x0][0x22c] ;  /* 0x00008b0000047ab9 */ /* 0x000fe20000000800 */
[----:B-1----:R-:W-:Y:S02]  /*44550*/  VIADD R52, R3, 0x16 ;  /* 0x0000001603347836 */ /* 0x002fe40000000000 */
[----:B------:R-:W-:-:S03]  /*44560*/  IMAD.WIDE R48, R2, 0x2, R44 ;  /* 0x0000000202307825 */ /* 0x000fc600078e022c */
[----:B------:R-:W-:Y:S01]  /*44570*/  ISETP.GE.AND P1, PT, R52, UR4, PT ;  /* 0x0000000434007c0c */ /* 0x000fe2000bf26270 */
[----:B------:R-:W-:Y:S02]  /*44580*/  ULDC UR4, c[0x0][0x228] ;  /* 0x00008a0000047ab9 */ /* 0x000fe40000000800 */
[----:B------:R-:W-:Y:S01]  /*44590*/  ISETP.LT.AND P4, PT, R60, UR4, !P0 ;  /* 0x000000043c007c0c */ /* 0x000fe2000c781270 */
[----:B------:R1:W-:Y:S01]  /*445a0*/  @P2 STG.E.U16 desc[UR8][R48.64], R50 ;  /* 0x0000003230002986 */ /* 0x0003e2000c101508 */
[----:B------:R-:W-:Y:S01]  /*445b0*/  PRMT R53, R50, 0x7632, R53 ;  /* 0x0000763232357816 */ /* 0x000fe20000000035 */
[----:B------:R-:W-:Y:S01]  /*445c0*/  ULDC UR4, c[0x0][0x248] ;  /* 0x0000920000047ab9 */ /* 0x000fe20000000800 */
[----:B------:R-:W-:Y:S01]  /*445d0*/  VIADD R52, R3, 0x17 ;  /* 0x0000001703347836 */ /* 0x000fe20000000000 */
[----:B------:R-:W-:Y:S01]  /*445e0*/  ISETP.LT.AND P5, PT, R61, UR10, !P1 ;  /* 0x0000000a3d007c0c */ /* 0x000fe2000cfa1270 */
[----:B------:R-:W-:Y:S01]  /*445f0*/  ULDC UR10, c[0x0][0x228] ;  /* 0x00008a00000a7ab9 */ /* 0x000fe20000000800 */
[----:B-1----:R-:W-:-:S02]  /*44600*/  VIADD R50, R3, 0x18 ;  /* 0x0000001803327836 */ /* 0x002fc40000000000 */
[----:B------:R-:W-:Y:S01]  /*44610*/  IMAD.WIDE R48, R2, 0x2, R46 ;  /* 0x0000000202307825 */ /* 0x000fe200078e022e */
[----:B------:R-:W-:Y:S01]  /*44620*/  ISETP.GE.AND P2, PT, R52, UR6, PT ;  /* 0x0000000634007c0c */ /* 0x000fe2000bf46270 */
[----:B------:R-:W-:Y:S02]  /*44630*/  ULDC UR6, c[0x0][0x228] ;  /* 0x00008a0000067ab9 */ /* 0x000fe40000000800 */
[----:B------:R-:W-:Y:S01]  /*44640*/  VIADD R2, R2, UR4 ;  /* 0x0000000402027c36 */ /* 0x000fe20008000000 */
[----:B------:R-:W-:Y:S02]  /*44650*/  ULDC UR4, c[0x0][0x22c] ;  /* 0x00008b0000047ab9 */ /* 0x000fe40000000800 */
[----:B------:R-:W-:Y:S01]  /*44660*/  ISETP.GE.AND P0, PT, R50, UR4, PT ;  /* 0x0000000432007c0c */ /* 0x000fe2000bf06270 */
[----:B------:R-:W-:Y:S01]  /*44670*/  ULDC UR4, c[0x0][0x228] ;  /* 0x00008a0000047ab9 */ /* 0x000fe20000000800 */
[----:B------:R1:W-:Y:S01]  /*44680*/  @P4 STG.E.U16 desc[UR8][R48.64], R53 ;  /* 0x0000003530004986 */ /* 0x0003e2000c101508 */
[----:B------:R-:W-:Y:S01]  /*44690*/  ISETP.LT.AND P1, PT, R60, UR4, !P1 ;  /* 0x000000043c007c0c */ /* 0x000fe2000cf21270 */
[----:B------:R-:W-:Y:S01]  /*446a0*/  ULDC UR4, c[0x0][0x248] ;  /* 0x0000920000047ab9 */ /* 0x000fe20000000800 */
[----:B------:R-:W-:Y:S01]  /*446b0*/  ISETP.LT.AND P4, PT, R61, UR6, !P2 ;  /* 0x000000063d007c0c */ /* 0x000fe2000d781270 */
[C---:B------:R-:W-:Y:S01]  /*446c0*/  VIADD R50, R2.reuse, UR4 ;  /* 0x0000000402327c36 */ /* 0x040fe20008000000 */
[----:B------:R-:W-:Y:S01]  /*446d0*/  ULDC UR6, c[0x0][0x228] ;  /* 0x00008a0000067ab9 */ /* 0x000fe20000000800 */
[----:B------:R-:W-:Y:S01]  /*446e0*/  PRMT R54, R59, 0x7632, R54 ;  /* 0x000076323b367816 */ /* 0x000fe20000000036 */
[----:B------:R-:W-:Y:S01]  /*446f0*/  ULDC UR4, c[0x0][0x228] ;  /* 0x00008a0000047ab9 */ /* 0x000fe20000000800 */
[----:B-1----:R-:W-:Y:S01]  /*44700*/  IMAD.WIDE R48, R2, 0x2, R44 ;  /* 0x0000000202307825 */ /* 0x002fe200078e022c */
[----:B------:R-:W-:Y:S01]  /*44710*/  ISETP.LT.AND P2, PT, R60, UR6, !P2 ;  /* 0x000000063c007c0c */ /* 0x000fe2000d741270 */
[----:B------:R-:W-:-:S03]  /*44720*/  ULDC UR6, c[0x0][0x228] ;  /* 0x00008a0000067ab9 */ /* 0x000fc60000000800 */
[----:B------:R1:W-:Y:S01]  /*44730*/  @P5 STG.E.U16 desc[UR8][R48.64], R59 ;  /* 0x0000003b30005986 */ /* 0x0003e2000c101508 */
[----:B------:R-:W-:Y:S01]  /*44740*/  IMAD.WIDE R52, R50, 0x2, R44 ;  /* 0x0000000232347825 */ /* 0x000fe200078e022c */
[----:B------:R-:W-:Y:S01]  /*44750*/  ISETP.LT.AND P5, PT, R61, UR4, !P0 ;  /* 0x000000043d007c0c */ /* 0x000fe2000c7a1270 */
[----:B------:R-:W-:Y:S02]  /*44760*/  ULDC UR4, c[0x0][0x248] ;  /* 0x0000920000047ab9 */ /* 0x000fe40000000800 */
[----:B-1----:R-:W-:-:S04]  /*44770*/  IMAD.WIDE R48, R2, 0x2, R46 ;  /* 0x0000000202307825 */ /* 0x002fc800078e022e */
[----:B------:R-:W-:Y:S01]  /*44780*/  VIADD R2, R50, UR4 ;  /* 0x0000000432027c36 */ /* 0x000fe20008000000 */
[----:B------:R1:W-:Y:S01]  /*44790*/  @P1 STG.E.U16 desc[UR8][R48.64], R54 ;  /* 0x0000003630001986 */ /* 0x0003e2000c101508 */
[----:B------:R-:W-:-:S03]  /*447a0*/  ULDC UR4, c[0x0][0x22c] ;  /* 0x00008b0000047ab9 */ /* 0x000fc60000000800 */
[----:B------:R0:W-:Y:S01]  /*447b0*/  @P4 STG.E.U16 desc[UR8][R52.64], R51 ;  /* 0x0000003334004986 */ /* 0x0001e2000c101508 */
[----:B-1----:R-:W-:Y:S01]  /*447c0*/  PRMT R54, R51, 0x7632, R54 ;  /* 0x0000763233367816 */ /* 0x002fe20000000036 */
[----:B------:R-:W-:-:S04]  /*447d0*/  IMAD.WIDE R48, R50, 0x2, R46 ;  /* 0x0000000232307825 */ /* 0x000fc800078e022e */
[----:B0-----:R-:W-:Y:S02]  /*447e0*/  VIADD R52, R3, 0x19 ;  /* 0x0000001903347836 */ /* 0x001fe40000000000 */
[----:B------:R-:W-:Y:S01]  /*447f0*/  IMAD.WIDE R50, R2, 0x2, R44 ;  /* 0x0000000202327825 */ /* 0x000fe200078e022c */
[----:B------:R0:W-:Y:S02]  /*44800*/  @P2 STG.E.U16 desc[UR8][R48.64], R54 ;  /* 0x0000003630002986 */ /* 0x0001e4000c101508 */
[----:B------:R-:W-:Y:S01]  /*44810*/  ISETP.GE.AND P1, PT, R52, UR4, PT ;  /* 0x0000000434007c0c */ /* 0x000fe2000bf26270 */
[----:B------:R-:W-:Y:S01]  /*44820*/  ULDC UR4, c[0x0][0x228] ;  /* 0x00008a0000047ab9 */ /* 0x000fe20000000800 */
[----:B------:R1:W-:Y:S01]  /*44830*/  @P5 STG.E.U16 desc[UR8][R50.64], R10 ;  /* 0x0000000a32005986 */ /* 0x0003e2000c101508 */
[----:B------:R-:W-:Y:S01]  /*44840*/  ISETP.LT.AND P0, PT, R60, UR4, !P0 ;  /* 0x000000043c007c0c */ /* 0x000fe2000c701270 */
[----:B------:R-:W-:Y:S01]  /*44850*/  ULDC UR4, c[0x0][0x248] ;  /* 0x0000920000047ab9 */ /* 0x000fe20000000800 */
[----:B------:R-:W-:Y:S01]  /*44860*/  ISETP.LT.AND P5, PT, R61, UR6, !P1 ;  /* 0x000000063d007c0c */ /* 0x000fe2000cfa1270 */
[----:B------:R-:W-:Y:S01]  /*44870*/  VIADD R52, R2, UR4 ;  /* 0x0000000402347c36 */ /* 0x000fe20008000000 */
[----:B---3--:R-:W-:Y:S01]  /*44880*/  PRMT R57, R8, 0x7632, R57 ;  /* 0x0000763208397816 */ /* 0x008fe20000000039 */
[----:B------:R-:W-:Y:S01]  /*44890*/  ULDC UR4, c[0x0][0x22c] ;  /* 0x00008b0000047ab9 */ /* 0x000fe20000000800 */
[----:B------:R-:W-:Y:S01]  /*448a0*/  VIADD R53, R3, 0x1b ;  /* 0x0000001b03357836 */ /* 0x000fe20000000000 */
[----:B------:R-:W-:Y:S01]  /*448b0*/  ULDC UR6, c[0x0][0x22c] ;  /* 0x00008b0000067ab9 */ /* 0x000fe20000000800 */
[----:B0-----:R-:W-:-:S04]  /*448c0*/  IMAD.WIDE R48, R2, 0x2, R46 ;  /* 0x0000000202307825 */ /* 0x001fc800078e022e */
[----:B-1----:R-:W-:Y:S01]  /*448d0*/  IMAD.WIDE R50, R52, 0x2, R44 ;  /* 0x0000000234327825 */ /* 0x002fe200078e022c */
[----:B------:R-:W-:Y:S04]  /*448e0*/  @P0 STG.E.U16 desc[UR8][R48.64], R55 ;  /* 0x0000003730000986 */ /* 0x000fe8000c101508 */
[----:B------:R0:W-:Y:S04]  /*448f0*/  @P5 STG.E.U16 desc[UR8][R50.64], R8 ;  /* 0x0000000832005986 */ /* 0x0001e8000c101508 */
[----:B0-----:R-:W3:Y:S01]  /*44900*/  LDL.LU R8, [R1+0x34] ;  /* 0x0000340001087983 */ /* 0x001ee20000300800 */
[----:B------:R-:W-:-:S03]  /*44910*/  VIADD R54, R3, 0x1a ;  /* 0x0000001a03367836 */ /* 0x000fc60000000000 */
[----:B------:R-:W3:Y:S02]  /*44920*/  LDL.LU R10, [R1+0x10] ;  /* 0x00001000010a7983 */ /* 0x000ee40000300800 */
[----:B------:R-:W-:Y:S01]  /*44930*/  ISETP.GE.AND P4, PT, R54, UR4, PT ;  /* 0x0000000436007c0c */ /* 0x000fe2000bf86270 */
[----:B------:R-:W-:Y:S01]  /*44940*/  ULDC UR4, c[0x0][0x248] ;  /* 0x0000920000047ab9 */ /* 0x000fe20000000800 */
[----:B------:R-:W-:Y:S02]  /*44950*/  ISETP.LT.AND P0, PT, R60, UR10, !P1 ;  /* 0x0000000a3c007c0c */ /* 0x000fe4000cf01270 */
[----:B------:R-:W-:Y:S01]  /*44960*/  ISETP.LT.AND P6, PT, R61, UR12, !P4 ;  /* 0x0000000c3d007c0c */ /* 0x000fe2000e7c1270 */
[----:B------:R-:W-:Y:S01]  /*44970*/  VIADD R2, R52, UR4 ;  /* 0x0000000434027c36 */ /* 0x000fe20008000000 */
[----:B------:R-:W-:Y:S01]  /*44980*/  ISETP.LT.AND P4, PT, R60, UR14, !P4 ;  /* 0x0000000e3c007c0c */ /* 0x000fe2000e781270 */
[----:B------:R-:W-:Y:S01]  /*44990*/  IMAD.WIDE R48, R52, 0x2, R46 ;  /* 0x0000000234307825 */ /* 0x000fe200078e022e */
[----:B------:R-:W-:Y:S01]  /*449a0*/  ISETP.GE.AND P2, PT, R53, UR6, PT ;  /* 0x0000000635007c0c */ /* 0x000fe2000bf46270 */
[----:B------:R-:W-:Y:S01]  /*449b0*/  ULDC UR10, c[0x0][0x228] ;  /* 0x00008a00000a7ab9 */ /* 0x000fe20000000800 */
[----:B----4-:R-:W-:Y:S01]  /*449c0*/  PRMT R56, R9, 0x7632, R56 ;  /* 0x0000763209387816 */ /* 0x010fe20000000038 */
[C---:B------:R-:W-:Y:S01]  /*449d0*/  IMAD.WIDE R50, R2.reuse, 0x2, R44 ;  /* 0x0000000202327825 */ /* 0x040fe200078e022c */
[----:B------:R-:W-:Y:S01]  /*449e0*/  ULDC UR4, c[0x0][0x22c] ;  /* 0x00008b0000047ab9 */ /* 0x000fe20000000800 */
[----:B------:R-:W-:Y:S01]  /*449f0*/  ULDC UR6, c[0x0][0x22c] ;  /* 0x00008b0000067ab9 */ /* 0x000fe20000000800 */
[----:B------:R-:W-:Y:S01]  /*44a00*/  ULDC UR12, c[0x0][0x228] ;  /* 0x00008a00000c7ab9 */ /* 0x000fe20000000800 */
[----:B------:R-:W-:Y:S01]  /*44a10*/  @P0 STG.E.U16 desc[UR8][R48.64], R57 ;  /* 0x0000003930000986 */ /* 0x000fe2000c101508 */
[----:B------:R-:W-:Y:S01]  /*44a20*/  IMAD.WIDE R52, R2, 0x2, R46 ;  /* 0x0000000202347825 */ /* 0x000fe200078e022e */
[----:B------:R-:W-:-:S02]  /*44a30*/  ULDC UR14, c[0x0][0x228] ;  /* 0x00008a00000e7ab9 */ /* 0x000fc40000000800 */
[----:B------:R0:W-:Y:S01]  /*44a40*/  @P6 STG.E.U16 desc[UR8][R50.64], R9 ;  /* 0x0000000932006986 */ /* 0x0001e2000c101508 */
[C---:B------:R-:W-:Y:S02]  /*44a50*/  VIADD R54, R3.reuse, 0x1d ;  /* 0x0000001d03367836 */ /* 0x040fe40000000000 */
[----:B------:R-:W-:Y:S01]  /*44a60*/  VIADD R55, R3, 0x1c ;  /* 0x0000001c03377836 */ /* 0x000fe20000000000 */
[----:B------:R1:W-:Y:S01]  /*44a70*/  @P4 STG.E.U16 desc[UR8][R52.64], R56 ;  /* 0x0000003834004986 */ /* 0x0003e2000c101508 */
[----:B------:R-:W-:Y:S01]  /*44a80*/  ISETP.LT.AND P4, PT, R61, UR10, !P2 ;  /* 0x0000000a3d007c0c */ /* 0x000fe2000d781270 */
[----:B------:R-:W-:Y:S02]  /*44a90*/  ULDC UR10, c[0x0][0x228] ;  /* 0x00008a00000a7ab9 */ /* 0x000fe40000000800 */
[----:B0-----:R-:W4:Y:S01]  /*44aa0*/  LDL.LU R9, [R1+0x24] ;  /* 0x0000240001097983 */ /* 0x001f220000300800 */
[----:B------:R-:W-:Y:S01]  /*44ab0*/  ISETP.GE.AND P5, PT, R54, UR4, PT ;  /* 0x0000000436007c0c */ /* 0x000fe2000bfa6270 */
[----:B------:R-:W-:Y:S01]  /*44ac0*/  ULDC UR4, c[0x0][0x248] ;  /* 0x0000920000047ab9 */ /* 0x000fe20000000800 */
[----:B------:R-:W-:Y:S01]  /*44ad0*/  VIADD R48, R3, 0x1e ;  /* 0x0000001e03307836 */ /* 0x000fe20000000000 */
[----:B------:R-:W-:Y:S01]  /*44ae0*/  ISETP.GE.AND P1, PT, R55, UR6, PT ;  /* 0x0000000637007c0c */ /* 0x000fe2000bf26270 */
[----:B------:R-:W-:Y:S01]  /*44af0*/  VIADD R50, R2, UR4 ;  /* 0x0000000402327c36 */ /* 0x000fe20008000000 */
[----:B------:R-:W-:Y:S01]  /*44b00*/  ULDC UR6, c[0x0][0x22c] ;  /* 0x00008b0000067ab9 */ /* 0x000fe20000000800 */
[----:B------:R-:W-:Y:S01]  /*44b10*/  ISETP.LT.AND P2, PT, R60, UR12, !P2 ;  /* 0x0000000c3c007c0c */ /* 0x000fe2000d741270 */
[----:B------:R-:W-:Y:S01]  /*44b20*/  ULDC UR4, c[0x0][0x248] ;  /* 0x0000920000047ab9 */ /* 0x000fe20000000800 */
[----:B------:R-:W-:Y:S01]  /*44b30*/  ISETP.GE.AND P0, PT, R48, UR6, PT ;  /* 0x0000000630007c0c */ /* 0x000fe2000bf06270 */
[----:B------:R-:W-:Y:S01]  /*44b40*/  IMAD.WIDE R48, R50, 0x2, R44 ;  /* 0x0000000232307825 */ /* 0x000fe200078e022c */
[----:B------:R-:W-:Y:S01]  /*44b50*/  ISETP.LT.AND P6, PT, R61, UR14, !P1 ;  /* 0x0000000e3d007c0c */ /* 0x000fe2000cfc1270 */
[----:B------:R-:W-:-:S02]  /*44b60*/  ULDC UR12, c[0x0][0x228] ;  /* 0x00008a00000c7ab9 */ /* 0x000fc40000000800 */
[C---:B------:R-:W-:Y:S01]  /*44b70*/  VIADD R2, R50.reuse, UR4 ;  /* 0x0000000432027c36 */ /* 0x040fe20008000000 */
[----:B-1----:R-:W-:Y:S01]  /*44b80*/  PRMT R56, R7, 0x7632, R56 ;  /* 0x0000763207387816 */ /* 0x002fe20000000038 */
[----:B------:R-:W-:Y:S01]  /*44b90*/  IMAD.WIDE R50, R50, 0x2, R46 ;  /* 0x0000000232327825 */ /* 0x000fe200078e022e */
[----:B------:R-:W-:Y:S01]  /*44ba0*/  ULDC UR4, c[0x0][0x22c] ;  /* 0x00008b0000047ab9 */ /* 0x000fe20000000800 */
[----:B------:R-:W-:Y:S01]  /*44bb0*/  ULDC UR14, c[0x0][0x228] ;  /* 0x00008a00000e7ab9 */ /* 0x000fe20000000800 */
[----:B------:R-:W-:Y:S01]  /*44bc0*/  ULDC UR6, c[0x0][0x22c] ;  /* 0x00008b0000067ab9 */ /* 0x000fe20000000800 */
[----:B------:R-:W-:Y:S01]  /*44bd0*/  IMAD.WIDE R52, R2, 0x2, R44 ;  /* 0x0000000202347825 */ /* 0x000fe200078e022c */
[----:B------:R-:W-:Y:S01]  /*44be0*/  ISETP.LT.AND P1, PT, R60, UR10, !P1 ;  /* 0x0000000a3c007c0c */ /* 0x000fe2000cf21270 */
[----:B------:R-:W-:Y:S02]  /*44bf0*/  ULDC UR10, c[0x0][0x22c] ;  /* 0x00008b00000a7ab9 */ /* 0x000fe40000000800 */
[----:B------:R-:W-:Y:S01]  /*44c00*/  VIADD R54, R3, 0x1f ;  /* 0x0000001f03367836 */ /* 0x000fe20000000000 */
[----:B------:R-:W-:-:S02]  /*44c10*/  PRMT R58, R5, 0x7632, R58 ;  /* 0x00007632053a7816 */ /* 0x000fc4000000003a */
[----:B--2---:R-:W-:Y:S02]  /*44c20*/  PRMT R57, R4, 0x7632, R57 ;  /* 0x0000763204397816 */ /* 0x004fe40000000039 */
[----:B---3--:R-:W-:Y:S01]  /*44c30*/  PRMT R55, R8, 0x7632, R55 ;  /* 0x0000763208377816 */ /* 0x008fe20000000037 */
[----:B------:R0:W-:Y:S04]  /*44c40*/  @P4 STG.E.U16 desc[UR8][R48.64], R8 ;  /* 0x0000000830004986 */ /* 0x0001e8000c101508 */
[----:B0-----:R-:W2:Y:S04]  /*44c50*/  LDL.LU R8, [R1+0x14] ;  /* 0x0000140001087983 */ /* 0x001ea80000300800 */
[----:B------:R-:W-:Y:S04]  /*44c60*/  @P2 STG.E.U16 desc[UR8][R50.64], R55 ;  /* 0x0000003732002986 */ /* 0x000fe8000c101508 */
[----:B------:R0:W-:Y:S01]  /*44c70*/  @P6 STG.E.U16 desc[UR8][R52.64], R7 ;  /* 0x0000000734006986 */ /* 0x0001e2000c101508 */
[----:B------:R-:W-:Y:S01]  /*44c80*/  ISETP.LT.AND P6, PT, R61, UR12, !P5 ;  /* 0x0000000c3d007c0c */ /* 0x000fe2000efc1270 */
[C---:B------:R-:W-:Y:S01]  /*44c90*/  VIADD R48, R3.reuse, 0x20 ;  /* 0x0000002003307836 */ /* 0x040fe20000000000 */
[----:B------:R-:W-:Y:S01]  /*44ca0*/  ISETP.GE.AND P4, PT, R54, UR4, PT ;  /* 0x0000000436007c0c */ /* 0x000fe2000bf86270 */
[----:B------:R-:W-:Y:S01]  /*44cb0*/  ULDC UR4, c[0x0][0x248] ;  /* 0x0000920000047ab9 */ /* 0x000fe20000000800 */
[----:B0-----:R-:W3:Y:S01]  /*44cc0*/  LDL.LU R7, [R1+0x28] ;  /* 0x0000280001077983 */ /* 0x001ee20000300800 */
[----:B------:R-:W-:Y:S01]  /*44cd0*/  VIADD R54, R2, UR4 ;  /* 0x0000000402367c36 */ /* 0x000fe20008000000 */
[----:B------:R-:W-:Y:S01]  /*44ce0*/  ISETP.LT.AND P5, PT, R60, UR14, !P5 ;  /* 0x0000000e3c007c0c */ /* 0x000fe2000efa1270 */
[----:B------:R-:W-:Y:S01]  /*44cf0*/  VIADD R55, R3, 0x21 ;  /* 0x0000002103377836 */ /* 0x000fe20000000000 */
[----:B------:R-:W-:Y:S01]  /*44d00*/  ISETP.GE.AND P2, PT, R48, UR6, PT ;  /* 0x0000000630007c0c */ /* 0x000fe2000bf46270 */
[----:B------:R-:W-:Y:S01]  /*44d10*/  IMAD.WIDE R48, R2, 0x2, R46 ;  /* 0x0000000202307825 */ /* 0x000fe200078e022e */
[----:B------:R-:W-:Y:S01]  /*44d20*/  ULDC UR12, c[0x0][0x228] ;  /* 0x00008a00000c7ab9 */ /* 0x000fe20000000800 */
[----:B------:R-:W-:-:S02]  /*44d30*/  ULDC UR4, c[0x0][0x22c] ;  /* 0x00008b0000047ab9 */ /* 0x000fc40000000800 */
[----:B------:R-:W-:Y:S01]  /*44d40*/  IMAD.WIDE R50, R54, 0x2, R44 ;  /* 0x0000000236327825 */ /* 0x000fe200078e022c */
[----:B------:R-:W-:Y:S01]  /*44d50*/  @P1 STG.E.U16 desc[UR8][R48.64], R56 ;  /* 0x0000003830001986 */ /* 0x000fe2000c101508 */
[----:B------:R-:W-:Y:S01]  /*44d60*/  PRMT R2, R6, 0x7632, R2 ;  /* 0x0000763206027816 */ /* 0x000fe20000000002 */
[----:B------:R-:W-:Y:S01]  /*44d70*/  ULDC UR14, c[0x0][0x228] ;  /* 0x00008a00000e7ab9 */ /* 0x000fe20000000800 */
[----:B------:R-:W-:Y:S01]  /*44d80*/  IMAD.WIDE R52, R54, 0x2, R46 ;  /* 0x0000000236347825 */ /* 0x000fe200078e022e */
[----:B------:R0:W-:Y:S01]  /*44d90*/  @P6 STG.E.U16 desc[UR8][R50.64], R6 ;  /* 0x0000000632006986 */ /* 0x0001e2000c101508 */
[----:B------:R-:W-:Y:S01]  /*44da0*/  ISETP.GE.AND P1, PT, R55, UR4, PT ;  /* 0x0000000437007c0c */ /* 0x000fe2000bf26270 */
[----:B------:R-:W-:Y:S01]  /*44db0*/  ULDC UR4, c[0x0][0x248] ;  /* 0x0000920000047ab9 */ /* 0x000fe20000000800 */
[----:B------:R-:W-:Y:S01]  /*44dc0*/  ULDC UR6, c[0x0][0x248] ;  /* 0x0000920000067ab9 */ /* 0x000fe20000000800 */
[----:B------:R1:W-:Y:S01]  /*44dd0*/  @P5 STG.E.U16 desc[UR8][R52.64], R2 ;  /* 0x0000000234005986 */ /* 0x0003e2000c101508 */
[----:B------:R-:W-:Y:S01]  /*44de0*/  ISETP.LT.AND P5, PT, R61, UR12, !P0 ;  /* 0x0000000c3d007c0c */ /* 0x000fe2000c7a1270 */
[----:B------:R-:W-:-:S02]  /*44df0*/  ULDC UR12, c[0x0][0x228] ;  /* 0x00008a00000c7ab9 */ /* 0x000fc40000000800 */
[----:B0-----:R-:W3:Y:S01]  /*44e00*/  LDL.LU R6, [R1+0x18] ;  /* 0x0000180001067983 */ /* 0x001ee20000300800 */
[----:B------:R-:W-:Y:S01]  /*44e10*/  VIADD R50, R54, UR4 ;  /* 0x0000000436327c36 */ /* 0x000fe20008000000 */
[----:B------:R-:W-:Y:S01]  /*44e20*/  ISETP.LT.AND P0, PT, R60, UR14, !P0 ;  /* 0x0000000e3c007c0c */ /* 0x000fe2000c701270 */
[----:B------:R-:W-:Y:S01]  /*44e30*/  VIADD R56, R3, 0x22 ;  /* 0x0000002203387836 */ /* 0x000fe20000000000 */
[----:B------:R-:W-:Y:S01]  /*44e40*/  ISETP.LT.AND P6, PT, R61, UR16, !P4 ;  /* 0x000000103d007c0c */ /* 0x000fe2000e7c1270 */
[C---:B------:R-:W-:Y:S01]  /*44e50*/  IMAD.WIDE R48, R50.reuse, 0x2, R44 ;  /* 0x0000000232307825 */ /* 0x040fe200078e022c */
[----:B------:R-:W-:Y:S01]  /*44e60*/  ULDC UR4, c[0x0][0x248] ;  /* 0x0000920000047ab9 */ /* 0x000fe20000000800 */
[----:B------:R-:W-:Y:S01]  /*44e70*/  ULDC UR14, c[0x0][0x228] ;  /* 0x00008a00000e7ab9 */ /* 0x000fe20000000800 */
[----:B------:R-:W-:Y:S02]  /*44e80*/  ULDC UR16, c[0x0][0x228] ;  /* 0x00008a0000107ab9 */ /* 0x000fe40000000800 */
[----:B------:R0:W-:Y:S01]  /*44e90*/  @P5 STG.E.U16 desc[UR8][R48.64], R5 ;  /* 0x0000000530005986 */ /* 0x0001e2000c101508 */
[----:B-1----:R-:W-:-:S03]  /*44ea0*/  VIADD R2, R50, UR6 ;  /* 0x0000000632027c36 */ /* 0x002fc60008000000 */
[----:B0-----:R-:W3:Y:S01]  /*44eb0*/  LDL.LU R5, [R1+0x2c] ;  /* 0x00002c0001057983 */ /* 0x001ee20000300800 */
[----:B------:R-:W-:Y:S01]  /*44ec0*/  IMAD.WIDE R50, R50, 0x2, R46 ;  /* 0x0000000232327825 */ /* 0x000fe200078e022e */
[----:B------:R-:W-:Y:S01]  /*44ed0*/  ISETP.LT.AND P4, PT, R60, UR18, !P4 ;  /* 0x000000123c007c0c */ /* 0x000fe2000e781270 */
[----:B------:R-:W-:Y:S01]  /*44ee0*/  ULDC UR6, c[0x0][0x22c] ;  /* 0x00008b0000067ab9 */ /* 0x000fe20000000800 */
[----:B------:R-:W-:Y:S01]  /*44ef0*/  ISETP.GE.AND P5, PT, R56, UR10, PT ;  /* 0x0000000a38007c0c */ /* 0x000fe2000bfa6270 */
[C---:B------:R-:W-:Y:S01]  /*44f00*/  IMAD.WIDE R52, R2.reuse, 0x2, R44 ;  /* 0x0000000202347825 */ /* 0x040fe200078e022c */
[----:B------:R-:W-:Y:S01]  /*44f10*/  @P0 STG.E.U16 desc[UR8][R50.64], R58 ;  /* 0x0000003a32000986 */ /* 0x000fe2000c101508 */
[----:B------:R-:W-:Y:S01]  /*44f20*/  ULDC UR10, c[0x0][0x228] ;  /* 0x00008a00000a7ab9 */ /* 0x000fe20000000800 */
[----:B------:R-:W-:Y:S02]  /*44f30*/  ULDC UR18, c[0x0][0x228] ;  /* 0x00008a0000127ab9 */ /* 0x000fe40000000800 */
[----:B------:R0:W-:Y:S04]  /*44f40*/  @P6 STG.E.U16 desc[UR8][R52.64], R4 ;  /* 0x0000000434006986 */ /* 0x0001e8000c101508 */
[----:B0-----:R-:W3:Y:S01]  /*44f50*/  LDL.LU R4, [R1+0x1c] ;  /* 0x00001c0001047983 */ /* 0x001ee20000300800 */
[----:B------:R-:W-:-:S05]  /*44f60*/  IMAD.WIDE R54, R2, 0x2, R46 ;  /* 0x0000000202367825 */ /* 0x000fca00078e022e */
[----:B------:R0:W-:Y:S01]  /*44f70*/  @P4 STG.E.U16 desc[UR8][R54.64], R57 ;  /* 0x0000003936004986 */ /* 0x0001e2000c101508 */
[----:B------:R-:W-:Y:S01]  /*44f80*/  ISETP.LT.AND P4, PT, R61, UR10, !P2 ;  /* 0x0000000a3d007c0c */ /* 0x000fe2000d781270 */
[----:B------:R-:W-:Y:S01]  /*44f90*/  VIADD R48, R3, 0x23 ;  /* 0x0000002303307836 */ /* 0x000fe20000000000 */
[----:B------:R-:W-:Y:S01]  /*44fa0*/  ISETP.LT.AND P2, PT, R60, UR12, !P2 ;  /* 0x0000000c3c007c0c */ /* 0x000fe2000d741270 */
[----:B------:R-:W-:Y:S01]  /*44fb0*/  VIADD R50, R2, UR4 ;  /* 0x0000000402327c36 */ /* 0x000fe20008000000 */
[----:B------:R-:W-:Y:S01]  /*44fc0*/  ISETP.LT.AND P6, PT, R61, UR14, !P1 ;  /* 0x0000000e3d007c0c */ /* 0x000fe2000cfc1270 */
[----:B------:R-:W-:Y:S01]  /*44fd0*/  ULDC UR4, c[0x0][0x248] ;  /* 0x0000920000047ab9 */ /* 0x000fe20000000800 */
[----:B------:R-:W-:Y:S01]  /*44fe0*/  ISETP.GE.AND P0, PT, R48, UR6, PT ;  /* 0x0000000630007c0c */ /* 0x000fe2000bf06270 */
[----:B------:R-:W-:Y:S01]  /*44ff0*/  IMAD.WIDE R48, R50, 0x2, R44 ;  /* 0x0000000232307825 */ /* 0x000fe200078e022c */
[----:B------:R-:W-:Y:S01]  /*45000*/  PRMT R56, R10, 0x7632, R56 ;  /* 0x000076320a387816 */ /* 0x000fe20000000038 */
[----:B------:R-:W-:Y:S01]  /*45010*/  ULDC UR10, c[0x0][0x228] ;  /* 0x00008a00000a7ab9 */ /* 0x000fe20000000800 */
[----:B------:R-:W-:Y:S01]  /*45020*/  ULDC UR12, c[0x0][0x228] ;  /* 0x00008a00000c7ab9 */ /* 0x000fe20000000800 */
[C---:B------:R-:W-:Y:S01]  /*45030*/  VIADD R2, R50.reuse, UR4 ;  /* 0x0000000432027c36 */ /* 0x040fe20008000000 */
[----:B0-----:R-:W-:Y:S01]  /*45040*/  PRMT R55, R11, 0x7632, R55 ;  /* 0x000076320b377816 */ /* 0x001fe20000000037 */
[----:B------:R-:W-:Y:S01]  /*45050*/  IMAD.WIDE R50, R50, 0x2, R46 ;  /* 0x0000000232327825 */ /* 0x000fe200078e022e */
[----:B------:R0:W-:Y:S01]  /*45060*/  @P4 STG.E.U16 desc[UR8][R48.64], R11 ;  /* 0x0000000b30004986 */ /* 0x0001e2000c101508 */
[----:B------:R-:W-:Y:S01]  /*45070*/  ULDC UR4, c[0x0][0x22c] ;  /* 0x00008b0000047ab9 */ /* 0x000fe20000000800 */
[----:B------:R-:W-:Y:S01]  /*45080*/  ULDC UR14, c[0x0][0x228] ;  /* 0x00008a00000e7ab9 */ /* 0x000fe20000000800 */
[----:B------:R-:W-:Y:S01]  /*45090*/  IMAD.WIDE R52, R2, 0x2, R44 ;  /* 0x0000000202347825 */ /* 0x000fe200078e022c */
[----:B------:R1:W-:Y:S01]  /*450a0*/  @P2 STG.E.U16 desc[UR8][R50.64], R55 ;  /* 0x0000003732002986 */ /* 0x0003e2000c101508 */
[----:B------:R-:W-:-:S03]  /*450b0*/  ULDC UR6, c[0x0][0x22c] ;  /* 0x00008b0000067ab9 */ /* 0x000fc60000000800 */
[----:B0-----:R-:W3:Y:S01]  /*450c0*/  LDL.LU R11, [R1+0x50] ;  /* 0x00005000010b7983 */ /* 0x001ee20000300800 */
[----:B------:R-:W-:-:S03]  /*450d0*/  VIADD R54, R3, 0x24 ;  /* 0x0000002403367836 */ /* 0x000fc60000000000 */
[----:B------:R0:W-:Y:S01]  /*450e0*/  @P6 STG.E.U16 desc[UR8][R52.64], R10 ;  /* 0x0000000a34006986 */ /* 0x0001e2000c101508 */
[----:B------:R-:W-:Y:S01]  /*450f0*/  ISETP.LT.AND P1, PT, R60, UR10, !P1 ;  /* 0x0000000a3c007c0c */ /* 0x000fe2000cf21270 */
[----:B------:R-:W-:Y:S01]  /*45100*/  VIADD R48, R3, 0x25 ;  /* 0x0000002503307836 */ /* 0x000fe20000000000 */
[----:B------:R-:W-:Y:S01]  /*45110*/  ISETP.LT.AND P6, PT, R61, UR12, !P5 ;  /* 0x0000000c3d007c0c */ /* 0x000fe2000efc1270 */
[----:B-1----:R-:W-:Y:S01]  /*45120*/  VIADD R55, R3, 0x26 ;  /* 0x0000002603377836 */ /* 0x002fe20000000000 */
[----:B------:R-:W-:Y:S01]  /*45130*/  ISETP.GE.AND P4, PT, R54, UR4, PT ;  /* 0x0000000436007c0c */ /* 0x000fe2000bf86270 */
[----:B------:R-:W-:Y:S01]  /*45140*/  ULDC UR4, c[0x0][0x248] ;  /* 0x0000920000047ab9 */ /* 0x000fe20000000800 */
[----:B0-----:R-:W3:Y:S01]  /*45150*/  LDL.LU R10, [R1] ;  /* 0x00000000010a7983 */ /* 0x001ee20000300800 */
[----:B------:R-:W-:Y:S01]  /*45160*/  VIADD R54, R2, UR4 ;  /* 0x0000000402367c36 */ /* 0x000fe20008000000 */
[----:B------:R-:W-:Y:S01]  /*45170*/  ISETP.LT.AND P5, PT, R60, UR14, !P5 ;  /* 0x0000000e3c007c0c */ /* 0x000fe2000efa1270 */
[----:B------:R-:W-:Y:S01]  /*45180*/  ULDC UR10, c[0x0][0x228] ;  /* 0x00008a00000a7ab9 */ /* 0x000fe20000000800 */
[----:B------:R-:W-:Y:S01]  /*45190*/  ISETP.GE.AND P2, PT, R48, UR6, PT ;  /* 0x0000000630007c0c */ /* 0x000fe2000bf46270 */
[----:B------:R-:W-:Y:S01]  /*451a0*/  IMAD.WIDE R48, R2, 0x2, R46 ;  /* 0x0000000202307825 */ /* 0x000fe200078e022e */
[----:B------:R-:W-:Y:S01]  /*451b0*/  ULDC UR4, c[0x0][0x22c] ;  /* 0x00008b0000047ab9 */ /* 0x000fe20000000800 */
[----:B------:R-:W-:-:S02]  /*451c0*/  ULDC UR12, c[0x0][0x228] ;  /* 0x00008a00000c7ab9 */ /* 0x000fc40000000800 */
[C---:B------:R-:W-:Y:S01]  /*451d0*/  IMAD.WIDE R50, R54.reuse, 0x2, R44 ;  /* 0x0000000236327825 */ /* 0x040fe200078e022c */
[----:B------:R-:W-:Y:S01]  /*451e0*/  @P1 STG.E.U16 desc[UR8][R48.64], R56 ;  /* 0x0000003830001986 */ /* 0x000fe2000c101508 */
[----:B----4-:R-:W-:Y:S01]  /*451f0*/  PRMT R2, R9, 0x7632, R2 ;  /* 0x0000763209027816 */ /* 0x010fe20000000002 */
        /* <DEDUP_REMOVED lines=9> */
[----:B0-----:R-:W4:Y:S01]  /*45290*/  LDL.LU R9, [R1+0x54] ;  /* 0x0000540001097983 */ /* 0x001f220000300800 */
[----:B------:R-:W-:Y:S01]  /*452a0*/  VIADD R50, R54, UR4 ;  /* 0x0000000436327c36 */ /* 0x000fe20008000000 */
[----:B------:R-:W-:Y:S01]  /*452b0*/  ISETP.LT.AND P0, PT, R60, UR12, !P0 ;  /* 0x0000000c3c007c0c */ /* 0x000fe2000c701270 */
[----:B------:R-:W-:Y:S01]  /*452c0*/  VIADD R56, R3, 0x27 ;  /* 0x0000002703387836 */ /* 0x000fe20000000000 */
[----:B------:R-:W-:Y:S01]  /*452d0*/  ISETP.LT.AND P6, PT, R61, UR14, !P4 ;  /* 0x0000000e3d007c0c */ /* 0x000fe2000e7c1270 */
[----:B------:R-:W-:Y:S01]  /*452e0*/  IMAD.WIDE R48, R50, 0x2, R44 ;  /* 0x0000000232307825 */ /* 0x000fe200078e022c */
[----:B------:R-:W-:Y:S01]  /*452f0*/  ISETP.LT.AND P4, PT, R60, UR16, !P4 ;  /* 0x000000103c007c0c */ /* 0x000fe2000e781270 */
[----:B------:R-:W-:Y:S01]  /*45300*/  ULDC UR4, c[0x0][0x22c] ;  /* 0x00008b0000047ab9 */ /* 0x000fe20000000800 */
[----:B------:R-:W-:Y:S01]  /*45310*/  ULDC UR12, c[0x0][0x228] ;  /* 0x00008a00000c7ab9 */ /* 0x000fe20000000800 */
[C---:B-1----:R-:W-:Y:S01]  /*45320*/  VIADD R2, R50.reuse, UR6 ;  /* 0x0000000632027c36 */ /* 0x042fe20008000000 */
[----:B------:R-:W-:Y:S01]  /*45330*/  ULDC UR6, c[0x0][0x22c] ;  /* 0x00008b0000067ab9 */ /* 0x000fe20000000800 */
[----:B------:R-:W-:Y:S01]  /*45340*/  IMAD.WIDE R50, R50, 0x2, R46 ;  /* 0x0000000232327825 */ /* 0x000fe200078e022e */
[----:B------:R-:W-:Y:S01]  /*45350*/  ULDC UR14, c[0x0][0x228] ;  /* 0x00008a00000e7ab9 */ /* 0x000fe20000000800 */
[----:B------:R-:W-:-:S02]  /*45360*/  ULDC UR16, c[0x0][0x228] ;  /* 0x00008a0000107ab9 */ /* 0x000fc40000000800 */
[----:B------:R-:W-:-:S04]  /*45370*/  IMAD.WIDE R52, R2, 0x2, R44 ;  /* 0x0000000202347825 */ /* 0x000fc800078e022c */
[----:B------:R-:W-:Y:S01]  /*45380*/  IMAD.WIDE R54, R2, 0x2, R46 ;  /* 0x0000000202367825 */ /* 0x000fe200078e022e */
[----:B--2---:R-:W-:Y:S01]  /*45390*/  PRMT R58, R8, 0x7632, R58 ;  /* 0x00007632083a7816 */ /* 0x004fe2000000003a */
[----:B------:R0:W-:Y:S04]  /*453a0*/  @P5 STG.E.U16 desc[UR8][R48.64], R8 ;  /* 0x0000000830005986 */ /* 0x0001e8000c101508 */
[----:B0-----:R-:W2:Y:S04]  /*453b0*/  LDL.LU R8, [R1+0x4] ;  /* 0x0000040001087983 */ /* 0x001ea80000300800 */
[----:B------:R-:W-:Y:S01]  /*453c0*/  @P0 STG.E.U16 desc[UR8][R50.64], R58 ;  /* 0x0000003a32000986 */ /* 0x000fe2000c101508 */
[----:B---3--:R-:W-:-:S03]  /*453d0*/  PRMT R57, R7, 0x7632, R57 ;  /* 0x0000763207397816 */ /* 0x008fc60000000039 */
[----:B------:R0:W-:Y:S01]  /*453e0*/  @P6 STG.E.U16 desc[UR8][R52.64], R7 ;  /* 0x0000000734006986 */ /* 0x0001e2000c101508 */
[----:B------:R-:W-:Y:S01]  /*453f0*/  ISETP.GE.AND P5, PT, R56, UR4, PT ;  /* 0x0000000438007c0c */ /* 0x000fe2000bfa6270 */
[----:B------:R-:W-:Y:S02]  /*45400*/  ULDC UR4, c[0x0][0x248] ;  /* 0x0000920000047ab9 */ /* 0x000fe40000000800 */
[----:B------:R1:W-:Y:S01]  /*45410*/  @P4 STG.E.U16 desc[UR8][R54.64], R57 ;  /* 0x0000003936004986 */ /* 0x0003e2000c101508 */
[----:B------:R-:W-:Y:S01]  /*45420*/  ISETP.LT.AND P4, PT, R61, UR10, !P2 ;  /* 0x0000000a3d007c0c */ /* 0x000fe2000d781270 */
[----:B------:R-:W-:Y:S02]  /*45430*/  VIADD R48, R3, 0x28 ;  /* 0x0000002803307836 */ /* 0x000fe40000000000 */
[----:B0-----:R-:W3:Y:S01]  /*45440*/  LDL.LU R7, [R1+0x58] ;  /* 0x0000580001077983 */ /* 0x001ee20000300800 */
[----:B------:R-:W-:Y:S02]  /*45450*/  VIADD R50, R2, UR4 ;  /* 0x0000000402327c36 */ /* 0x000fe40008000000 */
[----:B------:R-:W-:Y:S01]  /*45460*/  ISETP.GE.AND P0, PT, R48, UR6, PT ;  /* 0x0000000630007c0c */ /* 0x000fe2000bf06270 */
[----:B------:R-:W-:Y:S01]  /*45470*/  ULDC UR4, c[0x0][0x248] ;  /* 0x0000920000047ab9 */ /* 0x000fe20000000800 */
[----:B------:R-:W-:Y:S01]  /*45480*/  ISETP.LT.AND P2, PT, R60, UR12, !P2 ;  /* 0x0000000c3c007c0c */ /* 0x000fe2000d741270 */
[----:B------:R-:W-:Y:S01]  /*45490*/  IMAD.WIDE R48, R50, 0x2, R44 ;  /* 0x0000000232307825 */ /* 0x000fe200078e022c */
[----:B------:R-:W-:Y:S01]  /*454a0*/  ISETP.LT.AND P6, PT, R61, UR14, !P1 ;  /* 0x0000000e3d007c0c */ /* 0x000fe2000cfc1270 */
[----:B------:R-:W-:Y:S01]  /*454b0*/  ULDC UR10, c[0x0][0x228] ;  /* 0x00008a00000a7ab9 */ /* 0x000fe20000000800 */
[----:B------:R-:W-:Y:S01]  /*454c0*/  ULDC UR12, c[0x0][0x228] ;  /* 0x00008a00000c7ab9 */ /* 0x000fe20000000800 */
[----:B-1----:R-:W-:Y:S01]  /*454d0*/  PRMT R55, R6, 0x7632, R55 ;  /* 0x0000763206377816 */ /* 0x002fe20000000037 */
[----:B------:R0:W-:Y:S01]  /*454e0*/  @P4 STG.E.U16 desc[UR8][R48.64], R6 ;  /* 0x0000000630004986 */ /* 0x0001e2000c101508 */
[C---:B------:R-:W-:Y:S01]  /*454f0*/  VIADD R2, R50.reuse, UR4 ;  /* 0x0000000432027c36 */ /* 0x040fe20008000000 */
[----:B------:R-:W-:Y:S01]  /*45500*/  ULDC UR4, c[0x0][0x22c] ;  /* 0x00008b0000047ab9 */ /* 0x000fe20000000800 */
[----:B------:R-:W-:Y:S01]  /*45510*/  VIADD R54, R3, 0x29 ;  /* 0x0000002903367836 */ /* 0x000fe20000000000 */
[----:B------:R-:W-:Y:S01]  /*45520*/  ULDC UR6, c[0x0][0x22c] ;  /* 0x00008b0000067ab9 */ /* 0x000fe20000000800 */
[----:B------:R-:W-:Y:S01]  /*45530*/  ULDC UR14, c[0x0][0x228] ;  /* 0x00008a00000e7ab9 */ /* 0x000fe20000000800 */
[----:B0-----:R-:W3:Y:S01]  /*45540*/  LDL.LU R6, [R1+0x8] ;  /* 0x0000080001067983 */ /* 0x001ee20000300800 */
[----:B------:R-:W-:-:S04]  /*45550*/  IMAD.WIDE R50, R50, 0x2, R46 ;  /* 0x0000000232327825 */ /* 0x000fc800078e022e */
[----:B------:R-:W-:Y:S01]  /*45560*/  IMAD.WIDE R52, R2, 0x2, R44 ;  /* 0x0000000202347825 */ /* 0x000fe200078e022c */
[----:B------:R-:W-:Y:S01]  /*45570*/  @P2 STG.E.U16 desc[UR8][R50.64], R55 ;  /* 0x0000003732002986 */ /* 0x000fe2000c101508 */
[----:B------:R-:W-:-:S03]  /*45580*/  PRMT R56, R5, 0x7632, R56 ;  /* 0x0000763205387816 */ /* 0x000fc60000000038 */
[----:B------:R0:W-:Y:S01]  /*45590*/  @P6 STG.E.U16 desc[UR8][R52.64], R5 ;  /* 0x0000000534006986 */ /* 0x0001e2000c101508 */
[----:B------:R-:W-:Y:S01]  /*455a0*/  ISETP.LT.AND P1, PT, R60, UR10, !P1 ;  /* 0x0000000a3c007c0c */ /* 0x000fe2000cf21270 */
[----:B------:R-:W-:Y:S01]  /*455b0*/  VIADD R48, R3, 0x2a ;  /* 0x0000002a03307836 */ /* 0x000fe20000000000 */
[----:B------:R-:W-:Y:S01]  /*455c0*/  ISETP.LT.AND P6, PT, R61, UR12, !P5 ;  /* 0x0000000c3d007c0c */ /* 0x000fe2000efc1270 */
[----:B------:R-:W-:Y:S01]  /*455d0*/  ULDC UR10, c[0x0][0x228] ;  /* 0x00008a00000a7ab9 */ /* 0x000fe20000000800 */
[----:B------:R-:W-:Y:S01]  /*455e0*/  ISETP.GE.AND P4, PT, R54, UR4, PT ;  /* 0x0000000436007c0c */ /* 0x000fe2000bf86270 */
[----:B------:R-:W-:Y:S01]  /*455f0*/  ULDC UR4, c[0x0][0x248] ;  /* 0x0000920000047ab9 */ /* 0x000fe20000000800 */
[----:B0-----:R-:W3:Y:S01]  /*45600*/  LDL.LU R5, [R1+0x5c] ;  /* 0x00005c0001057983 */ /* 0x001ee20000300800 */
[----:B------:R-:W-:Y:S01]  /*45610*/  VIADD R54, R2, UR4 ;  /* 0x0000000402367c36 */ /* 0x000fe20008000000 */
[----:B------:R-:W-:Y:S01]  /*45620*/  ISETP.GE.AND P2, PT, R48, UR6, PT ;  /* 0x0000000630007c0c */ /* 0x000fe2000bf46270 */
[----:B------:R-:W-:Y:S01]  /*45630*/  IMAD.WIDE R48, R2, 0x2, R46 ;  /* 0x0000000202307825 */ /* 0x000fe200078e022e */
[----:B------:R-:W-:Y:S01]  /*45640*/  ISETP.LT.AND P5, PT, R60, UR14, !P5 ;  /* 0x0000000e3c007c0c */ /* 0x000fe2000efa1270 */
[----:B------:R-:W-:Y:S01]  /*45650*/  ULDC UR4, c[0x0][0x22c] ;  /* 0x00008b0000047ab9 */ /* 0x000fe20000000800 */
[----:B------:R-:W-:Y:S01]  /*45660*/  ULDC UR12, c[0x0][0x228] ;  /* 0x00008a00000c7ab9 */ /* 0x000fe20000000800 */
[----:B------:R-:W-:Y:S01]  /*45670*/  IMAD.WIDE R50, R54, 0x2, R44 ;  /* 0x0000000236327825 */ /* 0x000fe200078e022c */
[----:B------:R-:W-:Y:S01]  /*45680*/  @P1 STG.E.U16 desc[UR8][R48.64], R56 ;  /* 0x0000003830001986 */ /* 0x000fe2000c101508 */
[----:B------:R-:W-:Y:S01]  /*45690*/  PRMT R2, R4, 0x7632, R2 ;  /* 0x0000763204027816 */ /* 0x000fe20000000002 */
[----:B------:R-:W-:Y:S01]  /*456a0*/  ULDC UR14, c[0x0][0x228] ;  /* 0x00008a00000e7ab9 */ /* 0x000fe20000000800 */
[----:B------:R-:W-:Y:S01]  /*456b0*/  VIADD R55, R3, 0x2b ;  /* 0x0000002b03377836 */ /* 0x000fe20000000000 */
[----:B------:R0:W-:Y:S01]  /*456c0*/  @P6 STG.E.U16 desc[UR8][R50.64], R4 ;  /* 0x0000000432006986 */ /* 0x0001e2000c101508 */
[----:B------:R-:W-:Y:S01]  /*456d0*/  IMAD.WIDE R52, R54, 0x2, R46 ;  /* 0x0000000236347825 */ /* 0x000fe200078e022e */
[----:B------:R-:W-:-:S02]  /*456e0*/  ULDC UR6, c[0x0][0x248] ;  /* 0x0000920000067ab9 */ /* 0x000fc40000000800 */
[----:B0-----:R-:W3:Y:S01]  /*456f0*/  LDL.LU R4, [R1+0xc] ;  /* 0x00000c0001047983 */ /* 0x001ee20000300800 */
[----:B------:R-:W-:Y:S01]  /*45700*/  ISETP.GE.AND P1, PT, R55, UR4, PT ;  /* 0x0000000437007c0c */ /* 0x000fe2000bf26270 */
[----:B------:R-:W-:Y:S02]  /*45710*/  ULDC UR4, c[0x0][0x248] ;  /* 0x0000920000047ab9 */ /* 0x000fe40000000800 */
[----:B------:R0:W-:Y:S01]  /*45720*/  @P5 STG.E.U16 desc[UR8][R52.64], R2 ;  /* 0x0000000234005986 */ /* 0x0001e2000c101508 */
[C---:B------:R-:W-:Y:S01]  /*45730*/  ISETP.LT.AND P5, PT, R61.reuse, UR10, !P0 ;  /* 0x0000000a3d007c0c */ /* 0x040fe2000c7a1270 */
[----:B------:R-:W-:Y:S01]  /*45740*/  VIADD R50, R54, UR4 ;  /* 0x0000000436327c36 */ /* 0x000fe20008000000 */
[----:B------:R-:W-:Y:S01]  /*45750*/  ISETP.LT.AND P0, PT, R60, UR12, !P0 ;  /* 0x0000000c3c007c0c */ /* 0x000fe2000c701270 */
[----:B------:R-:W3:Y:S01]  /*45760*/  LDL.LU R59, [R1+0x60] ;  /* 0x00006000013b7983 */ /* 0x000ee20000300800 */
[----:B------:R-:W-:Y:S01]  /*45770*/  ISETP.LT.AND P6, PT, R61, UR14, !P4 ;  /* 0x0000000e3d007c0c */ /* 0x000fe2000e7c1270 */
[----:B------:R-:W-:Y:S01]  /*45780*/  IMAD.WIDE R48, R50, 0x2, R44 ;  /* 0x0000000232307825 */ /* 0x000fe200078e022c */
[----:B------:R-:W-:Y:S01]  /*45790*/  ISETP.LT.AND P4, PT, R60, UR16, !P4 ;  /* 0x000000103c007c0c */ /* 0x000fe2000e781270 */
[----:B------:R-:W-:Y:S01]  /*457a0*/  ULDC UR10, c[0x0][0x228] ;  /* 0x00008a00000a7ab9 */ /* 0x000fe20000000800 */
[----:B------:R-:W-:Y:S01]  /*457b0*/  ULDC UR4, c[0x0][0x22c] ;  /* 0x00008b0000047ab9 */ /* 0x000fe20000000800 */
[----:B------:R-:W-:Y:S01]  /*457c0*/  PRMT R58, R11, 0x7632, R58 ;  /* 0x000076320b3a7816 */ /* 0x000fe2000000003a */
[----:B0-----:R-:W-:-:S03]  /*457d0*/  VIADD R2, R50, UR6 ;  /* 0x0000000632027c36 */ /* 0x001fc60008000000 */
[----:B------:R0:W-:Y:S01]  /*457e0*/  @P5 STG.E.U16 desc[UR8][R48.64], R11 ;  /* 0x0000000b30005986 */ /* 0x0001e2000c101508 */
[----:B------:R-:W-:Y:S01]  /*457f0*/  IMAD.WIDE R50, R50, 0x2, R46 ;  /* 0x0000000232327825 */ /* 0x000fe200078e022e */
[----:B------:R-:W-:Y:S01]  /*45800*/  ULDC UR6, c[0x0][0x22c] ;  /* 0x00008b0000067ab9 */ /* 0x000fe20000000800 */
[----:B------:R-:W-:Y:S01]  /*45810*/  ULDC UR12, c[0x0][0x228] ;  /* 0x00008a00000c7ab9 */ /* 0x000fe20000000800 */
[----:B------:R-:W-:Y:S01]  /*45820*/  ULDC UR14, c[0x0][0x228] ;  /* 0x00008a00000e7ab9 */ /* 0x000fe20000000800 */
[C---:B------:R-:W-:Y:S01]  /*45830*/  IMAD.WIDE R52, R2.reuse, 0x2, R44 ;  /* 0x0000000202347825 */ /* 0x040fe200078e022c */
[----:B------:R-:W-:Y:S01]  /*45840*/  @P0 STG.E.U16 desc[UR8][R50.64], R58 ;  /* 0x0000003a32000986 */ /* 0x000fe2000c101508 */
[----:B------:R-:W-:Y:S02]  /*45850*/  ULDC UR16, c[0x0][0x228] ;  /* 0x00008a0000107ab9 */ /* 0x000fe40000000800 */
[----:B------:R-:W-:Y:S01]  /*45860*/  IMAD.WIDE R54, R2, 0x2, R46 ;  /* 0x0000000202367825 */ /* 0x000fe200078e022e */
[----:B------:R-:W-:Y:S01]  /*45870*/  PRMT R57, R10, 0x7632, R57 ;  /* 0x000076320a397816 */ /* 0x000fe20000000039 */
[----:B------:R1:W-:Y:S02]  /*45880*/  @P6 STG.E.U16 desc[UR8][R52.64], R10 ;  /* 0x0000000a34006986 */ /* 0x0003e4000c101508 */
[----:B------:R-:W-:-:S02]  /*45890*/  VIADD R56, R3, 0x2c ;  /* 0x0000002c03387836 */ /* 0x000fc40000000000 */
[----:B------:R4:W-:Y:S01]  /*458a0*/  @P4 STG.E.U16 desc[UR8][R54.64], R57 ;  /* 0x0000003936004986 */ /* 0x0009e2000c101508 */
[----:B------:R-:W-:Y:S01]  /*458b0*/  ISETP.LT.AND P4, PT, R61, UR10, !P2 ;  /* 0x0000000a3d007c0c */ /* 0x000fe2000d781270 */
[----:B0-----:R-:W-:Y:S02]  /*458c0*/  VIADD R48, R3, 0x2d ;  /* 0x0000002d03307836 */ /* 0x001fe40000000000 */
[----:B-1----:R-:W3:Y:S01]  /*458d0*/  LDL.LU R10, [R1+0x160] ;  /* 0x00016000010a7983 */ /* 0x002ee20000300800 */
[----:B------:R-:W-:Y:S01]  /*458e0*/  ISETP.GE.AND P5, PT, R56, UR4, PT ;  /* 0x0000000438007c0c */ /* 0x000fe2000bfa6270 */
[----:B------:R-:W-:Y:S01]  /*458f0*/  ULDC UR4, c[0x0][0x248] ;  /* 0x0000920000047ab9 */ /* 0x000fe20000000800 */
[----:B------:R-:W-:Y:S01]  /*45900*/  ISETP.LT.AND P6, PT, R61, UR14, !P1 ;  /* 0x0000000e3d007c0c */ /* 0x000fe2000cfc1270 */
[----:B------:R-:W-:Y:S01]  /*45910*/  VIADD R50, R2, UR4 ;  /* 0x0000000402327c36 */ /* 0x000fe20008000000 */
[----:B------:R-:W-:Y:S01]  /*45920*/  ISETP.GE.AND P0, PT, R48, UR6, PT ;  /* 0x0000000630007c0c */ /* 0x000fe2000bf06270 */
[----:B------:R-:W-:Y:S01]  /*45930*/  ULDC UR4, c[0x0][0x248] ;  /* 0x0000920000047ab9 */ /* 0x000fe20000000800 */
[----:B------:R-:W-:Y:S01]  /*45940*/  ISETP.LT.AND P2, PT, R60, UR12, !P2 ;  /* 0x0000000c3c007c0c */ /* 0x000fe2000d741270 */
[C---:B------:R-:W-:Y:S01]  /*45950*/  IMAD.WIDE R48, R50.reuse, 0x2, R44 ;  /* 0x0000000232307825 */ /* 0x040fe200078e022c */
[----:B------:R-:W-:Y:S01]  /*45960*/  ULDC UR10, c[0x0][0x228] ;  /* 0x00008a00000a7ab9 */ /* 0x000fe20000000800 */
[----:B------:R-:W-:Y:S01]  /*45970*/  ULDC UR12, c[0x0][0x228] ;  /* 0x00008a00000c7ab9 */ /* 0x000fe20000000800 */
[----:B------:R-:W-:Y:S01]  /*45980*/  ULDC UR14, c[0x0][0x228] ;  /* 0x00008a00000e7ab9 */ /* 0x000fe20000000800 */
[----:B----4-:R-:W-:Y:S01]  /*45990*/  PRMT R55, R9, 0x7632, R55 ;  /* 0x0000763209377816 */ /* 0x010fe20000000037 */
[----:B------:R0:W-:Y:S01]  /*459a0*/  @P4 STG.E.U16 desc[UR8][R48.64], R9 ;  /* 0x0000000930004986 */ /* 0x0001e2000c101508 */
[C---:B------:R-:W-:Y:S01]  /*459b0*/  VIADD R2, R50.reuse, UR4 ;  /* 0x0000000432027c36 */ /* 0x040fe20008000000 */
[----:B------:R-:W-:Y:S01]  /*459c0*/  ULDC UR4, c[0x0][0x22c] ;  /* 0x00008b0000047ab9 */ /* 0x000fe20000000800 */
[----:B------:R-:W-:Y:S01]  /*459d0*/  VIADD R54, R3, 0x2e ;  /* 0x0000002e03367836 */ /* 0x000fe20000000000 */
[----:B------:R-:W-:Y:S01]  /*459e0*/  ULDC UR6, c[0x0][0x22c] ;  /* 0x00008b0000067ab9 */ /* 0x000fe20000000800 */
[----:B0-----:R-:W4:Y:S01]  /*459f0*/  LDL.LU R9, [R1+0x64] ;  /* 0x0000640001097983 */ /* 0x001f220000300800 */
[----:B------:R-:W-:-:S04]  /*45a00*/  IMAD.WIDE R50, R50, 0x2, R46 ;  /* 0x0000000232327825 */ /* 0x000fc800078e022e */
[----:B------:R-:W-:Y:S01]  /*45a10*/  IMAD.WIDE R52, R2, 0x2, R44 ;  /* 0x0000000202347825 */ /* 0x000fe200078e022c */
[----:B------:R0:W-:Y:S01]  /*45a20*/  @P2 STG.E.U16 desc[UR8][R50.64], R55 ;  /* 0x0000003732002986 */ /* 0x0001e2000c101508 */
[----:B------:R-:W-:Y:S01]  /*45a30*/  ISETP.LT.AND P1, PT, R60, UR10, !P1 ;  /* 0x0000000a3c007c0c */ /* 0x000fe2000cf21270 */
[----:B------:R-:W-:Y:S01]  /*45a40*/  ULDC UR10, c[0x0][0x22c] ;  /* 0x00008b00000a7ab9 */ /* 0x000fe20000000800 */
[----:B------:R-:W-:Y:S01]  /*45a50*/  ISETP.GE.AND P4, PT, R54, UR4, PT ;  /* 0x0000000436007c0c */ /* 0x000fe2000bf86270 */
[----:B------:R-:W-:Y:S01]  /*45a60*/  VIADD R48, R3, 0x2f ;  /* 0x0000002f03307836 */ /* 0x000fe20000000000 */
[----:B------:R-:W-:Y:S02]  /*45a70*/  ULDC UR4, c[0x0][0x248] ;  /* 0x0000920000047ab9 */ /* 0x000fe40000000800 */
[----:B------:R-:W-:Y:S01]  /*45a80*/  VIADD R54, R2, UR4 ;  /* 0x0000000402367c36 */ /* 0x000fe20008000000 */
[----:B------:R-:W-:Y:S01]  /*45a90*/  ULDC UR4, c[0x0][0x22c] ;  /* 0x00008b0000047ab9 */ /* 0x000fe20000000800 */
[----:B------:R-:W-:Y:S01]  /*45aa0*/  ISETP.GE.AND P2, PT, R48, UR6, PT ;  /* 0x0000000630007c0c */ /* 0x000fe2000bf46270 */
[----:B------:R-:W-:Y:S01]  /*45ab0*/  IMAD.WIDE R48, R2, 0x2, R46 ;  /* 0x0000000202307825 */ /* 0x000fe200078e022e */
[----:B------:R-:W-:-:S03]  /*45ac0*/  ULDC UR6, c[0x0][0x248] ;  /* 0x0000920000067ab9 */ /* 0x000fc60000000800 */
[----:B0-----:R-:W-:-:S04]  /*45ad0*/  IMAD.WIDE R50, R54, 0x2, R44 ;  /* 0x0000000236327825 */ /* 0x001fc800078e022c */
[----:B------:R-:W-:Y:S01]  /*45ae0*/  VIADD R56, R3, 0x30 ;  /* 0x0000003003387836 */ /* 0x000fe20000000000 */
[----:B--2---:R0:W-:Y:S01]  /*45af0*/  @P6 STG.E.U16 desc[UR8][R52.64], R8 ;  /* 0x0000000834006986 */ /* 0x0041e2000c101508 */
[----:B------:R-:W-:Y:S02]  /*45b00*/  PRMT R55, R8, 0x7632, R55 ;  /* 0x0000763208377816 */ /* 0x000fe40000000037 */
[----:B------:R-:W-:Y:S01]  /*45b10*/  ISETP.LT.AND P6, PT, R61, UR12, !P5 ;  /* 0x0000000c3d007c0c */ /* 0x000fe2000efc1270 */
[----:B------:R-:W-:Y:S01]  /*45b20*/  ULDC UR12, c[0x0][0x228] ;  /* 0x00008a00000c7ab9 */ /* 0x000fe20000000800 */
[----:B0-----:R-:W2:Y:S01]  /*45b30*/  LDL.LU R8, [R1+0x164] ;  /* 0x0001640001087983 */ /* 0x001ea20000300800 */
[----:B------:R-:W-:Y:S01]  /*45b40*/  ISETP.LT.AND P5, PT, R60, UR14, !P5 ;  /* 0x0000000e3c007c0c */ /* 0x000fe2000efa1270 */
[----:B------:R-:W-:Y:S01]  /*45b50*/  IMAD.WIDE R52, R54, 0x2, R46 ;  /* 0x0000000236347825 */ /* 0x000fe200078e022e */
[----:B------:R-:W-:Y:S01]  /*45b60*/  ULDC UR14, c[0x0][0x228] ;  /* 0x00008a00000e7ab9 */ /* 0x000fe20000000800 */
[----:B------:R-:W-:Y:S01]  /*45b70*/  @P1 STG.E.U16 desc[UR8][R48.64], R55 ;  /* 0x0000003730001986 */ /* 0x000fe2000c101508 */
[----:B---3--:R-:W-:-:S06]  /*45b80*/  PRMT R2, R7, 0x7632, R2 ;  /* 0x0000763207027816 */ /* 0x008fcc0000000002 */
[----:B------:R0:W-:Y:S01]  /*45b90*/  @P6 STG.E.U16 desc[UR8][R50.64], R7 ;  /* 0x0000000732006986 */ /* 0x0001e2000c101508 */
[----:B------:R-:W-:Y:S01]  /*45ba0*/  ISETP.GE.AND P1, PT, R56, UR4, PT ;  /* 0x0000000438007c0c */ /* 0x000fe2000bf26270 */
[----:B------:R-:W-:Y:S02]  /*45bb0*/  ULDC UR4, c[0x0][0x248] ;  /* 0x0000920000047ab9 */ /* 0x000fe40000000800 */
[----:B------:R-:W-:Y:S01]  /*45bc0*/  @P5 STG.E.U16 desc[UR8][R52.64], R2 ;  /* 0x0000000234005986 */ /* 0x000fe2000c101508 */
[C---:B------:R-:W-:Y:S01]  /*45bd0*/  ISETP.LT.AND P5, PT, R61.reuse, UR12, !P0 ;  /* 0x0000000c3d007c0c */ /* 0x040fe2000c7a1270 */
[----:B------:R-:W-:Y:S02]  /*45be0*/  ULDC UR12, c[0x0][0x228] ;  /* 0x00008a00000c7ab9 */ /* 0x000fe40000000800 */
[----:B0-----:R-:W3:Y:S01]  /*45bf0*/  LDL.LU R7, [R1+0x68] ;  /* 0x0000680001077983 */ /* 0x001ee20000300800 */
[----:B------:R-:W-:Y:S01]  /*45c00*/  VIADD R50, R54, UR4 ;  /* 0x0000000436327c36 */ /* 0x000fe20008000000 */
[----:B------:R-:W-:Y:S01]  /*45c10*/  ISETP.LT.AND P0, PT, R60, UR14, !P0 ;  /* 0x0000000e3c007c0c */ /* 0x000fe2000c701270 */
[----:B------:R-:W-:Y:S01]  /*45c20*/  ULDC UR4, c[0x0][0x248] ;  /* 0x0000920000047ab9 */ /* 0x000fe20000000800 */
[----:B------:R-:W-:Y:S01]  /*45c30*/  ISETP.LT.AND P6, PT, R61, UR16, !P4 ;  /* 0x000000103d007c0c */ /* 0x000fe2000e7c1270 */
[----:B------:R-:W-:Y:S01]  /*45c40*/  IMAD.WIDE R48, R50, 0x2, R44 ;  /* 0x0000000232307825 */ /* 0x000fe200078e022c */
[----:B------:R-:W-:Y:S01]  /*45c50*/  ULDC UR14, c[0x0][0x228] ;  /* 0x00008a00000e7ab9 */ /* 0x000fe20000000800 */
[----:B------:R-:W-:Y:S01]  /*45c60*/  ULDC UR16, c[0x0][0x228] ;  /* 0x00008a0000107ab9 */ /* 0x000fe20000000800 */
[----:B------:R-:W-:-:S02]  /*45c70*/  PRMT R58, R6, 0x7632, R58 ;  /* 0x00007632063a7816 */ /* 0x000fc4000000003a */
[----:B------:R0:W-:Y:S01]  /*45c80*/  @P5 STG.E.U16 desc[UR8][R48.64], R6 ;  /* 0x0000000630005986 */ /* 0x0001e2000c101508 */
[----:B------:R-:W-:Y:S01]  /*45c90*/  VIADD R56, R50, UR6 ;  /* 0x0000000632387c36 */ /* 0x000fe20008000000 */
[----:B------:R-:W-:Y:S02]  /*45ca0*/  ISETP.LT.AND P4, PT, R60, UR18, !P4 ;  /* 0x000000123c007c0c */ /* 0x000fe4000e781270 */
[----:B0-----:R-:W3:Y:S01]  /*45cb0*/  LDL.LU R6, [R1+0x168] ;  /* 0x0001680001067983 */ /* 0x001ee20000300800 */
[----:B------:R-:W-:Y:S01]  /*45cc0*/  IMAD.WIDE R50, R50, 0x2, R46 ;  /* 0x0000000232327825 */ /* 0x000fe200078e022e */
[----:B------:R-:W-:Y:S01]  /*45cd0*/  ULDC UR6, c[0x0][0x22c] ;  /* 0x00008b0000067ab9 */ /* 0x000fe20000000800 */
[----:B------:R-:W-:Y:S02]  /*45ce0*/  ULDC UR18, c[0x0][0x228] ;  /* 0x00008a0000127ab9 */ /* 0x000fe40000000800 */
[C---:B------:R-:W-:Y:S01]  /*45cf0*/  IMAD.WIDE R52, R56.reuse, 0x2, R44 ;  /* 0x0000000238347825 */ /* 0x040fe200078e022c */
[----:B------:R-:W-:Y:S03]  /*45d00*/  @P0 STG.E.U16 desc[UR8][R50.64], R58 ;  /* 0x0000003a32000986 */ /* 0x000fe6000c101508 */
[----:B------:R-:W-:Y:S01]  /*45d10*/  VIADD R2, R3, 0x31 ;  /* 0x0000003103027836 */ /* 0x000fe20000000000 */
[----:B------:R-:W-:Y:S01]  /*45d20*/  PRMT R57, R5, 0x7632, R57 ;  /* 0x0000763205397816 */ /* 0x000fe20000000039 */
[----:B------:R-:W-:Y:S01]  /*45d30*/  IMAD.WIDE R54, R56, 0x2, R46 ;  /* 0x0000000238367825 */ /* 0x000fe200078e022e */
[----:B------:R0:W-:Y:S02]  /*45d40*/  @P6 STG.E.U16 desc[UR8][R52.64], R5 ;  /* 0x0000000534006986 */ /* 0x0001e4000c101508 */
[----:B------:R-:W-:Y:S01]  /*45d50*/  ISETP.GE.AND P5, PT, R2, UR10, PT ;  /* 0x0000000a02007c0c */ /* 0x000fe2000bfa6270 */
[----:B------:R-:W-:Y:S01]  /*45d60*/  ULDC UR10, c[0x0][0x228] ;  /* 0x00008a00000a7ab9 */ /* 0x000fe20000000800 */
[----:B------:R1:W-:Y:S01]  /*45d70*/  @P4 STG.E.U16 desc[UR8][R54.64], R57 ;  /* 0x0000003936004986 */ /* 0x0003e2000c101508 */
[----:B------:R-:W-:-:S03]  /*45d80*/  ISETP.LT.AND P4, PT, R61, UR10, !P2 ;  /* 0x0000000a3d007c0c */ /* 0x000fc6000d781270 */
[----:B0-----:R-:W3:Y:S01]  /*45d90*/  LDL.LU R5, [R1+0x6c] ;  /* 0x00006c0001057983 */ /* 0x001ee20000300800 */
[----:B------:R-:W-:Y:S01]  /*45da0*/  VIADD R50, R56, UR4 ;  /* 0x0000000438327c36 */ /* 0x000fe20008000000 */
[----:B-1----:R-:W-:-:S03]  /*45db0*/  PRMT R55, R4, 0x7632, R55 ;  /* 0x0000763204377816 */ /* 0x002fc60000000037 */
[----:B------:R-:W-:Y:S01]  /*45dc0*/  IMAD.WIDE R48, R50, 0x2, R44 ;  /* 0x0000000232307825 */ /* 0x000fe200078e022c */
[----:B------:R-:W-:Y:S01]  /*45dd0*/  ISETP.LT.AND P2, PT, R60, UR12, !P2 ;  /* 0x0000000c3c007c0c */ /* 0x000fe2000d741270 */
[----:B------:R-:W-:Y:S01]  /*45de0*/  ULDC UR4, c[0x0][0x248] ;  /* 0x0000920000047ab9 */ /* 0x000fe20000000800 */
[----:B------:R-:W-:Y:S01]  /*45df0*/  ISETP.LT.AND P6, PT, R61, UR14, !P1 ;  /* 0x0000000e3d007c0c */ /* 0x000fe2000cfc1270 */
[C---:B------:R-:W-:Y:S01]  /*45e00*/  VIADD R2, R3.reuse, 0x32 ;  /* 0x0000003203027836 */ /* 0x040fe20000000000 */
[----:B------:R0:W-:Y:S01]  /*45e10*/  @P4 STG.E.U16 desc[UR8][R48.64], R4 ;  /* 0x0000000430004986 */ /* 0x0001e2000c101508 */
[C---:B------:R-:W-:Y:S01]  /*45e20*/  VIADD R54, R3.reuse, 0x33 ;  /* 0x0000003303367836 */ /* 0x040fe20000000000 */
[----:B------:R-:W-:Y:S01]  /*45e30*/  ULDC UR10, c[0x0][0x228] ;  /* 0x00008a00000a7ab9 */ /* 0x000fe20000000800 */
[----:B------:R-:W-:Y:S01]  /*45e40*/  ULDC UR12, c[0x0][0x228] ;  /* 0x00008a00000c7ab9 */ /* 0x000fe20000000800 */
[----:B------:R-:W-:Y:S01]  /*45e50*/  ULDC UR14, c[0x0][0x228] ;  /* 0x00008a00000e7ab9 */ /* 0x000fe20000000800 */
[----:B0-----:R-:W3:Y:S01]  /*45e60*/  LDL.LU R4, [R1+0x16c] ;  /* 0x00016c0001047983 */ /* 0x001ee20000300800 */
[----:B------:R-:W-:Y:S01]  /*45e70*/  ISETP.GE.AND P0, PT, R2, UR6, PT ;  /* 0x0000000602007c0c */ /* 0x000fe2000bf06270 */
[C---:B------:R-:W-:Y:S01]  /*45e80*/  VIADD R2, R50.reuse, UR4 ;  /* 0x0000000432027c36 */ /* 0x040fe20008000000 */
[----:B------:R-:W-:Y:S01]  /*45e90*/  ULDC UR4, c[0x0][0x22c] ;  /* 0x00008b0000047ab9 */ /* 0x000fe20000000800 */
[----:B------:R-:W-:Y:S01]  /*45ea0*/  IMAD.WIDE R50, R50, 0x2, R46 ;  /* 0x0000000232327825 */ /* 0x000fe200078e022e */
[----:B------:R-:W-:Y:S01]  /*45eb0*/  ISETP.LT.AND P1, PT, R60, UR10, !P1 ;  /* 0x0000000a3c007c0c */ /* 0x000fe2000cf21270 */
[----:B------:R-:W3:Y:S01]  /*45ec0*/  LDL.LU R11, [R1+0x180] ;  /* 0x00018000010b7983 */ /* 0x000ee20000300800 */
[----:B------:R-:W-:Y:S01]  /*45ed0*/  ULDC UR6, c[0x0][0x22c] ;  /* 0x00008b0000067ab9 */ /* 0x000fe20000000800 */
[----:B------:R-:W-:Y:S01]  /*45ee0*/  IMAD.WIDE R52, R2, 0x2, R44 ;  /* 0x0000000202347825 */ /* 0x000fe200078e022c */
[----:B------:R-:W-:Y:S01]  /*45ef0*/  ISETP.GE.AND P4, PT, R54, UR4, PT ;  /* 0x0000000436007c0c */ /* 0x000fe2000bf86270 */
[----:B------:R0:W-:Y:S01]  /*45f00*/  @P2 STG.E.U16 desc[UR8][R50.64], R55 ;  /* 0x0000003732002986 */ /* 0x0001e2000c101508 */
[----:B------:R-:W-:Y:S01]  /*45f10*/  ULDC UR4, c[0x0][0x248] ;  /* 0x0000920000047ab9 */ /* 0x000fe20000000800 */
[----:B------:R-:W-:Y:S01]  /*45f20*/  VIADD R48, R3, 0x34 ;  /* 0x0000003403307836 */ /* 0x000fe20000000000 */
[----:B------:R-:W-:Y:S01]  /*45f30*/  PRMT R56, R59, 0x7632, R56 ;  /* 0x000076323b387816 */ /* 0x000fe20000000038 */
[----:B------:R1:W-:Y:S01]  /*45f40*/  @P6 STG.E.U16 desc[UR8][R52.64], R59 ;  /* 0x0000003b34006986 */ /* 0x0003e2000c101508 */
[----:B------:R-:W-:Y:S01]  /*45f50*/  ISETP.LT.AND P6, PT, R61, UR12, !P5 ;  /* 0x0000000c3d007c0c */ /* 0x000fe2000efc1270 */
[----:B------:R-:W-:Y:S01]  /*45f60*/  VIADD R54, R2, UR4 ;  /* 0x0000000402367c36 */ /* 0x000fe20008000000 */
[----:B------:R-:W-:Y:S01]  /*45f70*/  ISETP.LT.AND P5, PT, R60, UR14, !P5 ;  /* 0x0000000e3c007c0c */ /* 0x000fe2000efa1270 */
[----:B------:R-:W-:Y:S01]  /*45f80*/  ULDC UR10, c[0x0][0x228] ;  /* 0x00008a00000a7ab9 */ /* 0x000fe20000000800 */
[----:B------:R-:W-:Y:S01]  /*45f90*/  ISETP.GE.AND P2, PT, R48, UR6, PT ;  /* 0x0000000630007c0c */ /* 0x000fe2000bf46270 */
[----:B------:R-:W-:Y:S01]  /*45fa0*/  IMAD.WIDE R48, R2, 0x2, R46 ;  /* 0x0000000202307825 */ /* 0x000fe200078e022e */
[----:B------:R-:W-:Y:S01]  /*45fb0*/  ULDC UR4, c[0x0][0x22c] ;  /* 0x00008b0000047ab9 */ /* 0x000fe20000000800 */
[----:B------:R-:W-:Y:S01]  /*45fc0*/  ULDC UR12, c[0x0][0x228] ;  /* 0x00008a00000c7ab9 */ /* 0x000fe20000000800 */
[----:B------:R-:W-:Y:S01]  /*45fd0*/  ULDC UR14, c[0x0][0x228] ;  /* 0x00008a00000e7ab9 */ /* 0x000fe20000000800 */
[----:B0-----:R-:W-:Y:S01]  /*45fe0*/  IMAD.WIDE R50, R54, 0x2, R44 ;  /* 0x0000000236327825 */ /* 0x001fe200078e022c */
[----:B------:R-:W-:Y:S01]  /*45ff0*/  @P1 STG.E.U16 desc[UR8][R48.64], R56 ;  /* 0x0000003830001986 */ /* 0x000fe2000c101508 */
[----:B------:R-:W-:-:S02]  /*46000*/  ULDC UR6, c[0x0][0x248] ;  /* 0x0000920000067ab9 */ /* 0x000fc40000000800 */
[----:B-1----:R-:W-:Y:S01]  /*46010*/  IMAD.WIDE R52, R54, 0x2, R46 ;  /* 0x0000000236347825 */ /* 0x002fe200078e022e */
[----:B------:R-:W-:Y:S01]  /*46020*/  PRMT R2, R10, 0x7632, R2 ;  /* 0x000076320a027816 */ /* 0x000fe20000000002 */
[----:B------:R0:W-:Y:S02]  /*46030*/  @P6 STG.E.U16 desc[UR8][R50.64], R10 ;  /* 0x0000000a32006986 */ /* 0x0001e4000c101508 */
[----:B------:R-:W-:Y:S02]  /*46040*/  VIADD R55, R3, 0x35 ;  /* 0x0000003503377836 */ /* 0x000fe40000000000 */
[----:B------:R1:W-:Y:S01]  /*46050*/  @P5 STG.E.U16 desc[UR8][R52.64], R2 ;  /* 0x0000000234005986 */ /* 0x0003e2000c101508 */
[----:B------:R-:W-:Y:S01]  /*46060*/  ISETP.LT.AND P5, PT, R61, UR10, !P0 ;  /* 0x0000000a3d007c0c */ /* 0x000fe2000c7a1270 */
[----:B------:R-:W-:Y:S01]  /*46070*/  ULDC UR10, c[0x0][0x228] ;  /* 0x00008a00000a7ab9 */ /* 0x000fe20000000800 */
[----:B------:R-:W-:Y:S01]  /*46080*/  ISETP.GE.AND P1, PT, R55, UR4, PT ;  /* 0x0000000437007c0c */ /* 0x000fe2000bf26270 */
[----:B------:R-:W-:-:S02]  /*46090*/  ULDC UR4, c[0x0][0x248] ;  /* 0x0000920000047ab9 */ /* 0x000fc40000000800 */
[----:B0-----:R-:W-:Y:S01]  /*460a0*/  VIADD R50, R54, UR4 ;  /* 0x0000000436327c36 */ /* 0x001fe20008000000 */
[----:B------:R-:W3:Y:S01]  /*460b0*/  LDL.LU R10, [R1+0x170] ;  /* 0x00017000010a7983 */ /* 0x000ee20000300800 */
[----:B------:R-:W-:Y:S02]  /*460c0*/  ISETP.LT.AND P0, PT, R60, UR12, !P0 ;  /* 0x0000000c3c007c0c */ /* 0x000fe4000c701270 */
[----:B----4-:R-:W-:Y:S01]  /*460d0*/  PRMT R57, R9, 0x7632, R57 ;  /* 0x0000763209397816 */ /* 0x010fe20000000039 */
[C---:B------:R-:W-:Y:S01]  /*460e0*/  IMAD.WIDE R48, R50.reuse, 0x2, R44 ;  /* 0x0000000232307825 */ /* 0x040fe200078e022c */
[----:B------:R-:W-:Y:S01]  /*460f0*/  ISETP.LT.AND P6, PT, R61, UR14, !P4 ;  /* 0x0000000e3d007c0c */ /* 0x000fe2000e7c1270 */
[----:B------:R-:W-:Y:S01]  /*46100*/  ULDC UR4, c[0x0][0x22c] ;  /* 0x00008b0000047ab9 */ /* 0x000fe20000000800 */
[----:B------:R-:W-:Y:S02]  /*46110*/  ULDC UR12, c[0x0][0x228] ;  /* 0x00008a00000c7ab9 */ /* 0x000fe40000000800 */
[----:B------:R0:W-:Y:S01]  /*46120*/  @P5 STG.E.U16 desc[UR8][R48.64], R9 ;  /* 0x0000000930005986 */ /* 0x0001e2000c101508 */
[----:B-1----:R-:W-:Y:S01]  /*46130*/  VIADD R2, R50, UR6 ;  /* 0x0000000632027c36 */ /* 0x002fe20008000000 */
[----:B------:R-:W-:Y:S01]  /*46140*/  ISETP.LT.AND P4, PT, R60, UR16, !P4 ;  /* 0x000000103c007c0c */ /* 0x000fe2000e781270 */
[----:B------:R-:W-:Y:S01]  /*46150*/  VIADD R56, R3, 0x36 ;  /* 0x0000003603387836 */ /* 0x000fe20000000000 */
[----:B------:R-:W-:Y:S01]  /*46160*/  ULDC UR6, c[0x0][0x22c] ;  /* 0x00008b0000067ab9 */ /* 0x000fe20000000800 */
[----:B------:R-:W-:Y:S01]  /*46170*/  ULDC UR14, c[0x0][0x228] ;  /* 0x00008a00000e7ab9 */ /* 0x000fe20000000800 */
[----:B0-----:R-:W4:Y:S01]  /*46180*/  LDL.LU R9, [R1+0x184] ;  /* 0x0001840001097983 */ /* 0x001f220000300800 */
[----:B------:R-:W-:Y:S01]  /*46190*/  IMAD.WIDE R50, R50, 0x2, R46 ;  /* 0x0000000232327825 */ /* 0x000fe200078e022e */
[----:B------:R-:W-:-:S03]  /*461a0*/  ULDC UR16, c[0x0][0x228] ;  /* 0x00008a0000107ab9 */ /* 0x000fc60000000800 */
[C---:B------:R-:W-:Y:S01]  /*461b0*/  IMAD.WIDE R52, R2.reuse, 0x2, R44 ;  /* 0x0000000202347825 */ /* 0x040fe200078e022c */
[----:B------:R0:W-:Y:S03]  /*461c0*/  @P0 STG.E.U16 desc[UR8][R50.64], R57 ;  /* 0x0000003932000986 */ /* 0x0001e6000c101508 */
[----:B------:R-:W-:Y:S01]  /*461d0*/  IMAD.WIDE R54, R2, 0x2, R46 ;  /* 0x0000000202367825 */ /* 0x000fe200078e022e */
[----:B------:R-:W-:Y:S01]  /*461e0*/  ISETP.GE.AND P5, PT, R56, UR4, PT ;  /* 0x0000000438007c0c */ /* 0x000fe2000bfa6270 */
[----:B------:R-:W-:Y:S02]  /*461f0*/  ULDC UR4, c[0x0][0x248] ;  /* 0x0000920000047ab9 */ /* 0x000fe40000000800 */
[----:B------:R-:W-:Y:S02]  /*46200*/  VIADD R48, R3, 0x37 ;  /* 0x0000003703307836 */ /* 0x000fe40000000000 */
[----:B0-----:R-:W-:-:S03]  /*46210*/  VIADD R50, R2, UR4 ;  /* 0x0000000402327c36 */ /* 0x001fc60008000000 */
[----:B------:R-:W-:Y:S01]  /*46220*/  ISETP.GE.AND P0, PT, R48, UR6, PT ;  /* 0x0000000630007c0c */ /* 0x000fe2000bf06270 */
[----:B------:R-:W-:Y:S01]  /*46230*/  ULDC UR4, c[0x0][0x248] ;  /* 0x0000920000047ab9 */ /* 0x000fe20000000800 */
[----:B------:R-:W-:Y:S01]  /*46240*/  ULDC UR6, c[0x0][0x228] ;  /* 0x00008a0000067ab9 */ /* 0x000fe20000000800 */
[----:B------:R-:W-:-:S04]  /*46250*/  IMAD.WIDE R48, R50, 0x2, R44 ;  /* 0x0000000232307825 */ /* 0x000fc800078e022c */
[C---:B------:R-:W-:Y:S01]  /*46260*/  VIADD R2, R50.reuse, UR4 ;  /* 0x0000000432027c36 */ /* 0x040fe20008000000 */
[----:B------:R-:W-:Y:S01]  /*46270*/  ULDC UR4, c[0x0][0x22c] ;  /* 0x00008b0000047ab9 */ /* 0x000fe20000000800 */
[----:B------:R-:W-:-:S04]  /*46280*/  IMAD.WIDE R50, R50, 0x2, R46 ;  /* 0x0000000232327825 */ /* 0x000fc800078e022e */
[----:B------:R-:W-:Y:S01]  /*46290*/  VIADD R56, R3, 0x3a ;  /* 0x0000003a03387836 */ /* 0x000fe20000000000 */
[----:B--2---:R-:W-:Y:S01]  /*462a0*/  PRMT R58, R8, 0x7632, R58 ;  /* 0x00007632083a7816 */ /* 0x004fe2000000003a */
[----:B------:R0:W-:Y:S04]  /*462b0*/  @P6 STG.E.U16 desc[UR8][R52.64], R8 ;  /* 0x0000000834006986 */ /* 0x0001e8000c101508 */
[----:B------:R3:W-:Y:S01]  /*462c0*/  @P4 STG.E.U16 desc[UR8][R54.64], R58 ;  /* 0x0000003a36004986 */ /* 0x0007e2000c101508 */
[C---:B------:R-:W-:Y:S01]  /*462d0*/  ISETP.LT.AND P4, PT, R61.reuse, UR10, !P2 ;  /* 0x0000000a3d007c0c */ /* 0x040fe2000d781270 */
[----:B------:R-:W-:Y:S02]  /*462e0*/  ULDC UR10, c[0x0][0x228] ;  /* 0x00008a00000a7ab9 */ /* 0x000fe40000000800 */
[----:B0-----:R-:W2:Y:S01]  /*462f0*/  LDL.LU R8, [R1+0x174] ;  /* 0x0001740001087983 */ /* 0x001ea20000300800 */
[----:B------:R-:W-:Y:S01]  /*46300*/  ISETP.LT.AND P2, PT, R60, UR12, !P2 ;  /* 0x0000000c3c007c0c */ /* 0x000fe2000d741270 */
[----:B------:R-:W-:Y:S01]  /*46310*/  IMAD.WIDE R52, R2, 0x2, R44 ;  /* 0x0000000202347825 */ /* 0x000fe200078e022c */
[----:B------:R-:W-:Y:S01]  /*46320*/  ISETP.LT.AND P6, PT, R61, UR14, !P1 ;  /* 0x0000000e3d007c0c */ /* 0x000fe2000cfc1270 */
[----:B------:R-:W-:Y:S01]  /*46330*/  ULDC UR12, c[0x0][0x228] ;  /* 0x00008a00000c7ab9 */ /* 0x000fe20000000800 */
[----:B---3--:R-:W-:-:S05]  /*46340*/  PRMT R55, R7, 0x7632, R55 ;  /* 0x0000763207377816 */ /* 0x008fca0000000037 */
[----:B------:R0:W-:Y:S01]  /*46350*/  @P4 STG.E.U16 desc[UR8][R48.64], R7 ;  /* 0x0000000730004986 */ /* 0x0001e2000c101508 */
[C---:B------:R-:W-:Y:S01]  /*46360*/  VIADD R54, R3.reuse, 0x38 ;  /* 0x0000003803367836 */ /* 0x040fe20000000000 */
[----:B------:R-:W-:Y:S02]  /*46370*/  ULDC UR14, c[0x0][0x228] ;  /* 0x00008a00000e7ab9 */ /* 0x000fe40000000800 */
[----:B0-----:R-:W3:Y:S04]  /*46380*/  LDL.LU R7, [R1+0x188] ;  /* 0x0001880001077983 */ /* 0x001ee80000300800 */
[----:B------:R0:W-:Y:S01]  /*46390*/  @P2 STG.E.U16 desc[UR8][R50.64], R55 ;  /* 0x0000003732002986 */ /* 0x0001e2000c101508 */
[----:B------:R-:W-:Y:S01]  /*463a0*/  ISETP.LT.AND P1, PT, R60, UR6, !P1 ;  /* 0x000000063c007c0c */ /* 0x000fe2000cf21270 */
[----:B------:R-:W-:Y:S01]  /*463b0*/  VIADD R48, R3, 0x39 ;  /* 0x0000003903307836 */ /* 0x000fe20000000000 */
[----:B------:R-:W-:Y:S01]  /*463c0*/  ISETP.GE.AND P4, PT, R54, UR4, PT ;  /* 0x0000000436007c0c */ /* 0x000fe2000bf86270 */
[----:B------:R-:W-:Y:S01]  /*463d0*/  ULDC UR4, c[0x0][0x248] ;  /* 0x0000920000047ab9 */ /* 0x000fe20000000800 */
[----:B------:R-:W-:Y:S01]  /*463e0*/  ULDC UR6, c[0x0][0x22c] ;  /* 0x00008b0000067ab9 */ /* 0x000fe20000000800 */
[----:B------:R1:W-:Y:S01]  /*463f0*/  @P6 STG.E.U16 desc[UR8][R52.64], R6 ;  /* 0x0000000634006986 */ /* 0x0003e2000c101508 */
[----:B0-----:R-:W-:-:S02]  /*46400*/  PRMT R55, R6, 0x7632, R55 ;  /* 0x0000763206377816 */ /* 0x001fc40000000037 */
[----:B------:R-:W-:Y:S01]  /*46410*/  ISETP.LT.AND P6, PT, R61, UR10, !P5 ;  /* 0x0000000a3d007c0c */ /* 0x000fe2000efc1270 */
[----:B------:R-:W-:Y:S01]  /*46420*/  VIADD R54, R2, UR4 ;  /* 0x0000000402367c36 */ /* 0x000fe20008000000 */
[----:B-1----:R-:W3:Y:S01]  /*46430*/  LDL.LU R6, [R1+0x178] ;  /* 0x0001780001067983 */ /* 0x002ee20000300800 */
[----:B------:R-:W-:Y:S02]  /*46440*/  ISETP.LT.AND P5, PT, R60, UR12, !P5 ;  /* 0x0000000c3c007c0c */ /* 0x000fe4000efa1270 */
[----:B------:R-:W-:Y:S01]  /*46450*/  ISETP.GE.AND P2, PT, R48, UR6, PT ;  /* 0x0000000630007c0c */ /* 0x000fe2000bf46270 */
[----:B------:R-:W-:Y:S01]  /*46460*/  IMAD.WIDE R48, R2, 0x2, R46 ;  /* 0x0000000202307825 */ /* 0x000fe200078e022e */
[----:B------:R-:W-:Y:S01]  /*46470*/  ULDC UR10, c[0x0][0x228] ;  /* 0x00008a00000a7ab9 */ /* 0x000fe20000000800 */
[----:B------:R-:W-:Y:S01]  /*46480*/  ULDC UR4, c[0x0][0x22c] ;  /* 0x00008b0000047ab9 */ /* 0x000fe20000000800 */
[----:B------:R-:W-:Y:S01]  /*46490*/  ULDC UR12, c[0x0][0x228] ;  /* 0x00008a00000c7ab9 */ /* 0x000fe20000000800 */
[C---:B------:R-:W-:Y:S01]  /*464a0*/  IMAD.WIDE R50, R54.reuse, 0x2, R44 ;  /* 0x0000000236327825 */ /* 0x040fe200078e022c */
[----:B------:R-:W-:Y:S01]  /*464b0*/  @P1 STG.E.U16 desc[UR8][R48.64], R55 ;  /* 0x0000003730001986 */ /* 0x000fe2000c101508 */
[----:B------:R-:W-:Y:S01]  /*464c0*/  ULDC UR6, c[0x0][0x248] ;  /* 0x0000920000067ab9 */ /* 0x000fe20000000800 */
[----:B------:R-:W-:Y:S01]  /*464d0*/  PRMT R2, R5, 0x7632, R2 ;  /* 0x0000763205027816 */ /* 0x000fe20000000002 */
[----:B------:R-:W-:Y:S01]  /*464e0*/  IMAD.WIDE R52, R54, 0x2, R46 ;  /* 0x0000000236347825 */ /* 0x000fe200078e022e */
[----:B------:R0:W-:Y:S01]  /*464f0*/  @P6 STG.E.U16 desc[UR8][R50.64], R5 ;  /* 0x0000000532006986 */ /* 0x0001e2000c101508 */
[----:B------:R-:W-:Y:S01]  /*46500*/  ISETP.GE.AND P1, PT, R56, UR4, PT ;  /* 0x0000000438007c0c */ /* 0x000fe2000bf26270 */
[----:B------:R-:W-:-:S02]  /*46510*/  ULDC UR4, c[0x0][0x248] ;  /* 0x0000920000047ab9 */ /* 0x000fc40000000800 */
[----:B------:R1:W-:Y:S01]  /*46520*/  @P5 STG.E.U16 desc[UR8][R52.64], R2 ;  /* 0x0000000234005986 */ /* 0x0003e2000c101508 */
[----:B------:R-:W-:-:S03]  /*46530*/  ISETP.LT.AND P5, PT, R61, UR10, !P0 ;  /* 0x0000000a3d007c0c */ /* 0x000fc6000c7a1270 */
[----:B0-----:R-:W3:Y:S01]  /*46540*/  LDL.LU R5, [R1+0x18c] ;  /* 0x00018c0001057983 */ /* 0x001ee20000300800 */
[----:B------:R-:W-:Y:S01]  /*46550*/  VIADD R50, R54, UR4 ;  /* 0x0000000436327c36 */ /* 0x000fe20008000000 */
[----:B------:R-:W-:-:S03]  /*46560*/  PRMT R57, R4, 0x7632, R57 ;  /* 0x0000763204397816 */ /* 0x000fc60000000039 */
[----:B------:R-:W-:Y:S01]  /*46570*/  IMAD.WIDE R48, R50, 0x2, R44 ;  /* 0x0000000232307825 */ /* 0x000fe200078e022c */
[----:B------:R-:W-:Y:S01]  /*46580*/  ISETP.LT.AND P0, PT, R60, UR12, !P0 ;  /* 0x0000000c3c007c0c */ /* 0x000fe2000c701270 */
[----:B------:R-:W-:Y:S01]  /*46590*/  ULDC UR10, c[0x0][0x228] ;  /* 0x00008a00000a7ab9 */ /* 0x000fe20000000800 */
[----:B------:R-:W-:Y:S01]  /*465a0*/  ISETP.LT.AND P6, PT, R61, UR14, !P4 ;  /* 0x0000000e3d007c0c */ /* 0x000fe2000e7c1270 */
[----:B-1----:R-:W-:Y:S01]  /*465b0*/  VIADD R2, R50, UR6 ;  /* 0x0000000632027c36 */ /* 0x002fe20008000000 */
[----:B------:R0:W-:Y:S01]  /*465c0*/  @P5 STG.E.U16 desc[UR8][R48.64], R4 ;  /* 0x0000000430005986 */ /* 0x0001e2000c101508 */
[----:B------:R-:W-:Y:S01]  /*465d0*/  ISETP.LT.AND P4, PT, R60, UR16, !P4 ;  /* 0x000000103c007c0c */ /* 0x000fe2000e781270 */
[----:B------:R-:W-:Y:S01]  /*465e0*/  IMAD.WIDE R50, R50, 0x2, R46 ;  /* 0x0000000232327825 */ /* 0x000fe200078e022e */
[----:B------:R-:W-:Y:S01]  /*465f0*/  PRMT R58, R11, 0x7632, R58 ;  /* 0x000076320b3a7816 */ /* 0x000fe2000000003a */
[----:B------:R-:W-:Y:S01]  /*46600*/  ULDC UR4, c[0x0][0x22c] ;  /* 0x00008b0000047ab9 */ /* 0x000fe20000000800 */
[----:B------:R-:W-:Y:S01]  /*46610*/  ULDC UR6, c[0x0][0x22c] ;  /* 0x00008b0000067ab9 */ /* 0x000fe20000000800 */
[C---:B------:R-:W-:Y:S01]  /*46620*/  IMAD.WIDE R52, R2.reuse, 0x2, R44 ;  /* 0x0000000202347825 */ /* 0x040fe200078e022c */
[----:B------:R-:W-:Y:S01]  /*46630*/  ULDC UR12, c[0x0][0x228] ;  /* 0x00008a00000c7ab9 */ /* 0x000fe20000000800 */
[----:B------:R-:W-:Y:S01]  /*46640*/  ULDC UR14, c[0x0][0x228] ;  /* 0x00008a00000e7ab9 */ /* 0x000fe20000000800 */
[----:B0-----:R-:W3:Y:S01]  /*46650*/  LDL.LU R4, [R1+0x17c] ;  /* 0x00017c0001047983 */ /* 0x001ee20000300800 */
[----:B------:R-:W-:Y:S01]  /*46660*/  IMAD.WIDE R54, R2, 0x2, R46 ;  /* 0x0000000202367825 */ /* 0x000fe200078e022e */
[----:B------:R-:W-:-:S02]  /*46670*/  ULDC UR16, c[0x0][0x228] ;  /* 0x00008a0000107ab9 */ /* 0x000fc40000000800 */
[----:B------:R-:W3:Y:S01]  /*46680*/  LDL.LU R59, [R1+0x1a0] ;  /* 0x0001a000013b7983 */ /* 0x000ee20000300800 */
[----:B------:R-:W-:-:S03]  /*46690*/  VIADD R56, R3, 0x3b ;  /* 0x0000003b03387836 */ /* 0x000fc60000000000 */
[----:B------:R0:W-:Y:S04]  /*466a0*/  @P0 STG.E.U16 desc[UR8][R50.64], R57 ;  /* 0x0000003932000986 */ /* 0x0001e8000c101508 */
[----:B------:R-:W-:Y:S01]  /*466b0*/  @P6 STG.E.U16 desc[UR8][R52.64], R11 ;  /* 0x0000000b34006986 */ /* 0x000fe2000c101508 */
[----:B------:R-:W-:Y:S01]  /*466c0*/  ISETP.GE.AND P5, PT, R56, UR4, PT ;  /* 0x0000000438007c0c */ /* 0x000fe2000bfa6270 */
[----:B------:R-:W-:Y:S02]  /*466d0*/  ULDC UR4, c[0x0][0x248] ;  /* 0x0000920000047ab9 */ /* 0x000fe40000000800 */
[----:B------:R1:W-:Y:S01]  /*466e0*/  @P4 STG.E.U16 desc[UR8][R54.64], R58 ;  /* 0x0000003a36004986 */ /* 0x0003e2000c101508 */
[----:B------:R-:W-:Y:S01]  /*466f0*/  ISETP.LT.AND P4, PT, R61, UR10, !P2 ;  /* 0x0000000a3d007c0c */ /* 0x000fe2000d781270 */
[----:B------:R-:W-:-:S02]  /*46700*/  VIADD R48, R3, 0x3c ;  /* 0x0000003c03307836 */ /* 0x000fc40000000000 */
[----:B0-----:R-:W-:Y:S01]  /*46710*/  VIADD R50, R2, UR4 ;  /* 0x0000000402327c36 */ /* 0x001fe20008000000 */
[----:B------:R-:W-:Y:S01]  /*46720*/  ISETP.LT.AND P2, PT, R60, UR12, !P2 ;  /* 0x0000000c3c007c0c */ /* 0x000fe2000d741270 */
[----:B------:R-:W-:Y:S01]  /*46730*/  ULDC UR4, c[0x0][0x248] ;  /* 0x0000920000047ab9 */ /* 0x000fe20000000800 */
[----:B------:R-:W-:Y:S01]  /*46740*/  ISETP.GE.AND P0, PT, R48, UR6, PT ;  /* 0x0000000630007c0c */ /* 0x000fe2000bf06270 */
[----:B------:R-:W-:Y:S01]  /*46750*/  IMAD.WIDE R48, R50, 0x2, R44 ;  /* 0x0000000232307825 */ /* 0x000fe200078e022c */
[----:B------:R-:W-:Y:S01]  /*46760*/  ISETP.LT.AND P6, PT, R61, UR14, !P1 ;  /* 0x0000000e3d007c0c */ /* 0x000fe2000cfc1270 */
[----:B------:R-:W-:Y:S01]  /*46770*/  ULDC UR10, c[0x0][0x228] ;  /* 0x00008a00000a7ab9 */ /* 0x000fe20000000800 */
[----:B------:R-:W-:Y:S01]  /*46780*/  ULDC UR12, c[0x0][0x228] ;  /* 0x00008a00000c7ab9 */ /* 0x000fe20000000800 */
[----:B-1----:R-:W-:Y:S01]  /*46790*/  PRMT R55, R10, 0x7632, R55 ;  /* 0x000076320a377816 */ /* 0x002fe20000000037 */
[C---:B------:R-:W-:Y:S01]  /*467a0*/  VIADD R2, R50.reuse, UR4 ;  /* 0x0000000432027c36 */ /* 0x040fe20008000000 */
[----:B------:R0:W-:Y:S01]  /*467b0*/  @P4 STG.E.U16 desc[UR8][R48.64], R10 ;  /* 0x0000000a30004986 */ /* 0x0001e2000c101508 */
[----:B------:R-:W-:Y:S01]  /*467c0*/  IMAD.WIDE R50, R50, 0x2, R46 ;  /* 0x0000000232327825 */ /* 0x000fe200078e022e */
[----:B------:R-:W-:Y:S01]  /*467d0*/  ULDC UR4, c[0x0][0x22c] ;  /* 0x00008b0000047ab9 */ /* 0x000fe20000000800 */
[----:B------:R-:W-:Y:S01]  /*467e0*/  ULDC UR14, c[0x0][0x228] ;  /* 0x00008a00000e7ab9 */ /* 0x000fe20000000800 */
[----:B------:R-:W-:Y:S01]  /*467f0*/  ULDC UR6, c[0x0][0x22c] ;  /* 0x00008b0000067ab9 */ /* 0x000fe20000000800 */
[----:B------:R-:W-:Y:S01]  /*46800*/  IMAD.WIDE R52, R2, 0x2, R44 ;  /* 0x0000000202347825 */ /* 0x000fe200078e022c */
[----:B0-----:R-:W3:Y:S03]  /*46810*/  LDL.LU R10, [R1+0x190] ;  /* 0x00019000010a7983 */ /* 0x001ee60000300800 */
[C---:B------:R-:W-:Y:S01]  /*46820*/  VIADD R54, R3.reuse, 0x3d ;  /* 0x0000003d03367836 */ /* 0x040fe20000000000 */
[----:B------:R0:W-:Y:S01]  /*46830*/  @P2 STG.E.U16 desc[UR8][R50.64], R55 ;  /* 0x0000003732002986 */ /* 0x0001e2000c101508 */
[----:B------:R-:W-:Y:S01]  /*46840*/  ISETP.LT.AND P1, PT, R60, UR10, !P1 ;  /* 0x0000000a3c007c0c */ /* 0x000fe2000cf21270 */
[----:B------:R-:W-:Y:S01]  /*46850*/  VIADD R48, R3, 0x3e ;  /* 0x0000003e03307836 */ /* 0x000fe20000000000 */
[----:B----4-:R-:W-:Y:S01]  /*46860*/  PRMT R56, R9, 0x7632, R56 ;  /* 0x0000763209387816 */ /* 0x010fe20000000038 */
[----:B------:R1:W-:Y:S01]  /*46870*/  @P6 STG.E.U16 desc[UR8][R52.64], R9 ;  /* 0x0000000934006986 */ /* 0x0003e2000c101508 */
[----:B------:R-:W-:-:S02]  /*46880*/  ISETP.LT.AND P6, PT, R61, UR12, !P5 ;  /* 0x0000000c3d007c0c */ /* 0x000fc4000efc1270 */
[----:B------:R-:W-:Y:S01]  /*46890*/  ISETP.GE.AND P4, PT, R54, UR4, PT ;  /* 0x0000000436007c0c */ /* 0x000fe2000bf86270 */
[----:B------:R-:W-:Y:S01]  /*468a0*/  ULDC UR4, c[0x0][0x248] ;  /* 0x0000920000047ab9 */ /* 0x000fe20000000800 */
[----:B0-----:R-:W-:Y:S01]  /*468b0*/  VIADD R55, R3, 0x3f ;  /* 0x0000003f03377836 */ /* 0x001fe20000000000 */
[----:B------:R-:W-:Y:S01]  /*468c0*/  ULDC UR10, c[0x0][0x22c] ;  /* 0x00008b00000a7ab9 */ /* 0x000fe20000000800 */
[----:B-1----:R-:W4:Y:S01]  /*468d0*/  LDL.LU R9, [R1+0x1a4] ;  /* 0x0001a40001097983 */ /* 0x002f220000300800 */
        /* <DEDUP_REMOVED lines=8> */
[C---:B------:R-:W-:Y:S01]  /*46960*/  IMAD.WIDE R50, R54.reuse, 0x2, R44 ;  /* 0x0000000236327825 */ /* 0x040fe200078e022c */
[----:B------:R0:W-:Y:S03]  /*46970*/  @P1 STG.E.U16 desc[UR8][R48.64], R56 ;  /* 0x0000003830001986 */ /* 0x0001e6000c101508 */
[----:B------:R-:W-:Y:S01]  /*46980*/  IMAD.WIDE R52, R54, 0x2, R46 ;  /* 0x0000000236347825 */ /* 0x000fe200078e022e */
[----:B------:R-:W-:Y:S01]  /*46990*/  ISETP.GE.AND P1, PT, R55, UR4, PT ;  /* 0x0000000437007c0c */ /* 0x000fe2000bf26270 */
[----:B------:R-:W-:-:S02]  /*469a0*/  ULDC UR4, c[0x0][0x248] ;  /* 0x0000920000047ab9 */ /* 0x000fc40000000800 */
[----:B0-----:R-:W-:Y:S01]  /*469b0*/  VIADD R56, R3, 0x40 ;  /* 0x0000004003387836 */ /* 0x001fe20000000000 */
[----:B--2---:R-:W-:Y:S01]  /*469c0*/  PRMT R2, R8, 0x7632, R2 ;  /* 0x0000763208027816 */ /* 0x004fe20000000002 */
[----:B------:R0:W-:Y:S04]  /*469d0*/  @P6 STG.E.U16 desc[UR8][R50.64], R8 ;  /* 0x0000000832006986 */ /* 0x0001e8000c101508 */
[----:B------:R1:W-:Y:S01]  /*469e0*/  @P5 STG.E.U16 desc[UR8][R52.64], R2 ;  /* 0x0000000234005986 */ /* 0x0003e2000c101508 */
[----:B------:R-:W-:Y:S01]  /*469f0*/  ISETP.LT.AND P5, PT, R61, UR12, !P0 ;  /* 0x0000000c3d007c0c */ /* 0x000fe2000c7a1270 */
[----:B------:R-:W-:Y:S02]  /*46a00*/  ULDC UR12, c[0x0][0x228] ;  /* 0x00008a00000c7ab9 */ /* 0x000fe40000000800 */
[----:B0-----:R-:W2:Y:S01]  /*46a10*/  LDL.LU R8, [R1+0x194] ;  /* 0x0001940001087983 */ /* 0x001ea20000300800 */
[----:B------:R-:W-:Y:S01]  /*46a20*/  VIADD R50, R54, UR4 ;  /* 0x0000000436327c36 */ /* 0x000fe20008000000 */
[----:B------:R-:W-:Y:S01]  /*46a30*/  ISETP.LT.AND P0, PT, R60, UR14, !P0 ;  /* 0x0000000e3c007c0c */ /* 0x000fe2000c701270 */
[----:B------:R-:W-:Y:S01]  /*46a40*/  ULDC UR4, c[0x0][0x248] ;  /* 0x0000920000047ab9 */ /* 0x000fe20000000800 */
[----:B---3--:R-:W-:Y:S01]  /*46a50*/  PRMT R57, R7, 0x7632, R57 ;  /* 0x0000763207397816 */ /* 0x008fe20000000039 */
[----:B------:R-:W-:Y:S01]  /*46a60*/  IMAD.WIDE R48, R50, 0x2, R44 ;  /* 0x0000000232307825 */ /* 0x000fe200078e022c */
[----:B------:R-:W-:Y:S01]  /*46a70*/  ISETP.LT.AND P6, PT, R61, UR16, !P4 ;  /* 0x000000103d007c0c */ /* 0x000fe2000e7c1270 */
[----:B------:R-:W-:-:S03]  /*46a80*/  ULDC UR14, c[0x0][0x228] ;  /* 0x00008a00000e7ab9 */ /* 0x000fc60000000800 */
[----:B------:R0:W-:Y:S01]  /*46a90*/  @P5 STG.E.U16 desc[UR8][R48.64], R7 ;  /* 0x0000000730005986 */ /* 0x0001e2000c101508 */
[----:B-1----:R-:W-:Y:S01]  /*46aa0*/  VIADD R2, R50, UR6 ;  /* 0x0000000632027c36 */ /* 0x002fe20008000000 */
[----:B------:R-:W-:Y:S01]  /*46ab0*/  ISETP.LT.AND P4, PT, R60, UR18, !P4 ;  /* 0x000000123c007c0c */ /* 0x000fe2000e781270 */
[----:B------:R-:W-:Y:S01]  /*46ac0*/  ULDC UR16, c[0x0][0x228] ;  /* 0x00008a0000107ab9 */ /* 0x000fe20000000800 */
[----:B0-----:R-:W3:Y:S01]  /*46ad0*/  LDL.LU R7, [R1+0x1a8] ;  /* 0x0001a80001077983 */ /* 0x001ee20000300800 */
[----:B------:R-:W-:Y:S01]  /*46ae0*/  IMAD.WIDE R50, R50, 0x2, R46 ;  /* 0x0000000232327825 */ /* 0x000fe200078e022e */
[----:B------:R-:W-:Y:S01]  /*46af0*/  ISETP.GE.AND P5, PT, R56, UR10, PT ;  /* 0x0000000a38007c0c */ /* 0x000fe2000bfa6270 */
[----:B------:R-:W-:Y:S01]  /*46b00*/  ULDC UR10, c[0x0][0x228] ;  /* 0x00008a00000a7ab9 */ /* 0x000fe20000000800 */
[----:B------:R-:W-:Y:S01]  /*46b10*/  ULDC UR6, c[0x0][0x22c] ;  /* 0x00008b0000067ab9 */ /* 0x000fe20000000800 */
[----:B------:R-:W-:Y:S01]  /*46b20*/  IMAD.WIDE R52, R2, 0x2, R44 ;  /* 0x0000000202347825 */ /* 0x000fe200078e022c */
[----:B------:R-:W-:Y:S01]  /*46b30*/  @P0 STG.E.U16 desc[UR8][R50.64], R57 ;  /* 0x0000003932000986 */ /* 0x000fe2000c101508 */
[----:B------:R-:W-:Y:S01]  /*46b40*/  PRMT R58, R6, 0x7632, R58 ;  /* 0x00007632063a7816 */ /* 0x000fe2000000003a */
[----:B------:R-:W-:Y:S01]  /*46b50*/  ULDC UR18, c[0x0][0x228] ;  /* 0x00008a0000127ab9 */ /* 0x000fe20000000800 */
[----:B------:R-:W-:Y:S01]  /*46b60*/  IMAD.WIDE R54, R2, 0x2, R46 ;  /* 0x0000000202367825 */ /* 0x000fe200078e022e */
[----:B------:R0:W-:Y:S04]  /*46b70*/  @P6 STG.E.U16 desc[UR8][R52.64], R6 ;  /* 0x0000000634006986 */ /* 0x0001e8000c101508 */
[----:B------:R1:W-:Y:S01]  /*46b80*/  @P4 STG.E.U16 desc[UR8][R54.64], R58 ;  /* 0x0000003a36004986 */ /* 0x0003e2000c101508 */
[----:B------:R-:W-:Y:S01]  /*46b90*/  ISETP.LT.AND P4, PT, R61, UR10, !P2 ;  /* 0x0000000a3d007c0c */ /* 0x000fe2000d781270 */
[----:B------:R-:W-:-:S02]  /*46ba0*/  VIADD R48, R3, 0x41 ;  /* 0x0000004103307836 */ /* 0x000fc40000000000 */
[----:B0-----:R-:W3:Y:S01]  /*46bb0*/  LDL.LU R6, [R1+0x198] ;  /* 0x0001980001067983 */ /* 0x001ee20000300800 */
[----:B------:R-:W-:Y:S02]  /*46bc0*/  VIADD R50, R2, UR4 ;  /* 0x0000000402327c36 */ /* 0x000fe40008000000 */
[----:B------:R-:W-:Y:S01]  /*46bd0*/  ISETP.GE.AND P0, PT, R48, UR6, PT ;  /* 0x0000000630007c0c */ /* 0x000fe2000bf06270 */
[----:B------:R-:W-:Y:S01]  /*46be0*/  ULDC UR4, c[0x0][0x248] ;  /* 0x0000920000047ab9 */ /* 0x000fe20000000800 */
[----:B------:R-:W-:Y:S01]  /*46bf0*/  ISETP.LT.AND P2, PT, R60, UR12, !P2 ;  /* 0x0000000c3c007c0c */ /* 0x000fe2000d741270 */
[C---:B------:R-:W-:Y:S01]  /*46c00*/  IMAD.WIDE R48, R50.reuse, 0x2, R44 ;  /* 0x0000000232307825 */ /* 0x040fe200078e022c */
        /* <DEDUP_REMOVED lines=12> */
[----:B------:R-:W-:Y:S02]  /*46cd0*/  VIADD R49, R3, 0x43 ;  /* 0x0000004303317836 */ /* 0x000fe40000000000 */
[----:B------:R-:W-:Y:S01]  /*46ce0*/  IMAD.WIDE R52, R2, 0x2, R44 ;  /* 0x0000000202347825 */ /* 0x000fe200078e022c */
[----:B------:R-:W-:Y:S02]  /*46cf0*/  @P2 STG.E.U16 desc[UR8][R50.64], R55 ;  /* 0x0000003732002986 */ /* 0x000fe4000c101508 */
[----:B------:R-:W-:Y:S01]  /*46d00*/  ISETP.GE.AND P2, PT, R49, UR6, PT ;  /* 0x0000000631007c0c */ /* 0x000fe2000bf46270 */
[----:B------:R-:W-:Y:S01]  /*46d10*/  VIADD R56, R3, 0x44 ;  /* 0x0000004403387836 */ /* 0x000fe20000000000 */
[----:B------:R-:W-:Y:S01]  /*46d20*/  ISETP.LT.AND P1, PT, R60, UR10, !P1 ;  /* 0x0000000a3c007c0c */ /* 0x000fe2000cf21270 */
[----:B------:R-:W-:Y:S01]  /*46d30*/  ULDC UR10, c[0x0][0x228] ;  /* 0x00008a00000a7ab9 */ /* 0x000fe20000000800 */
[----:B------:R-:W-:Y:S01]  /*46d40*/  ISETP.GE.AND P4, PT, R54, UR4, PT ;  /* 0x0000000436007c0c */ /* 0x000fe2000bf86270 */
[----:B------:R-:W-:Y:S01]  /*46d50*/  ULDC UR4, c[0x0][0x248] ;  /* 0x0000920000047ab9 */ /* 0x000fe20000000800 */
[----:B------:R-:W-:Y:S01]  /*46d60*/  ULDC UR6, c[0x0][0x248] ;  /* 0x0000920000067ab9 */ /* 0x000fe20000000800 */
[----:B------:R0:W-:Y:S01]  /*46d70*/  @P6 STG.E.U16 desc[UR8][R52.64], R4 ;  /* 0x0000000434006986 */ /* 0x0001e2000c101508 */
[----:B------:R-:W-:-:S03]  /*46d80*/  PRMT R49, R4, 0x7632, R49 ;  /* 0x0000763204317816 */ /* 0x000fc60000000031 */
[----:B0-----:R-:W3:Y:S01]  /*46d90*/  LDL.LU R4, [R1+0x19c] ;  /* 0x00019c0001047983 */ /* 0x001ee20000300800 */
[----:B------:R-:W-:Y:S01]  /*46da0*/  ISETP.LT.AND P6, PT, R61, UR12, !P5 ;  /* 0x0000000c3d007c0c */ /* 0x000fe2000efc1270 */
[----:B------:R-:W-:Y:S01]  /*46db0*/  VIADD R48, R2, UR4 ;  /* 0x0000000402307c36 */ /* 0x000fe20008000000 */
[----:B------:R-:W-:Y:S01]  /*46dc0*/  ISETP.LT.AND P5, PT, R60, UR14, !P5 ;  /* 0x0000000e3c007c0c */ /* 0x000fe2000efa1270 */
[----:B------:R-:W-:Y:S01]  /*46dd0*/  IMAD.WIDE R50, R2, 0x2, R46 ;  /* 0x0000000202327825 */ /* 0x000fe200078e022e */
[----:B------:R-:W-:Y:S01]  /*46de0*/  PRMT R2, R59, 0x7632, R2 ;  /* 0x000076323b027816 */ /* 0x000fe20000000002 */
[----:B------:R-:W-:Y:S01]  /*46df0*/  ULDC UR4, c[0x0][0x22c] ;  /* 0x00008b0000047ab9 */ /* 0x000fe20000000800 */
[----:B------:R-:W-:Y:S01]  /*46e00*/  ULDC UR12, c[0x0][0x228] ;  /* 0x00008a00000c7ab9 */ /* 0x000fe20000000800 */
[C---:B------:R-:W-:Y:S01]  /*46e10*/  IMAD.WIDE R52, R48.reuse, 0x2, R44 ;  /* 0x0000000230347825 */ /* 0x040fe200078e022c */
[----:B------:R0:W-:Y:S03]  /*46e20*/  @P1 STG.E.U16 desc[UR8][R50.64], R49 ;  /* 0x0000003132001986 */ /* 0x0001e6000c101508 */
[----:B------:R-:W-:Y:S01]  /*46e30*/  IMAD.WIDE R54, R48, 0x2, R46 ;  /* 0x0000000230367825 */ /* 0x000fe200078e022e */
[----:B------:R-:W3:Y:S01]  /*46e40*/  LDL.LU R11, [R1+0x240] ;  /* 0x00024000010b7983 */ /* 0x000ee20000300800 */
[----:B------:R-:W-:Y:S01]  /*46e50*/  ISETP.GE.AND P1, PT, R56, UR4, PT ;  /* 0x0000000438007c0c */ /* 0x000fe2000bf26270 */
[----:B------:R-:W-:Y:S01]  /*46e60*/  ULDC UR4, c[0x0][0x248] ;  /* 0x0000920000047ab9 */ /* 0x000fe20000000800 */
[----:B------:R-:W-:Y:S01]  /*46e70*/  ULDC UR14, c[0x0][0x228] ;  /* 0x00008a00000e7ab9 */ /* 0x000fe20000000800 */
[----:B------:R-:W-:Y:S04]  /*46e80*/  @P6 STG.E.U16 desc[UR8][R52.64], R59 ;  /* 0x0000003b34006986 */ /* 0x000fe8000c101508 */
[----:B------:R1:W-:Y:S01]  /*46e90*/  @P5 STG.E.U16 desc[UR8][R54.64], R2 ;  /* 0x0000000236005986 */ /* 0x0003e2000c101508 */
[----:B------:R-:W-:Y:S01]  /*46ea0*/  ISETP.LT.AND P5, PT, R61, UR10, !P0 ;  /* 0x0000000a3d007c0c */ /* 0x000fe2000c7a1270 */
[----:B0-----:R-:W-:Y:S01]  /*46eb0*/  VIADD R50, R48, UR4 ;  /* 0x0000000430327c36 */ /* 0x001fe20008000000 */
[----:B------:R-:W-:-:S02]  /*46ec0*/  ISETP.LT.AND P0, PT, R60, UR12, !P0 ;  /* 0x0000000c3c007c0c */ /* 0x000fc4000c701270 */
[----:B------:R-:W-:Y:S01]  /*46ed0*/  PRMT R57, R10, 0x7632, R57 ;  /* 0x000076320a397816 */ /* 0x000fe20000000039 */
[----:B------:R-:W-:Y:S01]  /*46ee0*/  IMAD.WIDE R48, R50, 0x2, R44 ;  /* 0x0000000232307825 */ /* 0x000fe200078e022c */
[----:B------:R-:W-:Y:S01]  /*46ef0*/  ISETP.LT.AND P6, PT, R61, UR14, !P4 ;  /* 0x0000000e3d007c0c */ /* 0x000fe2000e7c1270 */
[----:B------:R-:W-:Y:S01]  /*46f00*/  ULDC UR10, c[0x0][0x228] ;  /* 0x00008a00000a7ab9 */ /* 0x000fe20000000800 */
[----:B------:R-:W-:Y:S01]  /*46f10*/  ISETP.LT.AND P4, PT, R60, UR16, !P4 ;  /* 0x000000103c007c0c */ /* 0x000fe2000e781270 */
[----:B-1----:R-:W-:-:S04]  /*46f20*/  VIADD R2, R50, UR6 ;  /* 0x0000000632027c36 */ /* 0x002fc80008000000 */
[----:B------:R0:W-:Y:S01]  /*46f30*/  @P5 STG.E.U16 desc[UR8][R48.64], R10 ;  /* 0x0000000a30005986 */ /* 0x0001e2000c101508 */
[----:B------:R-:W-:Y:S01]  /*46f40*/  IMAD.WIDE R50, R50, 0x2, R46 ;  /* 0x0000000232327825 */ /* 0x000fe200078e022e */
[----:B------:R-:W-:Y:S01]  /*46f50*/  ULDC UR4, c[0x0][0x22c] ;  /* 0x00008b0000047ab9 */ /* 0x000fe20000000800 */
[----:B------:R-:W-:Y:S01]  /*46f60*/  ULDC UR6, c[0x0][0x22c] ;  /* 0x00008b0000067ab9 */ /* 0x000fe20000000800 */
[----:B------:R-:W-:Y:S01]  /*46f70*/  ULDC UR12, c[0x0][0x228] ;  /* 0x00008a00000c7ab9 */ /* 0x000fe20000000800 */
[C---:B------:R-:W-:Y:S01]  /*46f80*/  IMAD.WIDE R52, R2.reuse, 0x2, R44 ;  /* 0x0000000202347825 */ /* 0x040fe200078e022c */
[----:B------:R-:W-:Y:S01]  /*46f90*/  ULDC UR14, c[0x0][0x228] ;  /* 0x00008a00000e7ab9 */ /* 0x000fe20000000800 */
[----:B------:R-:W-:Y:S01]  /*46fa0*/  ULDC UR16, c[0x0][0x228] ;  /* 0x00008a0000107ab9 */ /* 0x000fe20000000800 */
[----:B0-----:R-:W3:Y:S01]  /*46fb0*/  LDL.LU R10, [R1+0x1b0] ;  /* 0x0001b000010a7983 */ /* 0x001ee20000300800 */
[----:B------:R-:W-:-:S03]  /*46fc0*/  IMAD.WIDE R54, R2, 0x2, R46 ;  /* 0x0000000202367825 */ /* 0x000fc600078e022e */
[----:B------:R-:W-:Y:S01]  /*46fd0*/  @P0 STG.E.U16 desc[UR8][R50.64], R57 ;  /* 0x0000003932000986 */ /* 0x000fe2000c101508 */
[----:B------:R-:W-:Y:S01]  /*46fe0*/  VIADD R56, R3, 0x45 ;  /* 0x0000004503387836 */ /* 0x000fe20000000000 */
[----:B----4-:R-:W-:Y:S02]  /*46ff0*/  PRMT R58, R9, 0x7632, R58 ;  /* 0x00007632093a7816 */ /* 0x010fe4000000003a */
[----:B------:R0:W-:Y:S02]  /*47000*/  @P6 STG.E.U16 desc[UR8][R52.64], R9 ;  /* 0x0000000934006986 */ /* 0x0001e4000c101508 */
[----:B------:R-:W-:Y:S01]  /*47010*/  ISETP.GE.AND P5, PT, R56, UR4, PT ;  /* 0x0000000438007c0c */ /* 0x000fe2000bfa6270 */
[----:B------:R-:W-:Y:S01]  /*47020*/  ULDC UR4, c[0x0][0x248] ;  /* 0x0000920000047ab9 */ /* 0x000fe20000000800 */
[----:B------:R1:W-:Y:S01]  /*47030*/  @P4 STG.E.U16 desc[UR8][R54.64], R58 ;  /* 0x0000003a36004986 */ /* 0x0003e2000c101508 */
[----:B------:R-:W-:Y:S01]  /*47040*/  ISETP.LT.AND P4, PT, R61, UR10, !P2 ;  /* 0x0000000a3d007c0c */ /* 0x000fe2000d781270 */
[----:B------:R-:W-:-:S02]  /*47050*/  VIADD R48, R3, 0x46 ;  /* 0x0000004603307836 */ /* 0x000fc40000000000 */
[----:B0-----:R-:W4:Y:S01]  /*47060*/  LDL.LU R9, [R1+0x244] ;  /* 0x0002440001097983 */ /* 0x001f220000300800 */
        /* <DEDUP_REMOVED lines=8> */
[C---:B------:R-:W-:Y:S01]  /*470f0*/  VIADD R2, R50.reuse, UR4 ;  /* 0x0000000432027c36 */ /* 0x040fe20008000000 */
[----:B------:R-:W-:Y:S01]  /*47100*/  ULDC UR4, c[0x0][0x22c] ;  /* 0x00008b0000047ab9 */ /* 0x000fe20000000800 */
[----:B------:R-:W-:Y:S01]  /*47110*/  IMAD.WIDE R50, R50, 0x2, R46 ;  /* 0x0000000232327825 */ /* 0x000fe200078e022e */
[----:B------:R-:W-:Y:S01]  /*47120*/  ULDC UR14, c[0x0][0x228] ;  /* 0x00008a00000e7ab9 */ /* 0x000fe20000000800 */
[----:B------:R-:W-:-:S02]  /*47130*/  ULDC UR6, c[0x0][0x22c] ;  /* 0x00008b0000067ab9 */ /* 0x000fc40000000800 */
[----:B------:R-:W-:Y:S01]  /*47140*/  IMAD.WIDE R52, R2, 0x2, R44 ;  /* 0x0000000202347825 */ /* 0x000fe200078e022c */
[----:B------:R-:W-:Y:S01]  /*47150*/  ISETP.LT.AND P1, PT, R60, UR10, !P1 ;  /* 0x0000000a3c007c0c */ /* 0x000fe2000cf21270 */
[----:B------:R-:W-:Y:S02]  /*47160*/  ULDC UR10, c[0x0][0x22c] ;  /* 0x00008b00000a7ab9 */ /* 0x000fe40000000800 */
[C---:B-1----:R-:W-:Y:S01]  /*47170*/  VIADD R54, R3.reuse, 0x47 ;  /* 0x0000004703367836 */ /* 0x042fe20000000000 */
[----:B--2---:R-:W-:Y:S01]  /*47180*/  PRMT R55, R8, 0x7632, R55 ;  /* 0x0000763208377816 */ /* 0x004fe20000000037 */
[----:B------:R0:W-:Y:S04]  /*47190*/  @P4 STG.E.U16 desc[UR8][R48.64], R8 ;  /* 0x0000000830004986 */ /* 0x0001e8000c101508 */
[----:B0-----:R-:W2:Y:S04]  /*471a0*/  LDL.LU R8, [R1+0x1b4] ;  /* 0x0001b40001087983 */ /* 0x001ea80000300800 */
[----:B------:R-:W-:Y:S01]  /*471b0*/  @P2 STG.E.U16 desc[UR8][R50.64], R55 ;  /* 0x0000003732002986 */ /* 0x000fe2000c101508 */
[----:B------:R-:W-:Y:S01]  /*471c0*/  ISETP.GE.AND P4, PT, R54, UR4, PT ;  /* 0x0000000436007c0c */ /* 0x000fe2000bf86270 */
[----:B------:R-:W-:Y:S01]  /*471d0*/  VIADD R48, R3, 0x48 ;  /* 0x0000004803307836 */ /* 0x000fe20000000000 */
[----:B------:R-:W-:Y:S01]  /*471e0*/  ULDC UR4, c[0x0][0x248] ;  /* 0x0000920000047ab9 */ /* 0x000fe20000000800 */
[----:B---3--:R0:W-:Y:S01]  /*471f0*/  @P6 STG.E.U16 desc[UR8][R52.64], R7 ;  /* 0x0000000734006986 */ /* 0x0081e2000c101508 */
[----:B------:R-:W-:-:S02]  /*47200*/  PRMT R56, R7, 0x7632, R56 ;  /* 0x0000763207387816 */ /* 0x000fc40000000038 */
[----:B------:R-:W-:Y:S01]  /*47210*/  ISETP.LT.AND P6, PT, R61, UR12, !P5 ;  /* 0x0000000c3d007c0c */ /* 0x000fe2000efc1270 */
[----:B------:R-:W-:Y:S01]  /*47220*/  VIADD R54, R2, UR4 ;  /* 0x0000000402367c36 */ /* 0x000fe20008000000 */
[----:B0-----:R-:W3:Y:S01]  /*47230*/  LDL.LU R7, [R1+0x248] ;  /* 0x0002480001077983 */ /* 0x001ee20000300800 */
[----:B------:R-:W-:Y:S02]  /*47240*/  ISETP.LT.AND P5, PT, R60, UR14, !P5 ;  /* 0x0000000e3c007c0c */ /* 0x000fe4000efa1270 */
[----:B------:R-:W-:Y:S01]  /*47250*/  ISETP.GE.AND P2, PT, R48, UR6, PT ;  /* 0x0000000630007c0c */ /* 0x000fe2000bf46270 */
[----:B------:R-:W-:Y:S01]  /*47260*/  IMAD.WIDE R48, R2, 0x2, R46 ;  /* 0x0000000202307825 */ /* 0x000fe200078e022e */
[----:B------:R-:W-:Y:S01]  /*47270*/  ULDC UR12, c[0x0][0x228] ;  /* 0x00008a00000c7ab9 */ /* 0x000fe20000000800 */
[----:B------:R-:W-:Y:S01]  /*47280*/  ULDC UR4, c[0x0][0x22c] ;  /* 0x00008b0000047ab9 */ /* 0x000fe20000000800 */
[----:B------:R-:W-:Y:S01]  /*47290*/  ULDC UR14, c[0x0][0x228] ;  /* 0x00008a00000e7ab9 */ /* 0x000fe20000000800 */
[----:B------:R-:W-:Y:S01]  /*472a0*/  IMAD.WIDE R50, R54, 0x2, R44 ;  /* 0x0000000236327825 */ /* 0x000fe200078e022c */
[----:B------:R-:W-:Y:S01]  /*472b0*/  @P1 STG.E.U16 desc[UR8][R48.64], R56 ;  /* 0x0000003830001986 */ /* 0x000fe2000c101508 */
[----:B------:R-:W-:Y:S01]  /*472c0*/  PRMT R2, R6, 0x7632, R2 ;  /* 0x0000763206027816 */ /* 0x000fe20000000002 */
[----:B------:R-:W-:Y:S01]  /*472d0*/  ULDC UR6, c[0x0][0x248] ;  /* 0x0000920000067ab9 */ /* 0x000fe20000000800 */
[----:B------:R-:W-:Y:S01]  /*472e0*/  IMAD.WIDE R52, R54, 0x2, R46 ;  /* 0x0000000236347825 */ /* 0x000fe200078e022e */
[----:B------:R0:W-:Y:S03]  /*472f0*/  @P6 STG.E.U16 desc[UR8][R50.64], R6 ;  /* 0x0000000632006986 */ /* 0x0001e6000c101508 */
[----:B------:R-:W-:Y:S01]  /*47300*/  VIADD R55, R3, 0x49 ;  /* 0x0000004903377836 */ /* 0x000fe20000000000 */
[----:B------:R1:W-:Y:S01]  /*47310*/  @P5 STG.E.U16 desc[UR8][R52.64], R2 ;  /* 0x0000000234005986 */ /* 0x0003e2000c101508 */
[----:B------:R-:W-:Y:S01]  /*47320*/  ISETP.LT.AND P5, PT, R61, UR12, !P0 ;  /* 0x0000000c3d007c0c */ /* 0x000fe2000c7a1270 */
[----:B------:R-:W-:-:S02]  /*47330*/  ULDC UR12, c[0x0][0x228] ;  /* 0x00008a00000c7ab9 */ /* 0x000fc40000000800 */
[----:B0-----:R-:W3:Y:S01]  /*47340*/  LDL.LU R6, [R1+0x1b8] ;  /* 0x0001b80001067983 */ /* 0x001ee20000300800 */
[----:B------:R-:W-:Y:S01]  /*47350*/  ISETP.GE.AND P1, PT, R55, UR4, PT ;  /* 0x0000000437007c0c */ /* 0x000fe2000bf26270 */
[----:B------:R-:W-:Y:S02]  /*47360*/  ULDC UR4, c[0x0][0x248] ;  /* 0x0000920000047ab9 */ /* 0x000fe40000000800 */
[----:B------:R-:W-:Y:S01]  /*47370*/  VIADD R50, R54, UR4 ;  /* 0x0000000436327c36 */ /* 0x000fe20008000000 */
[----:B------:R-:W-:-:S03]  /*47380*/  PRMT R57, R5, 0x7632, R57 ;  /* 0x0000763205397816 */ /* 0x000fc60000000039 */
[----:B------:R-:W-:Y:S01]  /*47390*/  IMAD.WIDE R48, R50, 0x2, R44 ;  /* 0x0000000232307825 */ /* 0x000fe200078e022c */
[----:B------:R-:W-:Y:S01]  /*473a0*/  ISETP.LT.AND P0, PT, R60, UR14, !P0 ;  /* 0x0000000e3c007c0c */ /* 0x000fe2000c701270 */
[----:B------:R-:W-:Y:S01]  /*473b0*/  ULDC UR4, c[0x0][0x248] ;  /* 0x0000920000047ab9 */ /* 0x000fe20000000800 */
[----:B------:R-:W-:Y:S01]  /*473c0*/  ISETP.LT.AND P6, PT, R61, UR16, !P4 ;  /* 0x000000103d007c0c */ /* 0x000fe2000e7c1270 */
[C---:B-1----:R-:W-:Y:S01]  /*473d0*/  VIADD R2, R50.reuse, UR6 ;  /* 0x0000000632027c36 */ /* 0x042fe20008000000 */
[----:B------:R0:W-:Y:S01]  /*473e0*/  @P5 STG.E.U16 desc[UR8][R48.64], R5 ;  /* 0x0000000530005986 */ /* 0x0001e2000c101508 */
[----:B------:R-:W-:Y:S01]  /*473f0*/  IMAD.WIDE R50, R50, 0x2, R46 ;  /* 0x0000000232327825 */ /* 0x000fe200078e022e */
[----:B------:R-:W-:Y:S02]  /*47400*/  PRMT R58, R4, 0x7632, R58 ;  /* 0x00007632043a7816 */ /* 0x000fe4000000003a */
[----:B0-----:R-:W3:Y:S01]  /*47410*/  LDL.LU R5, [R1+0x24c] ;  /* 0x00024c0001057983 */ /* 0x001ee20000300800 */
[----:B------:R-:W-:Y:S01]  /*47420*/  IMAD.WIDE R52, R2, 0x2, R44 ;  /* 0x0000000202347825 */ /* 0x000fe200078e022c */
[----:B------:R-:W-:Y:S01]  /*47430*/  ISETP.LT.AND P4, PT, R60, UR18, !P4 ;  /* 0x000000123c007c0c */ /* 0x000fe2000e781270 */
[----:B------:R-:W-:-:S02]  /*47440*/  ULDC UR14, c[0x0][0x228] ;  /* 0x00008a00000e7ab9 */ /* 0x000fc40000000800 */
[----:B------:R-:W-:Y:S01]  /*47450*/  @P0 STG.E.U16 desc[UR8][R50.64], R57 ;  /* 0x0000003932000986 */ /* 0x000fe2000c101508 */
[----:B------:R-:W-:Y:S01]  /*47460*/  VIADD R56, R3, 0x4a ;  /* 0x0000004a03387836 */ /* 0x000fe20000000000 */
[----:B------:R-:W-:Y:S01]  /*47470*/  ULDC UR6, c[0x0][0x22c] ;  /* 0x00008b0000067ab9 */ /* 0x000fe20000000800 */
[----:B------:R-:W-:Y:S01]  /*47480*/  IMAD.WIDE R54, R2, 0x2, R46 ;  /* 0x0000000202367825 */ /* 0x000fe200078e022e */
[----:B------:R0:W-:Y:S01]  /*47490*/  @P6 STG.E.U16 desc[UR8][R52.64], R4 ;  /* 0x0000000434006986 */ /* 0x0001e2000c101508 */
[----:B------:R-:W-:Y:S01]  /*474a0*/  ULDC UR16, c[0x0][0x228] ;  /* 0x00008a0000107ab9 */ /* 0x000fe20000000800 */
[----:B------:R-:W-:Y:S02]  /*474b0*/  ULDC UR18, c[0x0][0x228] ;  /* 0x00008a0000127ab9 */ /* 0x000fe40000000800 */
[----:B0-----:R-:W3:Y:S01]  /*474c0*/  LDL.LU R4, [R1+0x1bc] ;  /* 0x0001bc0001047983 */ /* 0x001ee20000300800 */
[----:B------:R-:W-:Y:S01]  /*474d0*/  ISETP.GE.AND P5, PT, R56, UR10, PT ;  /* 0x0000000a38007c0c */ /* 0x000fe2000bfa6270 */
[----:B------:R-:W-:-:S02]  /*474e0*/  ULDC UR10, c[0x0][0x228] ;  /* 0x00008a00000a7ab9 */ /* 0x000fc40000000800 */
        /* <DEDUP_REMOVED lines=8> */
[C---:B------:R-:W-:Y:S01]  /*47570*/  IMAD.WIDE R48, R50.reuse, 0x2, R44 ;  /* 0x0000000232307825 */ /* 0x040fe200078e022c */
[----:B------:R-:W-:Y:S01]  /*47580*/  ULDC UR10, c[0x0][0x228] ;  /* 0x00008a00000a7ab9 */ /* 0x000fe20000000800 */
[----:B------:R-:W-:Y:S01]  /*47590*/  ULDC UR12, c[0x0][0x228] ;  /* 0x00008a00000c7ab9 */ /* 0x000fe20000000800 */
[----:B------:R-:W-:Y:S01]  /*475a0*/  ULDC UR14, c[0x0][0x228] ;  /* 0x00008a00000e7ab9 */ /* 0x000fe20000000800 */
[C---:B0-----:R-:W-:Y:S01]  /*475b0*/  VIADD R54, R50.reuse, UR4 ;  /* 0x0000000432367c36 */ /* 0x041fe20008000000 */
[----:B------:R-:W-:Y:S01]  /*475c0*/  PRMT R55, R11, 0x7632, R55 ;  /* 0x000076320b377816 */ /* 0x000fe20000000037 */
[----:B------:R-:W-:Y:S01]  /*475d0*/  IMAD.WIDE R50, R50, 0x2, R46 ;  /* 0x0000000232327825 */ /* 0x000fe200078e022e */
[----:B------:R0:W-:Y:S01]  /*475e0*/  @P4 STG.E.U16 desc[UR8][R48.64], R11 ;  /* 0x0000000b30004986 */ /* 0x0001e2000c101508 */
[----:B------:R-:W-:Y:S01]  /*475f0*/  ULDC UR4, c[0x0][0x22c] ;  /* 0x00008b0000047ab9 */ /* 0x000fe20000000800 */
[----:B------:R-:W-:Y:S01]  /*47600*/  ULDC UR6, c[0x0][0x22c] ;  /* 0x00008b0000067ab9 */ /* 0x000fe20000000800 */
[----:B------:R-:W-:Y:S01]  /*47610*/  IMAD.WIDE R52, R54, 0x2, R44 ;  /* 0x0000000236347825 */ /* 0x000fe200078e022c */
[----:B------:R-:W-:Y:S03]  /*47620*/  @P2 STG.E.U16 desc[UR8][R50.64], R55 ;  /* 0x0000003732002986 */ /* 0x000fe6000c101508 */
[----:B------:R-:W-:Y:S01]  /*47630*/  VIADD R2, R3, 0x4c ;  /* 0x0000004c03027836 */ /* 0x000fe20000000000 */
[----:B0-----:R-:W3:Y:S01]  /*47640*/  LDL.LU R11, [R1+0x250] ;  /* 0x00025000010b7983 */ /* 0x001ee20000300800 */
[----:B------:R-:W-:-:S02]  /*47650*/  ISETP.LT.AND P1, PT, R60, UR10, !P1 ;  /* 0x0000000a3c007c0c */ /* 0x000fc4000cf21270 */
[----:B------:R-:W-:Y:S01]  /*47660*/  PRMT R56, R10, 0x7632, R56 ;  /* 0x000076320a387816 */ /* 0x000fe20000000038 */
[----:B------:R0:W-:Y:S01]  /*47670*/  @P6 STG.E.U16 desc[UR8][R52.64], R10 ;  /* 0x0000000a34006986 */ /* 0x0001e2000c101508 */
[----:B------:R-:W-:Y:S01]  /*47680*/  ISETP.LT.AND P6, PT, R61, UR12, !P5 ;  /* 0x0000000c3d007c0c */ /* 0x000fe2000efc1270 */
[----:B------:R-:W-:Y:S01]  /*47690*/  VIADD R48, R3, 0x4d ;  /* 0x0000004d03307836 */ /* 0x000fe20000000000 */
[----:B------:R-:W-:Y:S01]  /*476a0*/  ISETP.GE.AND P4, PT, R2, UR4, PT ;  /* 0x0000000402007c0c */ /* 0x000fe2000bf86270 */
[----:B------:R-:W-:Y:S01]  /*476b0*/  ULDC UR4, c[0x0][0x248] ;  /* 0x0000920000047ab9 */ /* 0x000fe20000000800 */
[----:B------:R-:W-:Y:S01]  /*476c0*/  ISETP.LT.AND P5, PT, R60, UR14, !P5 ;  /* 0x0000000e3c007c0c */ /* 0x000fe2000efa1270 */
[----:B------:R-:W-:Y:S01]  /*476d0*/  VIADD R2, R54, UR4 ;  /* 0x0000000436027c36 */ /* 0x000fe20008000000 */
[----:B------:R-:W-:Y:S01]  /*476e0*/  ULDC UR10, c[0x0][0x228] ;  /* 0x00008a00000a7ab9 */ /* 0x000fe20000000800 */
[----:B0-----:R-:W3:Y:S01]  /*476f0*/  LDL.LU R10, [R1+0xb0] ;  /* 0x0000b000010a7983 */ /* 0x001ee20000300800 */
[----:B------:R-:W-:Y:S01]  /*47700*/  ISETP.GE.AND P2, PT, R48, UR6, PT ;  /* 0x0000000630007c0c */ /* 0x000fe2000bf46270 */
[----:B------:R-:W-:Y:S01]  /*47710*/  IMAD.WIDE R48, R54, 0x2, R46 ;  /* 0x0000000236307825 */ /* 0x000fe200078e022e */
[----:B----4-:R-:W-:Y:S01]  /*47720*/  PRMT R54, R9, 0x7632, R54 ;  /* 0x0000763209367816 */ /* 0x010fe20000000036 */
[----:B------:R-:W-:Y:S01]  /*47730*/  ULDC UR4, c[0x0][0x22c] ;  /* 0x00008b0000047ab9 */ /* 0x000fe20000000800 */
[----:B------:R-:W-:Y:S01]  /*47740*/  ULDC UR12, c[0x0][0x228] ;  /* 0x00008a00000c7ab9 */ /* 0x000fe20000000800 */
[C---:B------:R-:W-:Y:S01]  /*47750*/  IMAD.WIDE R50, R2.reuse, 0x2, R44 ;  /* 0x0000000202327825 */ /* 0x040fe200078e022c */
[----:B------:R-:W-:Y:S01]  /*47760*/  @P1 STG.E.U16 desc[UR8][R48.64], R56 ;  /* 0x0000003830001986 */ /* 0x000fe2000c101508 */
[----:B------:R-:W-:Y:S01]  /*47770*/  ULDC UR14, c[0x0][0x228] ;  /* 0x00008a00000e7ab9 */ /* 0x000fe20000000800 */
[----:B------:R-:W-:Y:S01]  /*47780*/  ULDC UR6, c[0x0][0x248] ;  /* 0x0000920000067ab9 */ /* 0x000fe20000000800 */
[----:B------:R-:W-:Y:S01]  /*47790*/  IMAD.WIDE R52, R2, 0x2, R46 ;  /* 0x0000000202347825 */ /* 0x000fe200078e022e */
[----:B------:R0:W-:Y:S03]  /*477a0*/  @P6 STG.E.U16 desc[UR8][R50.64], R9 ;  /* 0x0000000932006986 */ /* 0x0001e6000c101508 */
[----:B------:R-:W-:Y:S01]  /*477b0*/  VIADD R55, R3, 0x4e ;  /* 0x0000004e03377836 */ /* 0x000fe20000000000 */
[----:B------:R1:W-:Y:S01]  /*477c0*/  @P5 STG.E.U16 desc[UR8][R52.64], R54 ;  /* 0x0000003634005986 */ /* 0x0003e2000c101508 */
[----:B------:R-:W-:Y:S01]  /*477d0*/  ISETP.LT.AND P5, PT, R61, UR10, !P0 ;  /* 0x0000000a3d007c0c */ /* 0x000fe2000c7a1270 */
[----:B------:R-:W-:-:S02]  /*477e0*/  ULDC UR10, c[0x0][0x228] ;  /* 0x00008a00000a7ab9 */ /* 0x000fc40000000800 */
[----:B------:R-:W-:Y:S01]  /*477f0*/  ISETP.GE.AND P1, PT, R55, UR4, PT ;  /* 0x0000000437007c0c */ /* 0x000fe2000bf26270 */
[----:B------:R-:W-:Y:S02]  /*47800*/  ULDC UR4, c[0x0][0x248] ;  /* 0x0000920000047ab9 */ /* 0x000fe40000000800 */
[----:B0-----:R-:W-:Y:S01]  /*47810*/  VIADD R50, R2, UR4 ;  /* 0x0000000402327c36 */ /* 0x001fe20008000000 */
[----:B------:R-:W4:Y:S01]  /*47820*/  LDL.LU R9, [R1+0x254] ;  /* 0x0002540001097983 */ /* 0x000f220000300800 */
[----:B------:R-:W-:Y:S01]  /*47830*/  ISETP.LT.AND P0, PT, R60, UR12, !P0 ;  /* 0x0000000c3c007c0c */ /* 0x000fe2000c701270 */
[----:B------:R-:W-:Y:S01]  /*47840*/  VIADD R56, R3, 0x4f ;  /* 0x0000004f03387836 */ /* 0x000fe20000000000 */
[----:B------:R-:W-:Y:S01]  /*47850*/  ISETP.LT.AND P6, PT, R61, UR14, !P4 ;  /* 0x0000000e3d007c0c */ /* 0x000fe2000e7c1270 */
[----:B------:R-:W-:Y:S01]  /*47860*/  IMAD.WIDE R48, R50, 0x2, R44 ;  /* 0x0000000232307825 */ /* 0x000fe200078e022c */
        /* <DEDUP_REMOVED lines=8> */
[----:B-1----:R-:W-:-:S04]  /*478f0*/  IMAD.WIDE R52, R2, 0x2, R44 ;  /* 0x0000000202347825 */ /* 0x002fc800078e022c */
[----:B------:R-:W-:Y:S01]  /*47900*/  IMAD.WIDE R54, R2, 0x2, R46 ;  /* 0x0000000202367825 */ /* 0x000fe200078e022e */
[----:B--2---:R-:W-:Y:S01]  /*47910*/  PRMT R57, R8, 0x7632, R57 ;  /* 0x0000763208397816 */ /* 0x004fe20000000039 */
[----:B------:R0:W-:Y:S04]  /*47920*/  @P5 STG.E.U16 desc[UR8][R48.64], R8 ;  /* 0x0000000830005986 */ /* 0x0001e8000c101508 */
[----:B0-----:R-:W2:Y:S04]  /*47930*/  LDL.LU R8, [R1+0xb4] ;  /* 0x0000b40001087983 */ /* 0x001ea80000300800 */
[----:B------:R0:W-:Y:S01]  /*47940*/  @P0 STG.E.U16 desc[UR8][R50.64], R57 ;  /* 0x0000003932000986 */ /* 0x0001e2000c101508 */
[----:B------:R-:W-:Y:S01]  /*47950*/  ISETP.GE.AND P5, PT, R56, UR4, PT ;  /* 0x0000000438007c0c */ /* 0x000fe2000bfa6270 */
[----:B------:R-:W-:Y:S01]  /*47960*/  ULDC UR4, c[0x0][0x248] ;  /* 0x0000920000047ab9 */ /* 0x000fe20000000800 */
[----:B---3--:R-:W-:Y:S01]  /*47970*/  PRMT R58, R7, 0x7632, R58 ;  /* 0x00007632073a7816 */ /* 0x008fe2000000003a */
[----:B------:R1:W-:Y:S01]  /*47980*/  @P6 STG.E.U16 desc[UR8][R52.64], R7 ;  /* 0x0000000734006986 */ /* 0x0003e2000c101508 */
[----:B------:R-:W-:-:S03]  /*47990*/  VIADD R48, R3, 0x50 ;  /* 0x0000005003307836 */ /* 0x000fc60000000000 */
[----:B------:R3:W-:Y:S01]  /*479a0*/  @P4 STG.E.U16 desc[UR8][R54.64], R58 ;  /* 0x0000003a36004986 */ /* 0x0007e2000c101508 */
[C---:B------:R-:W-:Y:S01]  /*479b0*/  ISETP.LT.AND P4, PT, R61.reuse, UR10, !P2 ;  /* 0x0000000a3d007c0c */ /* 0x040fe2000d781270 */
[----:B0-----:R-:W-:Y:S02]  /*479c0*/  VIADD R50, R2, UR4 ;  /* 0x0000000402327c36 */ /* 0x001fe40008000000 */
[----:B-1----:R-:W2:Y:S01]  /*479d0*/  LDL.LU R7, [R1+0x258] ;  /* 0x0002580001077983 */ /* 0x002ea20000300800 */
[----:B------:R-:W-:Y:S01]  /*479e0*/  ISETP.GE.AND P0, PT, R48, UR6, PT ;  /* 0x0000000630007c0c */ /* 0x000fe2000bf06270 */
[----:B------:R-:W-:Y:S01]  /*479f0*/  IMAD.WIDE R48, R50, 0x2, R44 ;  /* 0x0000000232307825 */ /* 0x000fe200078e022c */
[----:B------:R-:W-:Y:S01]  /*47a00*/  ISETP.LT.AND P2, PT, R60, UR12, !P2 ;  /* 0x0000000c3c007c0c */ /* 0x000fe2000d741270 */
[----:B------:R-:W-:Y:S01]  /*47a10*/  ULDC UR4, c[0x0][0x248] ;  /* 0x0000920000047ab9 */ /* 0x000fe20000000800 */
[----:B------:R-:W-:Y:S02]  /*47a20*/  ISETP.LT.AND P6, PT, R61, UR14, !P1 ;  /* 0x0000000e3d007c0c */ /* 0x000fe4000cfc1270 */
[----:B---3--:R-:W-:-:S03]  /*47a30*/  PRMT R55, R6, 0x7632, R55 ;  /* 0x0000763206377816 */ /* 0x008fc60000000037 */
[----:B------:R0:W-:Y:S01]  /*47a40*/  @P4 STG.E.U16 desc[UR8][R48.64], R6 ;  /* 0x0000000630004986 */ /* 0x0001e2000c101508 */
[C---:B------:R-:W-:Y:S01]  /*47a50*/  VIADD R2, R50.reuse, UR4 ;  /* 0x0000000432027c36 */ /* 0x040fe20008000000 */
[----:B------:R-:W-:Y:S01]  /*47a60*/  ULDC UR10, c[0x0][0x228] ;  /* 0x00008a00000a7ab9 */ /* 0x000fe20000000800 */
[----:B------:R-:W-:Y:S01]  /*47a70*/  VIADD R54, R3, 0x51 ;  /* 0x0000005103367836 */ /* 0x000fe20000000000 */
[----:B------:R-:W-:Y:S01]  /*47a80*/  ULDC UR12, c[0x0][0x228] ;  /* 0x00008a00000c7ab9 */ /* 0x000fe20000000800 */
[----:B------:R-:W-:Y:S01]  /*47a90*/  ULDC UR6, c[0x0][0x22c] ;  /* 0x00008b0000067ab9 */ /* 0x000fe20000000800 */
[----:B------:R-:W-:Y:S01]  /*47aa0*/  ULDC UR14, c[0x0][0x228] ;  /* 0x00008a00000e7ab9 */ /* 0x000fe20000000800 */
[----:B0-----:R-:W3:Y:S01]  /*47ab0*/  LDL.LU R6, [R1+0xb8] ;  /* 0x0000b80001067983 */ /* 0x001ee20000300800 */
[----:B------:R-:W-:Y:S01]  /*47ac0*/  IMAD.WIDE R50, R50, 0x2, R46 ;  /* 0x0000000232327825 */ /* 0x000fe200078e022e */
[----:B------:R-:W-:-:S03]  /*47ad0*/  ULDC UR4, c[0x0][0x22c] ;  /* 0x00008b0000047ab9 */ /* 0x000fc60000000800 */
        /* <DEDUP_REMOVED lines=10> */
[----:B------:R1:W-:Y:S01]  /*47b80*/  @P6 STG.E.U16 desc[UR8][R52.64], R5 ;  /* 0x0000000534006986 */ /* 0x0003e2000c101508 */
[----:B0-----:R-:W-:Y:S01]  /*47b90*/  PRMT R55, R5, 0x7632, R55 ;  /* 0x0000763205377816 */ /* 0x001fe20000000037 */
[----:B------:R-:W-:Y:S01]  /*47ba0*/  IMAD.WIDE R48, R2, 0x2, R46 ;  /* 0x0000000202307825 */ /* 0x000fe200078e022e */
[----:B------:R-:W-:Y:S01]  /*47bb0*/  ISETP.LT.AND P6, PT, R61, UR12, !P5 ;  /* 0x0000000c3d007c0c */ /* 0x000fe2000efc1270 */
[----:B------:R-:W-:Y:S01]  /*47bc0*/  ULDC UR12, c[0x0][0x228] ;  /* 0x00008a00000c7ab9 */ /* 0x000fe20000000800 */
[----:B------:R-:W-:Y:S01]  /*47bd0*/  ULDC UR6, c[0x0][0x248] ;  /* 0x0000920000067ab9 */ /* 0x000fe20000000800 */
[----:B-1----:R-:W3:Y:S01]  /*47be0*/  LDL.LU R5, [R1+0x25c] ;  /* 0x00025c0001057983 */ /* 0x002ee20000300800 */
[----:B------:R-:W-:-:S03]  /*47bf0*/  IMAD.WIDE R50, R54, 0x2, R44 ;  /* 0x0000000236327825 */ /* 0x000fc600078e022c */
[----:B------:R-:W-:Y:S01]  /*47c00*/  @P1 STG.E.U16 desc[UR8][R48.64], R55 ;  /* 0x0000003730001986 */ /* 0x000fe2000c101508 */
[----:B------:R-:W-:-:S05]  /*47c10*/  PRMT R2, R4, 0x7632, R2 ;  /* 0x0000763204027816 */ /* 0x000fca0000000002 */
[----:B------:R0:W-:Y:S04]  /*47c20*/  @P6 STG.E.U16 desc[UR8][R50.64], R4 ;  /* 0x0000000432006986 */ /* 0x0001e8000c101508 */
[----:B0-----:R-:W3:Y:S01]  /*47c30*/  LDL.LU R4, [R1+0xbc] ;  /* 0x0000bc0001047983 */ /* 0x001ee20000300800 */
[----:B------:R-:W-:Y:S01]  /*47c40*/  ISETP.LT.AND P5, PT, R60, UR14, !P5 ;  /* 0x0000000e3c007c0c */ /* 0x000fe2000efa1270 */
[----:B------:R-:W-:Y:S01]  /*47c50*/  VIADD R56, R3, 0x53 ;  /* 0x0000005303387836 */ /* 0x000fe20000000000 */
[----:B------:R-:W-:Y:S01]  /*47c60*/  ULDC UR14, c[0x0][0x228] ;  /* 0x00008a00000e7ab9 */ /* 0x000fe20000000800 */
[----:B------:R-:W-:Y:S01]  /*47c70*/  IMAD.WIDE R52, R54, 0x2, R46 ;  /* 0x0000000236347825 */ /* 0x000fe200078e022e */
[----:B------:R-:W3:Y:S02]  /*47c80*/  LDL.LU R59, [R1+0xc0] ;  /* 0x0000c000013b7983 */ /* 0x000ee40000300800 */
[----:B------:R-:W-:Y:S01]  /*47c90*/  ISETP.GE.AND P1, PT, R56, UR4, PT ;  /* 0x0000000438007c0c */ /* 0x000fe2000bf26270 */
[----:B------:R-:W-:Y:S01]  /*47ca0*/  ULDC UR4, c[0x0][0x248] ;  /* 0x0000920000047ab9 */ /* 0x000fe20000000800 */
[----:B------:R-:W-:Y:S01]  /*47cb0*/  ISETP.LT.AND P6, PT, R61, UR14, !P4 ;  /* 0x0000000e3d007c0c */ /* 0x000fe2000e7c1270 */
[----:B------:R-:W-:-:S04]  /*47cc0*/  VIADD R50, R54, UR4 ;  /* 0x0000000436327c36 */ /* 0x000fc80008000000 */
[----:B------:R0:W-:Y:S01]  /*47cd0*/  @P5 STG.E.U16 desc[UR8][R52.64], R2 ;  /* 0x0000000234005986 */ /* 0x0001e2000c101508 */
[----:B------:R-:W-:Y:S01]  /*47ce0*/  ISETP.LT.AND P5, PT, R61, UR10, !P0 ;  /* 0x0000000a3d007c0c */ /* 0x000fe2000c7a1270 */
[----:B------:R-:W-:Y:S01]  /*47cf0*/  IMAD.WIDE R48, R50, 0x2, R44 ;  /* 0x0000000232307825 */ /* 0x000fe200078e022c */
[C---:B------:R-:W-:Y:S01]  /*47d00*/  ISETP.LT.AND P0, PT, R60.reuse, UR12, !P0 ;  /* 0x0000000c3c007c0c */ /* 0x040fe2000c701270 */
[----:B------:R-:W-:Y:S01]  /*47d10*/  ULDC UR10, c[0x0][0x228] ;  /* 0x00008a00000a7ab9 */ /* 0x000fe20000000800 */
[----:B------:R-:W-:Y:S02]  /*47d20*/  ISETP.LT.AND P4, PT, R60, UR16, !P4 ;  /* 0x000000103c007c0c */ /* 0x000fe4000e781270 */
[----:B------:R-:W-:Y:S01]  /*47d30*/  PRMT R57, R11, 0x7632, R57 ;  /* 0x000076320b397816 */ /* 0x000fe20000000039 */
[----:B------:R-:W-:Y:S01]  /*47d40*/  VIADD R56, R3, 0x54 ;  /* 0x0000005403387836 */ /* 0x000fe20000000000 */
[----:B------:R-:W-:Y:S01]  /*47d50*/  ULDC UR4, c[0x0][0x22c] ;  /* 0x00008b0000047ab9 */ /* 0x000fe20000000800 */
[----:B------:R-:W-:Y:S01]  /*47d60*/  ULDC UR12, c[0x0][0x228] ;  /* 0x00008a00000c7ab9 */ /* 0x000fe20000000800 */
[----:B------:R-:W-:Y:S01]  /*47d70*/  ULDC UR14, c[0x0][0x228] ;  /* 0x00008a00000e7ab9 */ /* 0x000fe20000000800 */
[C---:B0-----:R-:W-:Y:S01]  /*47d80*/  VIADD R2, R50.reuse, UR6 ;  /* 0x0000000632027c36 */ /* 0x041fe20008000000 */
[----:B------:R-:W-:Y:S01]  /*47d90*/  ULDC UR6, c[0x0][0x22c] ;  /* 0x00008b0000067ab9 */ /* 0x000fe20000000800 */
[----:B------:R-:W-:Y:S01]  /*47da0*/  IMAD.WIDE R50, R50, 0x2, R46 ;  /* 0x0000000232327825 */ /* 0x000fe200078e022e */
[----:B------:R0:W-:Y:S01]  /*47db0*/  @P5 STG.E.U16 desc[UR8][R48.64], R11 ;  /* 0x0000000b30005986 */ /* 0x0001e2000c101508 */
[----:B------:R-:W-:-:S02]  /*47dc0*/  ULDC UR16, c[0x0][0x228] ;  /* 0x00008a0000107ab9 */ /* 0x000fc40000000800 */
[----:B------:R-:W-:Y:S01]  /*47dd0*/  IMAD.WIDE R52, R2, 0x2, R44 ;  /* 0x0000000202347825 */ /* 0x000fe200078e022c */
[----:B------:R-:W-:Y:S01]  /*47de0*/  @P0 STG.E.U16 desc[UR8][R50.64], R57 ;  /* 0x0000003932000986 */ /* 0x000fe2000c101508 */
[----:B------:R-:W-:Y:S02]  /*47df0*/  PRMT R58, R10, 0x7632, R58 ;  /* 0x000076320a3a7816 */ /* 0x000fe4000000003a */
[----:B------:R-:W-:Y:S01]  /*47e00*/  IMAD.WIDE R54, R2, 0x2, R46 ;  /* 0x0000000202367825 */ /* 0x000fe200078e022e */
[----:B------:R1:W-:Y:S01]  /*47e10*/  @P6 STG.E.U16 desc[UR8][R52.64], R10 ;  /* 0x0000000a34006986 */ /* 0x0003e2000c101508 */
[----:B------:R-:W-:Y:S01]  /*47e20*/  ISETP.GE.AND P5, PT, R56, UR4, PT ;  /* 0x0000000438007c0c */ /* 0x000fe2000bfa6270 */
[----:B------:R-:W-:Y:S02]  /*47e30*/  ULDC UR4, c[0x0][0x248] ;  /* 0x0000920000047ab9 */ /* 0x000fe40000000800 */
[----:B------:R4:W-:Y:S01]  /*47e40*/  @P4 STG.E.U16 desc[UR8][R54.64], R58 ;  /* 0x0000003a36004986 */ /* 0x0009e2000c101508 */
[----:B------:R-:W-:Y:S01]  /*47e50*/  ISETP.LT.AND P4, PT, R61, UR10, !P2 ;  /* 0x0000000a3d007c0c */ /* 0x000fe2000d781270 */
[----:B0-----:R-:W-:-:S02]  /*47e60*/  VIADD R48, R3, 0x55 ;  /* 0x0000005503307836 */ /* 0x001fc40000000000 */
[----:B-1----:R-:W3:Y:S01]  /*47e70*/  LDL.LU R10, [R1+0xd0] ;  /* 0x0000d000010a7983 */ /* 0x002ee20000300800 */
        /* <DEDUP_REMOVED lines=8> */
[----:B----4-:R-:W-:Y:S01]  /*47f00*/  PRMT R55, R9, 0x7632, R55 ;  /* 0x0000763209377816 */ /* 0x010fe20000000037 */
[----:B------:R0:W-:Y:S01]  /*47f10*/  @P4 STG.E.U16 desc[UR8][R48.64], R9 ;  /* 0x0000000930004986 */ /* 0x0001e2000c101508 */
[C---:B------:R-:W-:Y:S01]  /*47f20*/  VIADD R2, R50.reuse, UR4 ;  /* 0x0000000432027c36 */ /* 0x040fe20008000000 */
[----:B------:R-:W-:Y:S01]  /*47f30*/  ULDC UR4, c[0x0][0x22c] ;  /* 0x00008b0000047ab9 */ /* 0x000fe20000000800 */
[----:B------:R-:W-:Y:S01]  /*47f40*/  IMAD.WIDE R50, R50, 0x2, R46 ;  /* 0x0000000232327825 */ /* 0x000fe200078e022e */
[----:B------:R-:W-:Y:S01]  /*47f50*/  ULDC UR14, c[0x0][0x228] ;  /* 0x00008a00000e7ab9 */ /* 0x000fe20000000800 */
[----:B------:R-:W-:-:S02]  /*47f60*/  ULDC UR6, c[0x0][0x22c] ;  /* 0x00008b0000067ab9 */ /* 0x000fc40000000800 */
[----:B------:R-:W-:Y:S01]  /*47f70*/  IMAD.WIDE R52, R2, 0x2, R44 ;  /* 0x0000000202347825 */ /* 0x000fe200078e022c */
[----:B0-----:R-:W4:Y:S03]  /*47f80*/  LDL.LU R9, [R1+0xc4] ;  /* 0x0000c40001097983 */ /* 0x001f260000300800 */
[C---:B------:R-:W-:Y:S01]  /*47f90*/  VIADD R54, R3.reuse, 0x56 ;  /* 0x0000005603367836 */ /* 0x040fe20000000000 */
[----:B------:R0:W-:Y:S01]  /*47fa0*/  @P2 STG.E.U16 desc[UR8][R50.64], R55 ;  /* 0x0000003732002986 */ /* 0x0001e2000c101508 */
[----:B------:R-:W-:Y:S01]  /*47fb0*/  ISETP.LT.AND P1, PT, R60, UR10, !P1 ;  /* 0x0000000a3c007c0c */ /* 0x000fe2000cf21270 */
[C---:B------:R-:W-:Y:S02]  /*47fc0*/  VIADD R48, R3.reuse, 0x57 ;  /* 0x0000005703307836 */ /* 0x040fe40000000000 */
[----:B------:R-:W-:Y:S01]  /*47fd0*/  ISETP.GE.AND P4, PT, R54, UR4, PT ;  /* 0x0000000436007c0c */ /* 0x000fe2000bf86270 */
[----:B------:R-:W-:Y:S01]  /*47fe0*/  ULDC UR4, c[0x0][0x248] ;  /* 0x0000920000047ab9 */ /* 0x000fe20000000800 */
[----:B------:R-:W-:Y:S01]  /*47ff0*/  VIADD R56, R3, 0x58 ;  /* 0x0000005803387836 */ /* 0x000fe20000000000 */
[----:B------:R-:W-:Y:S01]  /*48000*/  ULDC UR10, c[0x0][0x22c] ;  /* 0x00008b00000a7ab9 */ /* 0x000fe20000000800 */
[----:B------:R-:W-:Y:S01]  /*48010*/  VIADD R54, R2, UR4 ;  /* 0x0000000402367c36 */ /* 0x000fe20008000000 */
[----:B------:R-:W-:Y:S01]  /*48020*/  ISETP.GE.AND P2, PT, R48, UR6, PT ;  /* 0x0000000630007c0c */ /* 0x000fe2000bf46270 */
[----:B------:R-:W-:Y:S01]  /*48030*/  IMAD.WIDE R48, R2, 0x2, R46 ;  /* 0x0000000202307825 */ /* 0x000fe200078e022e */
[----:B------:R-:W-:Y:S01]  /*48040*/  ULDC UR4, c[0x0][0x22c] ;  /* 0x00008b0000047ab9 */ /* 0x000fe20000000800 */
[----:B------:R-:W-:-:S02]  /*48050*/  ULDC UR6, c[0x0][0x248] ;  /* 0x0000920000067ab9 */ /* 0x000fc40000000800 */
[----:B0-----:R-:W-:Y:S01]  /*48060*/  IMAD.WIDE R50, R54, 0x2, R44 ;  /* 0x0000000236327825 */ /* 0x001fe200078e022c */
        /* <DEDUP_REMOVED lines=9> */
[----:B------:R-:W-:Y:S01]  /*48100*/  ISETP.GE.AND P1, PT, R56, UR4, PT ;  /* 0x0000000438007c0c */ /* 0x000fe2000bf26270 */
[----:B------:R-:W-:Y:S01]  /*48110*/  ULDC UR4, c[0x0][0x248] ;  /* 0x0000920000047ab9 */ /* 0x000fe20000000800 */
[----:B------:R-:W-:-:S04]  /*48120*/  PRMT R2, R7, 0x7632, R2 ;  /* 0x0000763207027816 */ /* 0x000fc80000000002 */
[----:B------:R0:W-:Y:S04]  /*48130*/  @P6 STG.E.U16 desc[UR8][R50.64], R7 ;  /* 0x0000000732006986 */ /* 0x0001e8000c101508 */
[----:B------:R-:W-:Y:S01]  /*48140*/  @P5 STG.E.U16 desc[UR8][R52.64], R2 ;  /* 0x0000000234005986 */ /* 0x000fe2000c101508 */
[C---:B------:R-:W-:Y:S01]  /*48150*/  ISETP.LT.AND P5, PT, R61.reuse, UR12, !P0 ;  /* 0x0000000c3d007c0c */ /* 0x040fe2000c7a1270 */
[----:B------:R-:W-:Y:S02]  /*48160*/  ULDC UR12, c[0x0][0x228] ;  /* 0x00008a00000c7ab9 */ /* 0x000fe40000000800 */
[----:B0-----:R-:W2:Y:S01]  /*48170*/  LDL.LU R7, [R1+0xc8] ;  /* 0x0000c80001077983 */ /* 0x001ea20000300800 */
[----:B------:R-:W-:Y:S01]  /*48180*/  VIADD R50, R54, UR4 ;  /* 0x0000000436327c36 */ /* 0x000fe20008000000 */
[----:B------:R-:W-:Y:S01]  /*48190*/  ISETP.LT.AND P0, PT, R60, UR14, !P0 ;  /* 0x0000000e3c007c0c */ /* 0x000fe2000c701270 */
[----:B------:R-:W-:Y:S01]  /*481a0*/  ULDC UR4, c[0x0][0x248] ;  /* 0x0000920000047ab9 */ /* 0x000fe20000000800 */
[----:B------:R-:W-:Y:S01]  /*481b0*/  ISETP.LT.AND P6, PT, R61, UR16, !P4 ;  /* 0x000000103d007c0c */ /* 0x000fe2000e7c1270 */
[----:B------:R-:W-:Y:S01]  /*481c0*/  IMAD.WIDE R48, R50, 0x2, R44 ;  /* 0x0000000232307825 */ /* 0x000fe200078e022c */
[----:B------:R-:W-:Y:S01]  /*481d0*/  ULDC UR14, c[0x0][0x228] ;  /* 0x00008a00000e7ab9 */ /* 0x000fe20000000800 */
[----:B------:R-:W-:Y:S01]  /*481e0*/  ULDC UR16, c[0x0][0x228] ;  /* 0x00008a0000107ab9 */ /* 0x000fe20000000800 */
[----:B---3--:R-:W-:-:S02]  /*481f0*/  PRMT R58, R6, 0x7632, R58 ;  /* 0x00007632063a7816 */ /* 0x008fc4000000003a */
[----:B------:R0:W-:Y:S01]  /*48200*/  @P5 STG.E.U16 desc[UR8][R48.64], R6 ;  /* 0x0000000630005986 */ /* 0x0001e2000c101508 */
[----:B------:R-:W-:Y:S01]  /*48210*/  VIADD R56, R50, UR6 ;  /* 0x0000000632387c36 */ /* 0x000fe20008000000 */
[----:B------:R-:W-:Y:S02]  /*48220*/  ISETP.LT.AND P4, PT, R60, UR18, !P4 ;  /* 0x000000123c007c0c */ /* 0x000fe4000e781270 */
[----:B0-----:R-:W3:Y:S01]  /*48230*/  LDL.LU R6, [R1+0xd8] ;  /* 0x0000d80001067983 */ /* 0x001ee20000300800 */
[----:B------:R-:W-:Y:S01]  /*48240*/  IMAD.WIDE R50, R50, 0x2, R46 ;  /* 0x0000000232327825 */ /* 0x000fe200078e022e */
[----:B------:R-:W-:Y:S01]  /*48250*/  ULDC UR6, c[0x0][0x22c] ;  /* 0x00008b0000067ab9 */ /* 0x000fe20000000800 */
[----:B------:R-:W-:Y:S02]  /*48260*/  ULDC UR18, c[0x0][0x228] ;  /* 0x00008a0000127ab9 */ /* 0x000fe40000000800 */
[----:B------:R-:W-:Y:S01]  /*48270*/  IMAD.WIDE R52, R56, 0x2, R44 ;  /* 0x0000000238347825 */ /* 0x000fe200078e022c */
[----:B------:R0:W-:Y:S03]  /*48280*/  @P0 STG.E.U16 desc[UR8][R50.64], R58 ;  /* 0x0000003a32000986 */ /* 0x0001e6000c101508 */
[----:B------:R-:W-:-:S02]  /*48290*/  VIADD R2, R3, 0x59 ;  /* 0x0000005903027836 */ /* 0x000fc40000000000 */
[----:B------:R-:W-:-:S03]  /*482a0*/  IMAD.WIDE R54, R56, 0x2, R46 ;  /* 0x0000000238367825 */ /* 0x000fc600078e022e */
[----:B------:R-:W-:Y:S01]  /*482b0*/  ISETP.GE.AND P5, PT, R2, UR10, PT ;  /* 0x0000000a02007c0c */ /* 0x000fe2000bfa6270 */
[----:B------:R-:W-:Y:S01]  /*482c0*/  ULDC UR10, c[0x0][0x228] ;  /* 0x00008a00000a7ab9 */ /* 0x000fe20000000800 */
[----:B------:R-:W-:Y:S01]  /*482d0*/  PRMT R57, R5, 0x7632, R57 ;  /* 0x0000763205397816 */ /* 0x000fe20000000039 */
[----:B------:R1:W-:Y:S04]  /*482e0*/  @P6 STG.E.U16 desc[UR8][R52.64], R5 ;  /* 0x0000000534006986 */ /* 0x0003e8000c101508 */
[----:B------:R1:W-:Y:S01]  /*482f0*/  @P4 STG.E.U16 desc[UR8][R54.64], R57 ;  /* 0x0000003936004986 */ /* 0x0003e2000c101508 */
[----:B------:R-:W-:Y:S01]  /*48300*/  ISETP.LT.AND P4, PT, R61, UR10, !P2 ;  /* 0x0000000a3d007c0c */ /* 0x000fe2000d781270 */
[----:B0-----:R-:W-:Y:S02]  /*48310*/  VIADD R50, R56, UR4 ;  /* 0x0000000438327c36 */ /* 0x001fe40008000000 */
[----:B-1----:R-:W3:Y:S02]  /*48320*/  LDL.LU R5, [R1+0xcc] ;  /* 0x0000cc0001057983 */ /* 0x002ee40000300800 */
[----:B------:R-:W-:Y:S01]  /*48330*/  IMAD.WIDE R48, R50, 0x2, R44 ;  /* 0x0000000232307825 */ /* 0x000fe200078e022c */
[----:B------:R-:W-:-:S07]  /*48340*/  PRMT R55, R4, 0x7632, R55 ;  /* 0x0000763204377816 */ /* 0x000fce0000000037 */
[----:B------:R0:W-:Y:S01]  /*48350*/  @P4 STG.E.U16 desc[UR8][R48.64], R4 ;  /* 0x0000000430004986 */ /* 0x0001e2000c101508 */
[----:B------:R-:W-:Y:S01]  /*48360*/  VIADD R2, R3, 0x5a ;  /* 0x0000005a03027836 */ /* 0x000fe20000000000 */
[----:B------:R-:W-:Y:S01]  /*48370*/  ISETP.LT.AND P2, PT, R60, UR12, !P2 ;  /* 0x0000000c3c007c0c */ /* 0x000fe2000d741270 */
[----:B------:R-:W-:Y:S01]  /*48380*/  ULDC UR4, c[0x0][0x248] ;  /* 0x0000920000047ab9 */ /* 0x000fe20000000800 */
[----:B------:R-:W-:Y:S01]  /*48390*/  ISETP.LT.AND P6, PT, R61, UR14, !P1 ;  /* 0x0000000e3d007c0c */ /* 0x000fe2000cfc1270 */
[C---:B------:R-:W-:Y:S01]  /*483a0*/  VIADD R54, R3.reuse, 0x5b ;  /* 0x0000005b03367836 */ /* 0x040fe20000000000 */
[----:B------:R-:W-:Y:S01]  /*483b0*/  ULDC UR10, c[0x0][0x228] ;  /* 0x00008a00000a7ab9 */ /* 0x000fe20000000800 */
[----:B0-----:R-:W3:Y:S01]  /*483c0*/  LDL.LU R4, [R1+0xdc] ;  /* 0x0000dc0001047983 */ /* 0x001ee20000300800 */
[----:B------:R-:W-:Y:S01]  /*483d0*/  ISETP.GE.AND P0, PT, R2, UR6, PT ;  /* 0x0000000602007c0c */ /* 0x000fe2000bf06270 */
[C---:B------:R-:W-:Y:S01]  /*483e0*/  VIADD R2, R50.reuse, UR4 ;  /* 0x0000000432027c36 */ /* 0x040fe20008000000 */
[----:B------:R-:W-:Y:S01]  /*483f0*/  ULDC UR12, c[0x0][0x228] ;  /* 0x00008a00000c7ab9 */ /* 0x000fe20000000800 */
[----:B------:R-:W-:Y:S01]  /*48400*/  IMAD.WIDE R50, R50, 0x2, R46 ;  /* 0x0000000232327825 */ /* 0x000fe200078e022e */
[----:B------:R-:W-:Y:S01]  /*48410*/  ULDC UR4, c[0x0][0x22c] ;  /* 0x00008b0000047ab9 */ /* 0x000fe20000000800 */
[----:B------:R-:W-:Y:S01]  /*48420*/  ULDC UR14, c[0x0][0x228] ;  /* 0x00008a00000e7ab9 */ /* 0x000fe20000000800 */
[----:B------:R-:W-:Y:S01]  /*48430*/  ISETP.LT.AND P1, PT, R60, UR10, !P1 ;  /* 0x0000000a3c007c0c */ /* 0x000fe2000cf21270 */
[----:B------:R-:W-:Y:S01]  /*48440*/  IMAD.WIDE R52, R2, 0x2, R44 ;  /* 0x0000000202347825 */ /* 0x000fe200078e022c */
[----:B------:R0:W-:Y:S01]  /*48450*/  @P2 STG.E.U16 desc[UR8][R50.64], R55 ;  /* 0x0000003732002986 */ /* 0x0001e2000c101508 */
[----:B------:R-:W-:Y:S01]  /*48460*/  ISETP.GE.AND P4, PT, R54, UR4, PT ;  /* 0x0000000436007c0c */ /* 0x000fe2000bf86270 */
[----:B------:R-:W-:Y:S01]  /*48470*/  ULDC UR4, c[0x0][0x248] ;  /* 0x0000920000047ab9 */ /* 0x000fe20000000800 */
[----:B------:R-:W-:Y:S01]  /*48480*/  VIADD R48, R3, 0x5c ;  /* 0x0000005c03307836 */ /* 0x000fe20000000000 */
[----:B------:R1:W-:Y:S01]  /*48490*/  @P6 STG.E.U16 desc[UR8][R52.64], R59 ;  /* 0x0000003b34006986 */ /* 0x0003e2000c101508 */
[----:B------:R-:W-:Y:S01]  /*484a0*/  ISETP.LT.AND P6, PT, R61, UR12, !P5 ;  /* 0x0000000c3d007c0c */ /* 0x000fe2000efc1270 */
[----:B------:R-:W-:Y:S01]  /*484b0*/  ULDC UR6, c[0x0][0x22c] ;  /* 0x00008b0000067ab9 */ /* 0x000fe20000000800 */
[----:B------:R-:W-:Y:S01]  /*484c0*/  ISETP.LT.AND P5, PT, R60, UR14, !P5 ;  /* 0x0000000e3c007c0c */ /* 0x000fe2000efa1270 */
[----:B------:R-:W3:Y:S01]  /*484d0*/  LDL.LU R11, [R1+0x260] ;  /* 0x00026000010b7983 */ /* 0x000ee20000300800 */
[----:B------:R-:W-:Y:S01]  /*484e0*/  VIADD R54, R2, UR4 ;  /* 0x0000000402367c36 */ /* 0x000fe20008000000 */
[----:B------:R-:W-:Y:S01]  /*484f0*/  ISETP.GE.AND P2, PT, R48, UR6, PT ;  /* 0x0000000630007c0c */ /* 0x000fe2000bf46270 */
[----:B------:R-:W-:Y:S01]  /*48500*/  IMAD.WIDE R48, R2, 0x2, R46 ;  /* 0x0000000202307825 */ /* 0x000fe200078e022e */
[----:B------:R-:W-:Y:S01]  /*48510*/  PRMT R56, R59, 0x7632, R56 ;  /* 0x000076323b387816 */ /* 0x000fe20000000038 */
[----:B------:R-:W-:Y:S01]  /*48520*/  ULDC UR10, c[0x0][0x228] ;  /* 0x00008a00000a7ab9 */ /* 0x000fe20000000800 */
[----:B------:R-:W-:Y:S01]  /*48530*/  ULDC UR4, c[0x0][0x22c] ;  /* 0x00008b0000047ab9 */ /* 0x000fe20000000800 */
[----:B0-----:R-:W-:Y:S01]  /*48540*/  IMAD.WIDE R50, R54, 0x2, R44 ;  /* 0x0000000236327825 */ /* 0x001fe200078e022c */
[----:B------:R-:W-:Y:S01]  /*48550*/  ULDC UR12, c[0x0][0x228] ;  /* 0x00008a00000c7ab9 */ /* 0x000fe20000000800 */
[----:B------:R-:W-:-:S02]  /*48560*/  ULDC UR14, c[0x0][0x228] ;  /* 0x00008a00000e7ab9 */ /* 0x000fc40000000800 */
[----:B-1----:R-:W-:Y:S01]  /*48570*/  IMAD.WIDE R52, R54, 0x2, R46 ;  /* 0x0000000236347825 */ /* 0x002fe200078e022e */
[----:B------:R0:W-:Y:S01]  /*48580*/  @P1 STG.E.U16 desc[UR8][R48.64], R56 ;  /* 0x0000003830001986 */ /* 0x0001e2000c101508 */
[----:B------:R-:W-:Y:S02]  /*48590*/  ULDC UR6, c[0x0][0x248] ;  /* 0x0000920000067ab9 */ /* 0x000fe40000000800 */
[----:B------:R-:W-:Y:S01]  /*485a0*/  VIADD R55, R3, 0x5d ;  /* 0x0000005d03377836 */ /* 0x000fe20000000000 */
[----:B------:R-:W-:Y:S01]  /*485b0*/  PRMT R2, R10, 0x7632, R2 ;  /* 0x000076320a027816 */ /* 0x000fe20000000002 */
[----:B------:R1:W-:Y:S03]  /*485c0*/  @P6 STG.E.U16 desc[UR8][R50.64], R10 ;  /* 0x0000000a32006986 */ /* 0x0003e6000c101508 */
[----:B------:R-:W-:Y:S01]  /*485d0*/  ISETP.GE.AND P1, PT, R55, UR4, PT ;  /* 0x0000000437007c0c */ /* 0x000fe2000bf26270 */
[----:B------:R-:W-:Y:S01]  /*485e0*/  ULDC UR4, c[0x0][0x248] ;  /* 0x0000920000047ab9 */ /* 0x000fe20000000800 */
[----:B------:R4:W-:Y:S01]  /*485f0*/  @P5 STG.E.U16 desc[UR8][R52.64], R2 ;  /* 0x0000000234005986 */ /* 0x0009e2000c101508 */
[----:B------:R-:W-:Y:S01]  /*48600*/  ISETP.LT.AND P5, PT, R61, UR10, !P0 ;  /* 0x0000000a3d007c0c */ /* 0x000fe2000c7a1270 */
[----:B0-----:R-:W-:Y:S01]  /*48610*/  VIADD R56, R3, 0x5e ;  /* 0x0000005e03387836 */ /* 0x001fe20000000000 */
[----:B------:R-:W-:Y:S01]  /*48620*/  ISETP.LT.AND P0, PT, R60, UR12, !P0 ;  /* 0x0000000c3c007c0c */ /* 0x000fe2000c701270 */
[----:B------:R-:W-:Y:S01]  /*48630*/  ULDC UR10, c[0x0][0x228] ;  /* 0x00008a00000a7ab9 */ /* 0x000fe20000000800 */
[----:B-1----:R-:W3:Y:S01]  /*48640*/  LDL.LU R10, [R1+0xe0] ;  /* 0x0000e000010a7983 */ /* 0x002ee20000300800 */
[----:B------:R-:W-:Y:S01]  /*48650*/  VIADD R50, R54, UR4 ;  /* 0x0000000436327c36 */ /* 0x000fe20008000000 */
[----:B------:R-:W-:Y:S01]  /*48660*/  ISETP.LT.AND P6, PT, R61, UR14, !P4 ;  /* 0x0000000e3d007c0c */ /* 0x000fe2000e7c1270 */
[----:B------:R-:W-:Y:S01]  /*48670*/  ULDC UR4, c[0x0][0x22c] ;  /* 0x00008b0000047ab9 */ /* 0x000fe20000000800 */
[----:B------:R-:W-:Y:S01]  /*48680*/  ULDC UR12, c[0x0][0x228] ;  /* 0x00008a00000c7ab9 */ /* 0x000fe20000000800 */
[----:B------:R-:W-:Y:S01]  /*48690*/  IMAD.WIDE R48, R50, 0x2, R44 ;  /* 0x0000000232307825 */ /* 0x000fe200078e022c */
[----:B------:R-:W-:Y:S01]  /*486a0*/  ISETP.LT.AND P4, PT, R60, UR16, !P4 ;  /* 0x000000103c007c0c */ /* 0x000fe2000e781270 */
[----:B------:R-:W-:Y:S01]  /*486b0*/  ULDC UR14, c[0x0][0x228] ;  /* 0x00008a00000e7ab9 */ /* 0x000fe20000000800 */
[----:B------:R-:W-:Y:S01]  /*486c0*/  ULDC UR16, c[0x0][0x228] ;  /* 0x00008a0000107ab9 */ /* 0x000fe20000000800 */
[----:B----4-:R-:W-:Y:S01]  /*486d0*/  PRMT R57, R9, 0x7632, R57 ;  /* 0x0000763209397816 */ /* 0x010fe20000000039 */
[----:B------:R0:W-:Y:S01]  /*486e0*/  @P5 STG.E.U16 desc[UR8][R48.64], R9 ;  /* 0x0000000930005986 */ /* 0x0001e2000c101508 */
[----:B------:R-:W-:-:S03]  /*486f0*/  VIADD R2, R50, UR6 ;  /* 0x0000000632027c36 */ /* 0x000fc60008000000 */
[----:B0-----:R-:W4:Y:S01]  /*48700*/  LDL.LU R9, [R1+0x264] ;  /* 0x0002640001097983 */ /* 0x001f220000300800 */
[----:B------:R-:W-:Y:S01]  /*48710*/  IMAD.WIDE R50, R50, 0x2, R46 ;  /* 0x0000000232327825 */ /* 0x000fe200078e022e */
[----:B------:R-:W-:Y:S01]  /*48720*/  ISETP.GE.AND P5, PT, R56, UR4, PT ;  /* 0x0000000438007c0c */ /* 0x000fe2000bfa6270 */
[----:B------:R-:W-:Y:S01]  /*48730*/  ULDC UR4, c[0x0][0x248] ;  /* 0x0000920000047ab9 */ /* 0x000fe20000000800 */
[----:B------:R-:W-:Y:S01]  /*48740*/  ULDC UR6, c[0x0][0x22c] ;  /* 0x00008b0000067ab9 */ /* 0x000fe20000000800 */
[C---:B------:R-:W-:Y:S01]  /*48750*/  IMAD.WIDE R52, R2.reuse, 0x2, R44 ;  /* 0x0000000202347825 */ /* 0x040fe200078e022c */
[----:B------:R0:W-:Y:S03]  /*48760*/  @P0 STG.E.U16 desc[UR8][R50.64], R57 ;  /* 0x0000003932000986 */ /* 0x0001e6000c101508 */
[----:B------:R-:W-:-:S04]  /*48770*/  IMAD.WIDE R54, R2, 0x2, R46 ;  /* 0x0000000202367825 */ /* 0x000fc800078e022e */
        /* <DEDUP_REMOVED lines=20> */
[----:B-1----:R-:W-:-:S05]  /*488c0*/  PRMT R55, R7, 0x7632, R55 ;  /* 0x0000763207377816 */ /* 0x002fca0000000037 */
[----:B------:R0:W-:Y:S01]  /*488d0*/  @P4 STG.E.U16 desc[UR8][R48.64], R7 ;  /* 0x0000000730004986 */ /* 0x0001e2000c101508 */
[C---:B------:R-:W-:Y:S01]  /*488e0*/  VIADD R54, R3.reuse, 0x60 ;  /* 0x0000006003367836 */ /* 0x040fe20000000000 */
[----:B------:R-:W-:Y:S02]  /*488f0*/  ULDC UR14, c[0x0][0x228] ;  /* 0x00008a00000e7ab9 */ /* 0x000fe40000000800 */
[----:B0-----:R-:W2:Y:S04]  /*48900*/  LDL.LU R7, [R1+0x268] ;  /* 0x0002680001077983 */ /* 0x001ea80000300800 */
[----:B------:R0:W-:Y:S01]  /*48910*/  @P2 STG.E.U16 desc[UR8][R50.64], R55 ;  /* 0x0000003732002986 */ /* 0x0001e2000c101508 */
[----:B------:R-:W-:Y:S01]  /*48920*/  ISETP.LT.AND P1, PT, R60, UR6, !P1 ;  /* 0x000000063c007c0c */ /* 0x000fe2000cf21270 */
[----:B------:R-:W-:Y:S01]  /*48930*/  VIADD R48, R3, 0x61 ;  /* 0x0000006103307836 */ /* 0x000fe20000000000 */
[----:B------:R-:W-:Y:S01]  /*48940*/  ISETP.GE.AND P4, PT, R54, UR4, PT ;  /* 0x0000000436007c0c */ /* 0x000fe2000bf86270 */
[----:B------:R-:W-:Y:S01]  /*48950*/  ULDC UR4, c[0x0][0x248] ;  /* 0x0000920000047ab9 */ /* 0x000fe20000000800 */
[----:B------:R-:W-:Y:S01]  /*48960*/  ULDC UR6, c[0x0][0x22c] ;  /* 0x00008b0000067ab9 */ /* 0x000fe20000000800 */
[----:B---3--:R1:W-:Y:S01]  /*48970*/  @P6 STG.E.U16 desc[UR8][R52.64], R6 ;  /* 0x0000000634006986 */ /* 0x0083e2000c101508 */
        /* <DEDUP_REMOVED lines=11> */
[----:B------:R-:W-:Y:S03]  /*48a30*/  @P1 STG.E.U16 desc[UR8][R48.64], R55 ;  /* 0x0000003730001986 */ /* 0x000fe6000c101508 */
[----:B------:R-:W-:Y:S01]  /*48a40*/  IMAD.WIDE R52, R54, 0x2, R46 ;  /* 0x0000000236347825 */ /* 0x000fe200078e022e */
[----:B------:R-:W-:Y:S01]  /*48a50*/  ISETP.GE.AND P1, PT, R56, UR4, PT ;  /* 0x0000000438007c0c */ /* 0x000fe2000bf26270 */
[----:B------:R-:W-:Y:S01]  /*48a60*/  ULDC UR4, c[0x0][0x248] ;  /* 0x0000920000047ab9 */ /* 0x000fe20000000800 */
[----:B------:R-:W-:Y:S01]  /*48a70*/  ULDC UR6, c[0x0][0x248] ;  /* 0x0000920000067ab9 */ /* 0x000fe20000000800 */
[----:B------:R-:W-:Y:S01]  /*48a80*/  PRMT R2, R5, 0x7632, R2 ;  /* 0x0000763205027816 */ /* 0x000fe20000000002 */
[----:B------:R0:W-:Y:S04]  /*48a90*/  @P6 STG.E.U16 desc[UR8][R50.64], R5 ;  /* 0x0000000532006986 */ /* 0x0001e8000c101508 */
[----:B------:R1:W-:Y:S01]  /*48aa0*/  @P5 STG.E.U16 desc[UR8][R52.64], R2 ;  /* 0x0000000234005986 */ /* 0x0003e2000c101508 */
[----:B------:R-:W-:-:S02]  /*48ab0*/  ISETP.LT.AND P5, PT, R61, UR10, !P0 ;  /* 0x0000000a3d007c0c */ /* 0x000fc4000c7a1270 */
[----:B------:R-:W-:Y:S01]  /*48ac0*/  PRMT R57, R4, 0x7632, R57 ;  /* 0x0000763204397816 */ /* 0x000fe20000000039 */
        /* <DEDUP_REMOVED lines=8> */
[----:B------:R-:W-:Y:S01]  /*48b50*/  ULDC UR12, c[0x0][0x228] ;  /* 0x00008a00000c7ab9 */ /* 0x000fe20000000800 */
[----:B-1----:R-:W-:Y:S01]  /*48b60*/  VIADD R2, R50, UR6 ;  /* 0x0000000632027c36 */ /* 0x002fe20008000000 */
[----:B------:R0:W-:Y:S01]  /*48b70*/  @P5 STG.E.U16 desc[UR8][R48.64], R4 ;  /* 0x0000000430005986 */ /* 0x0001e2000c101508 */
[----:B------:R-:W-:Y:S01]  /*48b80*/  ISETP.LT.AND P4, PT, R60, UR16, !P4 ;  /* 0x000000103c007c0c */ /* 0x000fe2000e781270 */
[----:B------:R-:W-:Y:S01]  /*48b90*/  IMAD.WIDE R50, R50, 0x2, R46 ;  /* 0x0000000232327825 */ /* 0x000fe200078e022e */
[----:B------:R-:W-:Y:S01]  /*48ba0*/  ULDC UR6, c[0x0][0x22c] ;  /* 0x00008b0000067ab9 */ /* 0x000fe20000000800 */
[----:B------:R-:W-:Y:S01]  /*48bb0*/  ULDC UR14, c[0x0][0x228] ;  /* 0x00008a00000e7ab9 */ /* 0x000fe20000000800 */
[----:B0-----:R-:W3:Y:S01]  /*48bc0*/  LDL.LU R4, [R1+0xec] ;  /* 0x0000ec0001047983 */ /* 0x001ee20000300800 */
[C---:B------:R-:W-:Y:S01]  /*48bd0*/  IMAD.WIDE R52, R2.reuse, 0x2, R44 ;  /* 0x0000000202347825 */ /* 0x040fe200078e022c */
[----:B------:R-:W-:Y:S01]  /*48be0*/  PRMT R58, R11, 0x7632, R58 ;  /* 0x000076320b3a7816 */ /* 0x000fe2000000003a */
[----:B------:R-:W-:Y:S01]  /*48bf0*/  ULDC UR16, c[0x0][0x228] ;  /* 0x00008a0000107ab9 */ /* 0x000fe20000000800 */
[----:B------:R-:W3:Y:S01]  /*48c00*/  LDL.LU R59, [R1+0x100] ;  /* 0x00010000013b7983 */ /* 0x000ee20000300800 */
[----:B------:R-:W-:-:S03]  /*48c10*/  IMAD.WIDE R54, R2, 0x2, R46 ;  /* 0x0000000202367825 */ /* 0x000fc600078e022e */
[----:B------:R0:W-:Y:S01]  /*48c20*/  @P0 STG.E.U16 desc[UR8][R50.64], R57 ;  /* 0x0000003932000986 */ /* 0x0001e2000c101508 */
[----:B------:R-:W-:Y:S01]  /*48c30*/  ISETP.GE.AND P5, PT, R56, UR4, PT ;  /* 0x0000000438007c0c */ /* 0x000fe2000bfa6270 */
[----:B------:R-:W-:Y:S02]  /*48c40*/  ULDC UR4, c[0x0][0x248] ;  /* 0x0000920000047ab9 */ /* 0x000fe40000000800 */
[----:B------:R-:W-:Y:S01]  /*48c50*/  @P6 STG.E.U16 desc[UR8][R52.64], R11 ;  /* 0x0000000b34006986 */ /* 0x000fe2000c101508 */
[----:B------:R-:W-:-:S03]  /*48c60*/  VIADD R48, R3, 0x64 ;  /* 0x0000006403307836 */ /* 0x000fc60000000000 */
[----:B------:R1:W-:Y:S01]  /*48c70*/  @P4 STG.E.U16 desc[UR8][R54.64], R58 ;  /* 0x0000003a36004986 */ /* 0x0003e2000c101508 */
[C---:B------:R-:W-:Y:S01]  /*48c80*/  ISETP.LT.AND P4, PT, R61.reuse, UR10, !P2 ;  /* 0x0000000a3d007c0c */ /* 0x040fe2000d781270 */
[----:B------:R-:W-:Y:S01]  /*48c90*/  ULDC UR10, c[0x0][0x228] ;  /* 0x00008a00000a7ab9 */ /* 0x000fe20000000800 */
[----:B0-----:R-:W-:Y:S01]  /*48ca0*/  VIADD R50, R2, UR4 ;  /* 0x0000000402327c36 */ /* 0x001fe20008000000 */
        /* <DEDUP_REMOVED lines=8> */
[----:B------:R-:W-:-:S02]  /*48d30*/  VIADD R2, R50, UR4 ;  /* 0x0000000432027c36 */ /* 0x000fc40008000000 */
[----:B------:R0:W-:Y:S01]  /*48d40*/  @P4 STG.E.U16 desc[UR8][R48.64], R10 ;  /* 0x0000000a30004986 */ /* 0x0001e2000c101508 */
[----:B------:R-:W-:Y:S01]  /*48d50*/  IMAD.WIDE R50, R50, 0x2, R46 ;  /* 0x0000000232327825 */ /* 0x000fe200078e022e */
[----:B------:R-:W-:Y:S01]  /*48d60*/  ULDC UR4, c[0x0][0x22c] ;  /* 0x00008b0000047ab9 */ /* 0x000fe20000000800 */
[----:B------:R-:W-:Y:S02]  /*48d70*/  ULDC UR6, c[0x0][0x22c] ;  /* 0x00008b0000067ab9 */ /* 0x000fe40000000800 */
[----:B------:R-:W-:Y:S01]  /*48d80*/  IMAD.WIDE R52, R2, 0x2, R44 ;  /* 0x0000000202347825 */ /* 0x000fe200078e022c */
[----:B0-----:R-:W3:Y:S03]  /*48d90*/  LDL.LU R10, [R1+0xf0] ;  /* 0x0000f000010a7983 */ /* 0x001ee60000300800 */
[C---:B------:R-:W-:Y:S01]  /*48da0*/  VIADD R54, R3.reuse, 0x65 ;  /* 0x0000006503367836 */ /* 0x040fe20000000000 */
[----:B------:R-:W-:Y:S01]  /*48db0*/  ISETP.LT.AND P1, PT, R60, UR10, !P1 ;  /* 0x0000000a3c007c0c */ /* 0x000fe2000cf21270 */
[----:B------:R-:W-:Y:S01]  /*48dc0*/  VIADD R48, R3, 0x66 ;  /* 0x0000006603307836 */ /* 0x000fe20000000000 */
[----:B------:R-:W-:Y:S01]  /*48dd0*/  @P2 STG.E.U16 desc[UR8][R50.64], R55 ;  /* 0x0000003732002986 */ /* 0x000fe2000c101508 */
[----:B------:R-:W-:Y:S01]  /*48de0*/  ULDC UR10, c[0x0][0x22c] ;  /* 0x00008b00000a7ab9 */ /* 0x000fe20000000800 */
[----:B----4-:R-:W-:-:S02]  /*48df0*/  PRMT R56, R9, 0x7632, R56 ;  /* 0x0000763209387816 */ /* 0x010fc40000000038 */
[----:B------:R0:W-:Y:S01]  /*48e00*/  @P6 STG.E.U16 desc[UR8][R52.64], R9 ;  /* 0x0000000934006986 */ /* 0x0001e2000c101508 */
[----:B------:R-:W-:Y:S01]  /*48e10*/  ISETP.LT.AND P6, PT, R61, UR12, !P5 ;  /* 0x0000000c3d007c0c */ /* 0x000fe2000efc1270 */
[----:B------:R-:W-:Y:S01]  /*48e20*/  ULDC UR12, c[0x0][0x228] ;  /* 0x00008a00000c7ab9 */ /* 0x000fe20000000800 */
[----:B------:R-:W-:Y:S01]  /*48e30*/  ISETP.GE.AND P4, PT, R54, UR4, PT ;  /* 0x0000000436007c0c */ /* 0x000fe2000bf86270 */
[----:B------:R-:W-:Y:S01]  /*48e40*/  ULDC UR4, c[0x0][0x248] ;  /* 0x0000920000047ab9 */ /* 0x000fe20000000800 */
[----:B------:R-:W-:Y:S01]  /*48e50*/  ISETP.LT.AND P5, PT, R60, UR14, !P5 ;  /* 0x0000000e3c007c0c */ /* 0x000fe2000efa1270 */
[----:B------:R-:W-:Y:S01]  /*48e60*/  VIADD R54, R2, UR4 ;  /* 0x0000000402367c36 */ /* 0x000fe20008000000 */
[----:B------:R-:W-:Y:S01]  /*48e70*/  ISETP.GE.AND P2, PT, R48, UR6, PT ;  /* 0x0000000630007c0c */ /* 0x000fe2000bf46270 */
[----:B0-----:R-:W4:Y:S01]  /*48e80*/  LDL.LU R9, [R1+0x104] ;  /* 0x0001040001097983 */ /* 0x001f220000300800 */
[----:B------:R-:W-:Y:S01]  /*48e90*/  IMAD.WIDE R48, R2, 0x2, R46 ;  /* 0x0000000202307825 */ /* 0x000fe200078e022e */
[----:B------:R-:W-:Y:S01]  /*48ea0*/  ULDC UR4, c[0x0][0x22c] ;  /* 0x00008b0000047ab9 */ /* 0x000fe20000000800 */
[----:B------:R-:W-:Y:S01]  /*48eb0*/  ULDC UR14, c[0x0][0x228] ;  /* 0x00008a00000e7ab9 */ /* 0x000fe20000000800 */
[----:B------:R-:W-:Y:S01]  /*48ec0*/  ULDC UR6, c[0x0][0x248] ;  /* 0x0000920000067ab9 */ /* 0x000fe20000000800 */
[C---:B------:R-:W-:Y:S01]  /*48ed0*/  IMAD.WIDE R50, R54.reuse, 0x2, R44 ;  /* 0x0000000236327825 */ /* 0x040fe200078e022c */
[----:B------:R0:W-:Y:S03]  /*48ee0*/  @P1 STG.E.U16 desc[UR8][R48.64], R56 ;  /* 0x0000003830001986 */ /* 0x0001e6000c101508 */
[----:B------:R-:W-:-:S04]  /*48ef0*/  IMAD.WIDE R52, R54, 0x2, R46 ;  /* 0x0000000236347825 */ /* 0x000fc800078e022e */
[----:B------:R-:W-:-:S05]  /*48f00*/  VIADD R55, R3, 0x67 ;  /* 0x0000006703377836 */ /* 0x000fca0000000000 */
[----:B------:R-:W-:Y:S01]  /*48f10*/  ISETP.GE.AND P1, PT, R55, UR4, PT ;  /* 0x0000000437007c0c */ /* 0x000fe2000bf26270 */
[----:B------:R-:W-:Y:S01]  /*48f20*/  ULDC UR4, c[0x0][0x248] ;  /* 0x0000920000047ab9 */ /* 0x000fe20000000800 */
[----:B0-----:R-:W-:Y:S01]  /*48f30*/  VIADD R56, R3, 0x68 ;  /* 0x0000006803387836 */ /* 0x001fe20000000000 */
[----:B--2---:R-:W-:Y:S01]  /*48f40*/  PRMT R2, R8, 0x7632, R2 ;  /* 0x0000763208027816 */ /* 0x004fe20000000002 */
[----:B------:R0:W-:Y:S04]  /*48f50*/  @P6 STG.E.U16 desc[UR8][R50.64], R8 ;  /* 0x0000000832006986 */ /* 0x0001e8000c101508 */
[----:B------:R1:W-:Y:S01]  /*48f60*/  @P5 STG.E.U16 desc[UR8][R52.64], R2 ;  /* 0x0000000234005986 */ /* 0x0003e2000c101508 */
[C---:B------:R-:W-:Y:S01]  /*48f70*/  ISETP.LT.AND P5, PT, R61.reuse, UR12, !P0 ;  /* 0x0000000c3d007c0c */ /* 0x040fe2000c7a1270 */
[----:B------:R-:W-:Y:S01]  /*48f80*/  ULDC UR12, c[0x0][0x228] ;  /* 0x00008a00000c7ab9 */ /* 0x000fe20000000800 */
[----:B0-----:R-:W-:Y:S01]  /*48f90*/  VIADD R50, R54, UR4 ;  /* 0x0000000436327c36 */ /* 0x001fe20008000000 */
[----:B------:R-:W2:Y:S01]  /*48fa0*/  LDL.LU R8, [R1+0xf4] ;  /* 0x0000f40001087983 */ /* 0x000ea20000300800 */
[----:B------:R-:W-:Y:S01]  /*48fb0*/  ISETP.LT.AND P0, PT, R60, UR14, !P0 ;  /* 0x0000000e3c007c0c */ /* 0x000fe2000c701270 */
[----:B------:R-:W-:Y:S01]  /*48fc0*/  ULDC UR4, c[0x0][0x248] ;  /* 0x0000920000047ab9 */ /* 0x000fe20000000800 */
[----:B------:R-:W-:Y:S01]  /*48fd0*/  IMAD.WIDE R48, R50, 0x2, R44 ;  /* 0x0000000232307825 */ /* 0x000fe200078e022c */
[----:B------:R-:W-:Y:S01]  /*48fe0*/  ISETP.LT.AND P6, PT, R61, UR16, !P4 ;  /* 0x000000103d007c0c */ /* 0x000fe2000e7c1270 */
[----:B------:R-:W-:Y:S01]  /*48ff0*/  ULDC UR14, c[0x0][0x228] ;  /* 0x00008a00000e7ab9 */ /* 0x000fe20000000800 */
[----:B------:R-:W-:-:S04]  /*49000*/  PRMT R57, R7, 0x7632, R57 ;  /* 0x0000763207397816 */ /* 0x000fc80000000039 */
[----:B------:R0:W-:Y:S01]  /*49010*/  @P5 STG.E.U16 desc[UR8][R48.64], R7 ;  /* 0x0000000730005986 */ /* 0x0001e2000c101508 */
[----:B-1----:R-:W-:Y:S01]  /*49020*/  VIADD R2, R50, UR6 ;  /* 0x0000000632027c36 */ /* 0x002fe20008000000 */
[----:B------:R-:W-:Y:S01]  /*49030*/  ISETP.LT.AND P4, PT, R60, UR18, !P4 ;  /* 0x000000123c007c0c */ /* 0x000fe2000e781270 */
[----:B------:R-:W-:Y:S01]  /*49040*/  ULDC UR16, c[0x0][0x228] ;  /* 0x00008a0000107ab9 */ /* 0x000fe20000000800 */
[----:B0-----:R-:W2:Y:S01]  /*49050*/  LDL.LU R7, [R1+0x108] ;  /* 0x0001080001077983 */ /* 0x001ea20000300800 */
[----:B------:R-:W-:Y:S01]  /*49060*/  IMAD.WIDE R50, R50, 0x2, R46 ;  /* 0x0000000232327825 */ /* 0x000fe200078e022e */
[----:B------:R-:W-:Y:S01]  /*49070*/  ISETP.GE.AND P5, PT, R56, UR10, PT ;  /* 0x0000000a38007c0c */ /* 0x000fe2000bfa6270 */
[----:B------:R-:W-:Y:S01]  /*49080*/  ULDC UR10, c[0x0][0x228] ;  /* 0x00008a00000a7ab9 */ /* 0x000fe20000000800 */
[----:B------:R-:W-:Y:S01]  /*49090*/  ULDC UR6, c[0x0][0x22c] ;  /* 0x00008b0000067ab9 */ /* 0x000fe20000000800 */
[----:B------:R-:W-:Y:S01]  /*490a0*/  IMAD.WIDE R52, R2, 0x2, R44 ;  /* 0x0000000202347825 */ /* 0x000fe200078e022c */
[----:B------:R0:W-:Y:S01]  /*490b0*/  @P0 STG.E.U16 desc[UR8][R50.64], R57 ;  /* 0x0000003932000986 */ /* 0x0001e2000c101508 */
[----:B------:R-:W-:-:S02]  /*490c0*/  ULDC UR18, c[0x0][0x228] ;  /* 0x00008a0000127ab9 */ /* 0x000fc40000000800 */
[----:B------:R-:W-:Y:S01]  /*490d0*/  IMAD.WIDE R54, R2, 0x2, R46 ;  /* 0x0000000202367825 */ /* 0x000fe200078e022e */
[----:B---3--:R-:W-:Y:S01]  /*490e0*/  PRMT R58, R6, 0x7632, R58 ;  /* 0x00007632063a7816 */ /* 0x008fe2000000003a */
[----:B------:R1:W-:Y:S02]  /*490f0*/  @P6 STG.E.U16 desc[UR8][R52.64], R6 ;  /* 0x0000000634006986 */ /* 0x0003e4000c101508 */
[----:B------:R-:W-:Y:S02]  /*49100*/  VIADD R48, R3, 0x69 ;  /* 0x0000006903307836 */ /* 0x000fe40000000000 */
        /* <DEDUP_REMOVED lines=8> */
[----:B------:R-:W-:Y:S01]  /*49190*/  ISETP.LT.AND P6, PT, R61, UR14, !P1 ;  /* 0x0000000e3d007c0c */ /* 0x000fe2000cfc1270 */
[C---:B------:R-:W-:Y:S01]  /*491a0*/  VIADD R2, R50.reuse, UR4 ;  /* 0x0000000432027c36 */ /* 0x040fe20008000000 */
[----:B------:R-:W-:Y:S01]  /*491b0*/  ULDC UR6, c[0x0][0x22c] ;  /* 0x00008b0000067ab9 */ /* 0x000fe20000000800 */
[----:B------:R-:W-:Y:S01]  /*491c0*/  IMAD.WIDE R50, R50, 0x2, R46 ;  /* 0x0000000232327825 */ /* 0x000fe200078e022e */
[----:B------:R-:W-:Y:S01]  /*491d0*/  ULDC UR10, c[0x0][0x228] ;  /* 0x00008a00000a7ab9 */ /* 0x000fe20000000800 */
[----:B------:R-:W-:Y:S01]  /*491e0*/  ULDC UR12, c[0x0][0x228] ;  /* 0x00008a00000c7ab9 */ /* 0x000fe20000000800 */
[----:B------:R-:W-:Y:S01]  /*491f0*/  ULDC UR4, c[0x0][0x22c] ;  /* 0x00008b0000047ab9 */ /* 0x000fe20000000800 */
[----:B------:R-:W-:Y:S01]  /*49200*/  IMAD.WIDE R52, R2, 0x2, R44 ;  /* 0x0000000202347825 */ /* 0x000fe200078e022c */
[----:B------:R-:W-:Y:S01]  /*49210*/  ULDC UR14, c[0x0][0x228] ;  /* 0x00008a00000e7ab9 */ /* 0x000fe20000000800 */
[----:B---3--:R-:W-:Y:S01]  /*49220*/  PRMT R55, R5, 0x7632, R55 ;  /* 0x0000763205377816 */ /* 0x008fe20000000037 */
[----:B------:R0:W-:Y:S04]  /*49230*/  @P4 STG.E.U16 desc[UR8][R48.64], R5 ;  /* 0x0000000530004986 */ /* 0x0001e8000c101508 */
[----:B0-----:R-:W3:Y:S01]  /*49240*/  LDL.LU R5, [R1+0x10c] ;  /* 0x00010c0001057983 */ /* 0x001ee20000300800 */
[----:B------:R-:W-:-:S03]  /*49250*/  VIADD R49, R3, 0x6b ;  /* 0x0000006b03317836 */ /* 0x000fc60000000000 */
[----:B------:R-:W-:Y:S02]  /*49260*/  @P2 STG.E.U16 desc[UR8][R50.64], R55 ;  /* 0x0000003732002986 */ /* 0x000fe4000c101508 */
[----:B------:R-:W-:Y:S01]  /*49270*/  ISETP.GE.AND P2, PT, R49, UR6, PT ;  /* 0x0000000631007c0c */ /* 0x000fe2000bf46270 */
[C---:B------:R-:W-:Y:S01]  /*49280*/  VIADD R54, R3.reuse, 0x6a ;  /* 0x0000006a03367836 */ /* 0x040fe20000000000 */
[----:B------:R-:W-:Y:S01]  /*49290*/  ISETP.LT.AND P1, PT, R60, UR10, !P1 ;  /* 0x0000000a3c007c0c */ /* 0x000fe2000cf21270 */
[----:B------:R0:W-:Y:S01]  /*492a0*/  @P6 STG.E.U16 desc[UR8][R52.64], R4 ;  /* 0x0000000434006986 */ /* 0x0001e2000c101508 */
[----:B------:R-:W-:Y:S01]  /*492b0*/  PRMT R49, R4, 0x7632, R49 ;  /* 0x0000763204317816 */ /* 0x000fe20000000031 */
[----:B------:R-:W-:Y:S01]  /*492c0*/  VIADD R56, R3, 0x6c ;  /* 0x0000006c03387836 */ /* 0x000fe20000000000 */
[----:B------:R-:W-:Y:S01]  /*492d0*/  ISETP.GE.AND P4, PT, R54, UR4, PT ;  /* 0x0000000436007c0c */ /* 0x000fe2000bf86270 */
[----:B------:R-:W-:Y:S01]  /*492e0*/  ULDC UR4, c[0x0][0x248] ;  /* 0x0000920000047ab9 */ /* 0x000fe20000000800 */
[----:B------:R-:W-:Y:S01]  /*492f0*/  ULDC UR10, c[0x0][0x228] ;  /* 0x00008a00000a7ab9 */ /* 0x000fe20000000800 */
[----:B------:R-:W-:Y:S01]  /*49300*/  ULDC UR6, c[0x0][0x248] ;  /* 0x0000920000067ab9 */ /* 0x000fe20000000800 */
        /* <DEDUP_REMOVED lines=35> */
[----:B------:R-:W-:Y:S01]  /*49540*/  IMAD.WIDE R54, R2, 0x2, R46 ;  /* 0x0000000202367825 */ /* 0x000fe200078e022e */
[----:B----4-:R-:W-:-:S02]  /*49550*/  PRMT R58, R9, 0x7632, R58 ;  /* 0x00007632093a7816 */ /* 0x010fc4000000003a */
[----:B------:R-:W-:Y:S01]  /*49560*/  @P0 STG.E.U16 desc[UR8][R50.64], R57 ;  /* 0x0000003932000986 */ /* 0x000fe2000c101508 */
[----:B------:R-:W-:-:S03]  /*49570*/  VIADD R56, R3, 0x6d ;  /* 0x0000006d03387836 */ /* 0x000fc60000000000 */
[----:B------:R0:W-:Y:S01]  /*49580*/  @P6 STG.E.U16 desc[UR8][R52.64], R9 ;  /* 0x0000000934006986 */ /* 0x0001e2000c101508 */
[----:B------:R-:W-:Y:S01]  /*49590*/  VIADD R48, R3, 0x6e ;  /* 0x0000006e03307836 */ /* 0x000fe20000000000 */
[----:B------:R-:W-:Y:S01]  /*495a0*/  ISETP.GE.AND P5, PT, R56, UR4, PT ;  /* 0x0000000438007c0c */ /* 0x000fe2000bfa6270 */
[----:B------:R-:W-:Y:S01]  /*495b0*/  ULDC UR4, c[0x0][0x248] ;  /* 0x0000920000047ab9 */ /* 0x000fe20000000800 */
[----:B------:R1:W-:Y:S01]  /*495c0*/  @P4 STG.E.U16 desc[UR8][R54.64], R58 ;  /* 0x0000003a36004986 */ /* 0x0003e2000c101508 */
[C---:B------:R-:W-:Y:S01]  /*495d0*/  ISETP.LT.AND P4, PT, R61.reuse, UR10, !P2 ;  /* 0x0000000a3d007c0c */ /* 0x040fe2000d781270 */
[----:B------:R-:W-:Y:S02]  /*495e0*/  ULDC UR10, c[0x0][0x228] ;  /* 0x00008a00000a7ab9 */ /* 0x000fe40000000800 */
[----:B0-----:R-:W4:Y:S01]  /*495f0*/  LDL.LU R9, [R1+0x124] ;  /* 0x0001240001097983 */ /* 0x001f220000300800 */
[----:B------:R-:W-:Y:S01]  /*49600*/  VIADD R50, R2, UR4 ;  /* 0x0000000402327c36 */ /* 0x000fe20008000000 */
        /* <DEDUP_REMOVED lines=10> */
[----:B------:R-:W-:-:S03]  /*496b0*/  ULDC UR14, c[0x0][0x228] ;  /* 0x00008a00000e7ab9 */ /* 0x000fc60000000800 */
[----:B------:R-:W-:Y:S01]  /*496c0*/  IMAD.WIDE R52, R2, 0x2, R44 ;  /* 0x0000000202347825 */ /* 0x000fe200078e022c */
[----:B------:R-:W-:Y:S01]  /*496d0*/  ISETP.LT.AND P1, PT, R60, UR10, !P1 ;  /* 0x0000000a3c007c0c */ /* 0x000fe2000cf21270 */
[----:B------:R-:W-:Y:S02]  /*496e0*/  ULDC UR10, c[0x0][0x22c] ;  /* 0x00008b00000a7ab9 */ /* 0x000fe40000000800 */
[C---:B-1----:R-:W-:Y:S01]  /*496f0*/  VIADD R54, R3.reuse, 0x6f ;  /* 0x0000006f03367836 */ /* 0x042fe20000000000 */
[----:B--2---:R-:W-:Y:S01]  /*49700*/  PRMT R55, R8, 0x7632, R55 ;  /* 0x0000763208377816 */ /* 0x004fe20000000037 */
[----:B------:R0:W-:Y:S04]  /*49710*/  @P4 STG.E.U16 desc[UR8][R48.64], R8 ;  /* 0x0000000830004986 */ /* 0x0001e8000c101508 */
[----:B------:R-:W-:Y:S04]  /*49720*/  @P2 STG.E.U16 desc[UR8][R50.64], R55 ;  /* 0x0000003732002986 */ /* 0x000fe8000c101508 */
[----:B0-----:R-:W2:Y:S01]  /*49730*/  LDL.LU R8, [R1+0x114] ;  /* 0x0001140001087983 */ /* 0x001ea20000300800 */
[----:B------:R-:W-:Y:S01]  /*49740*/  ISETP.GE.AND P4, PT, R54, UR4, PT ;  /* 0x0000000436007c0c */ /* 0x000fe2000bf86270 */
[----:B------:R-:W-:Y:S01]  /*49750*/  VIADD R48, R3, 0x70 ;  /* 0x0000007003307836 */ /* 0x000fe20000000000 */
[----:B------:R-:W-:Y:S01]  /*49760*/  ULDC UR4, c[0x0][0x248] ;  /* 0x0000920000047ab9 */ /* 0x000fe20000000800 */
[----:B------:R0:W-:Y:S01]  /*49770*/  @P6 STG.E.U16 desc[UR8][R52.64], R7 ;  /* 0x0000000734006986 */ /* 0x0001e2000c101508 */
[----:B------:R-:W-:-:S02]  /*49780*/  PRMT R56, R7, 0x7632, R56 ;  /* 0x0000763207387816 */ /* 0x000fc40000000038 */
[----:B------:R-:W-:Y:S01]  /*49790*/  ISETP.LT.AND P6, PT, R61, UR12, !P5 ;  /* 0x0000000c3d007c0c */ /* 0x000fe2000efc1270 */
[----:B------:R-:W-:Y:S01]  /*497a0*/  VIADD R54, R2, UR4 ;  /* 0x0000000402367c36 */ /* 0x000fe20008000000 */
[----:B0-----:R-:W2:Y:S01]  /*497b0*/  LDL.LU R7, [R1+0x128] ;  /* 0x0001280001077983 */ /* 0x001ea20000300800 */
        /* <DEDUP_REMOVED lines=8> */
[----:B------:R-:W-:-:S02]  /*49840*/  ULDC UR6, c[0x0][0x248] ;  /* 0x0000920000067ab9 */ /* 0x000fc40000000800 */
[----:B------:R-:W-:Y:S01]  /*49850*/  IMAD.WIDE R52, R54, 0x2, R46 ;  /* 0x0000000236347825 */ /* 0x000fe200078e022e */
[----:B------:R-:W-:Y:S01]  /*49860*/  PRMT R2, R6, 0x7632, R2 ;  /* 0x0000763206027816 */ /* 0x000fe20000000002 */
[----:B------:R0:W-:Y:S02]  /*49870*/  @P6 STG.E.U16 desc[UR8][R50.64], R6 ;  /* 0x0000000632006986 */ /* 0x0001e4000c101508 */
[----:B------:R-:W-:Y:S02]  /*49880*/  VIADD R55, R3, 0x71 ;  /* 0x0000007103377836 */ /* 0x000fe40000000000 */
[----:B------:R1:W-:Y:S01]  /*49890*/  @P5 STG.E.U16 desc[UR8][R52.64], R2 ;  /* 0x0000000234005986 */ /* 0x0003e2000c101508 */
[----:B------:R-:W-:Y:S01]  /*498a0*/  ISETP.LT.AND P5, PT, R61, UR12, !P0 ;  /* 0x0000000c3d007c0c */ /* 0x000fe2000c7a1270 */
[----:B------:R-:W-:Y:S02]  /*498b0*/  ULDC UR12, c[0x0][0x228] ;  /* 0x00008a00000c7ab9 */ /* 0x000fe40000000800 */
[----:B0-----:R-:W2:Y:S01]  /*498c0*/  LDL.LU R6, [R1+0x118] ;  /* 0x0001180001067983 */ /* 0x001ea20000300800 */
[----:B------:R-:W-:Y:S01]  /*498d0*/  ISETP.GE.AND P1, PT, R55, UR4, PT ;  /* 0x0000000437007c0c */ /* 0x000fe2000bf26270 */
[----:B------:R-:W-:-:S02]  /*498e0*/  ULDC UR4, c[0x0][0x248] ;  /* 0x0000920000047ab9 */ /* 0x000fc40000000800 */
[----:B------:R-:W-:Y:S01]  /*498f0*/  VIADD R50, R54, UR4 ;  /* 0x0000000436327c36 */ /* 0x000fe20008000000 */
[----:B------:R-:W-:Y:S02]  /*49900*/  ISETP.LT.AND P0, PT, R60, UR14, !P0 ;  /* 0x0000000e3c007c0c */ /* 0x000fe4000c701270 */
[----:B---3--:R-:W-:Y:S01]  /*49910*/  PRMT R57, R5, 0x7632, R57 ;  /* 0x0000763205397816 */ /* 0x008fe20000000039 */
[C---:B------:R-:W-:Y:S01]  /*49920*/  IMAD.WIDE R48, R50.reuse, 0x2, R44 ;  /* 0x0000000232307825 */ /* 0x040fe200078e022c */
[----:B------:R-:W-:Y:S01]  /*49930*/  ISETP.LT.AND P6, PT, R61, UR16, !P4 ;  /* 0x000000103d007c0c */ /* 0x000fe2000e7c1270 */
[----:B------:R-:W-:Y:S01]  /*49940*/  ULDC UR4, c[0x0][0x248] ;  /* 0x0000920000047ab9 */ /* 0x000fe20000000800 */
[----:B------:R-:W-:Y:S02]  /*49950*/  ULDC UR14, c[0x0][0x228] ;  /* 0x00008a00000e7ab9 */ /* 0x000fe40000000800 */
[----:B------:R0:W-:Y:S01]  /*49960*/  @P5 STG.E.U16 desc[UR8][R48.64], R5 ;  /* 0x0000000530005986 */ /* 0x0001e2000c101508 */
[----:B-1----:R-:W-:Y:S01]  /*49970*/  VIADD R2, R50, UR6 ;  /* 0x0000000632027c36 */ /* 0x002fe20008000000 */
[----:B------:R-:W-:-:S02]  /*49980*/  PRMT R58, R4, 0x7632, R58 ;  /* 0x00007632043a7816 */ /* 0x000fc4000000003a */
[----:B0-----:R-:W3:Y:S01]  /*49990*/  LDL.LU R5, [R1+0x12c] ;  /* 0x00012c0001057983 */ /* 0x001ee20000300800 */
[----:B------:R-:W-:Y:S01]  /*499a0*/  IMAD.WIDE R50, R50, 0x2, R46 ;  /* 0x0000000232327825 */ /* 0x000fe200078e022e */
[----:B------:R-:W-:Y:S01]  /*499b0*/  ISETP.LT.AND P4, PT, R60, UR18, !P4 ;  /* 0x000000123c007c0c */ /* 0x000fe2000e781270 */
[----:B------:R-:W-:Y:S01]  /*499c0*/  ULDC UR6, c[0x0][0x22c] ;  /* 0x00008b0000067ab9 */ /* 0x000fe20000000800 */
[----:B------:R-:W-:Y:S01]  /*499d0*/  ULDC UR16, c[0x0][0x228] ;  /* 0x00008a0000107ab9 */ /* 0x000fe20000000800 */
[----:B------:R-:W-:Y:S01]  /*499e0*/  IMAD.WIDE R52, R2, 0x2, R44 ;  /* 0x0000000202347825 */ /* 0x000fe200078e022c */
[----:B------:R-:W-:Y:S01]  /*499f0*/  @P0 STG.E.U16 desc[UR8][R50.64], R57 ;  /* 0x0000003932000986 */ /* 0x000fe2000c101508 */
[----:B------:R-:W-:-:S03]  /*49a00*/  ULDC UR18, c[0x0][0x228] ;  /* 0x00008a0000127ab9 */ /* 0x000fc60000000800 */
[----:B------:R0:W-:Y:S04]  /*49a10*/  @P6 STG.E.U16 desc[UR8][R52.64], R4 ;  /* 0x0000000434006986 */ /* 0x0001e8000c101508 */
[----:B0-----:R-:W3:Y:S01]  /*49a20*/  LDL.LU R4, [R1+0x11c] ;  /* 0x00011c0001047983 */ /* 0x001ee20000300800 */
[----:B------:R-:W-:Y:S02]  /*49a30*/  VIADD R56, R3, 0x72 ;  /* 0x0000007203387836 */ /* 0x000fe40000000000 */
[----:B------:R-:W-:-:S03]  /*49a40*/  IMAD.WIDE R54, R2, 0x2, R46 ;  /* 0x0000000202367825 */ /* 0x000fc600078e022e */
[----:B------:R-:W-:Y:S01]  /*49a50*/  ISETP.GE.AND P5, PT, R56, UR10, PT ;  /* 0x0000000a38007c0c */ /* 0x000fe2000bfa6270 */
[----:B------:R-:W-:Y:S01]  /*49a60*/  ULDC UR10, c[0x0][0x228] ;  /* 0x00008a00000a7ab9 */ /* 0x000fe20000000800 */
        /* <DEDUP_REMOVED lines=17> */
[----:B------:R-:W-:Y:S01]  /*49b80*/  PRMT R56, R10, 0x7632, R56 ;  /* 0x000076320a387816 */ /* 0x000fe20000000038 */
[----:B------:R-:W-:Y:S01]  /*49b90*/  IMAD.WIDE R52, R54, 0x2, R44 ;  /* 0x0000000236347825 */ /* 0x000fe200078e022c */
[----:B------:R1:W-:Y:S03]  /*49ba0*/  @P2 STG.E.U16 desc[UR8][R50.64], R55 ;  /* 0x0000003732002986 */ /* 0x0003e6000c101508 */
[C---:B------:R-:W-:Y:S01]  /*49bb0*/  VIADD R2, R3.reuse, 0x74 ;  /* 0x0000007403027836 */ /* 0x040fe20000000000 */
[----:B------:R-:W-:Y:S01]  /*49bc0*/  ULDC UR6, c[0x0][0x22c] ;  /* 0x00008b0000067ab9 */ /* 0x000fe20000000800 */
[----:B0-----:R-:W3:Y:S01]  /*49bd0*/  LDL.LU R11, [R1+0x140] ;  /* 0x00014000010b7983 */ /* 0x001ee20000300800 */
[----:B------:R-:W-:Y:S01]  /*49be0*/  ISETP.LT.AND P1, PT, R60, UR10, !P1 ;  /* 0x0000000a3c007c0c */ /* 0x000fe2000cf21270 */
[----:B------:R-:W-:-:S02]  /*49bf0*/  VIADD R48, R3, 0x75 ;  /* 0x0000007503307836 */ /* 0x000fc40000000000 */
[----:B------:R0:W-:Y:S01]  /*49c00*/  @P6 STG.E.U16 desc[UR8][R52.64], R10 ;  /* 0x0000000a34006986 */ /* 0x0001e2000c101508 */
[----:B------:R-:W-:Y:S01]  /*49c10*/  ISETP.LT.AND P6, PT, R61, UR12, !P5 ;  /* 0x0000000c3d007c0c */ /* 0x000fe2000efc1270 */
[----:B-1----:R-:W-:Y:S01]  /*49c20*/  VIADD R55, R3, 0x76 ;  /* 0x0000007603377836 */ /* 0x002fe20000000000 */
[----:B------:R-:W-:Y:S01]  /*49c30*/  ISETP.GE.AND P4, PT, R2, UR4, PT ;  /* 0x0000000402007c0c */ /* 0x000fe2000bf86270 */
[----:B------:R-:W-:Y:S01]  /*49c40*/  ULDC UR4, c[0x0][0x248] ;  /* 0x0000920000047ab9 */ /* 0x000fe20000000800 */
[----:B------:R-:W-:Y:S01]  /*49c50*/  ISETP.LT.AND P5, PT, R60, UR14, !P5 ;  /* 0x0000000e3c007c0c */ /* 0x000fe2000efa1270 */
[----:B------:R-:W-:Y:S01]  /*49c60*/  VIADD R2, R54, UR4 ;  /* 0x0000000436027c36 */ /* 0x000fe20008000000 */
[----:B------:R-:W-:Y:S01]  /*49c70*/  ISETP.GE.AND P2, PT, R48, UR6, PT ;  /* 0x0000000630007c0c */ /* 0x000fe2000bf46270 */
[----:B------:R-:W-:Y:S01]  /*49c80*/  ULDC UR10, c[0x0][0x228] ;  /* 0x00008a00000a7ab9 */ /* 0x000fe20000000800 */
[----:B0-----:R-:W3:Y:S01]  /*49c90*/  LDL.LU R10, [R1+0x130] ;  /* 0x00013000010a7983 */ /* 0x001ee20000300800 */
[----:B------:R-:W-:Y:S01]  /*49ca0*/  IMAD.WIDE R48, R54, 0x2, R46 ;  /* 0x0000000236307825 */ /* 0x000fe200078e022e */
[----:B----4-:R-:W-:Y:S01]  /*49cb0*/  PRMT R54, R9, 0x7632, R54 ;  /* 0x0000763209367816 */ /* 0x010fe20000000036 */
[----:B------:R-:W-:Y:S01]  /*49cc0*/  ULDC UR4, c[0x0][0x22c] ;  /* 0x00008b0000047ab9 */ /* 0x000fe20000000800 */
[----:B------:R-:W-:Y:S01]  /*49cd0*/  ULDC UR12, c[0x0][0x228] ;  /* 0x00008a00000c7ab9 */ /* 0x000fe20000000800 */
[C---:B------:R-:W-:Y:S01]  /*49ce0*/  IMAD.WIDE R50, R2.reuse, 0x2, R44 ;  /* 0x0000000202327825 */ /* 0x040fe200078e022c */
[----:B------:R0:W-:Y:S01]  /*49cf0*/  @P1 STG.E.U16 desc[UR8][R48.64], R56 ;  /* 0x0000003830001986 */ /* 0x0001e2000c101508 */
[----:B------:R-:W-:Y:S01]  /*49d00*/  ULDC UR14, c[0x0][0x228] ;  /* 0x00008a00000e7ab9 */ /* 0x000fe20000000800 */
[----:B------:R-:W-:Y:S01]  /*49d10*/  ULDC UR6, c[0x0][0x248] ;  /* 0x0000920000067ab9 */ /* 0x000fe20000000800 */
[----:B------:R-:W-:Y:S01]  /*49d20*/  IMAD.WIDE R52, R2, 0x2, R46 ;  /* 0x0000000202347825 */ /* 0x000fe200078e022e */
[----:B------:R1:W-:Y:S01]  /*49d30*/  @P6 STG.E.U16 desc[UR8][R50.64], R9 ;  /* 0x0000000932006986 */ /* 0x0003e2000c101508 */
[----:B------:R-:W-:Y:S01]  /*49d40*/  ISETP.GE.AND P1, PT, R55, UR4, PT ;  /* 0x0000000437007c0c */ /* 0x000fe2000bf26270 */
[----:B------:R-:W-:-:S02]  /*49d50*/  ULDC UR4, c[0x0][0x248] ;  /* 0x0000920000047ab9 */ /* 0x000fc40000000800 */
[----:B------:R4:W-:Y:S01]  /*49d60*/  @P5 STG.E.U16 desc[UR8][R52.64], R54 ;  /* 0x0000003634005986 */ /* 0x0009e2000c101508 */
[----:B------:R-:W-:Y:S01]  /*49d70*/  ISETP.LT.AND P5, PT, R61, UR10, !P0 ;  /* 0x0000000a3d007c0c */ /* 0x000fe2000c7a1270 */
[----:B------:R-:W-:Y:S01]  /*49d80*/  ULDC UR10, c[0x0][0x228] ;  /* 0x00008a00000a7ab9 */ /* 0x000fe20000000800 */
[----:B------:R-:W-:Y:S01]  /*49d90*/  ISETP.LT.AND P0, PT, R60, UR12, !P0 ;  /* 0x0000000c3c007c0c */ /* 0x000fe2000c701270 */
[----:B0-----:R-:W-:Y:S01]  /*49da0*/  VIADD R56, R3, 0x77 ;  /* 0x0000007703387836 */ /* 0x001fe20000000000 */
        /* <DEDUP_REMOVED lines=9> */
[C---:B------:R-:W-:Y:S01]  /*49e40*/  VIADD R2, R50.reuse, UR6 ;  /* 0x0000000632027c36 */ /* 0x040fe20008000000 */
[----:B------:R-:W-:Y:S01]  /*49e50*/  ULDC UR6, c[0x0][0x22c] ;  /* 0x00008b0000067ab9 */ /* 0x000fe20000000800 */
[----:B------:R-:W-:-:S04]  /*49e60*/  IMAD.WIDE R50, R50, 0x2, R46 ;  /* 0x0000000232327825 */ /* 0x000fc800078e022e */
[----:B----4-:R-:W-:-:S04]  /*49e70*/  IMAD.WIDE R52, R2, 0x2, R44 ;  /* 0x0000000202347825 */ /* 0x010fc800078e022c */
[----:B------:R-:W-:Y:S01]  /*49e80*/  IMAD.WIDE R54, R2, 0x2, R46 ;  /* 0x0000000202367825 */ /* 0x000fe200078e022e */
[----:B--2---:R-:W-:Y:S01]  /*49e90*/  PRMT R57, R8, 0x7632, R57 ;  /* 0x0000763208397816 */ /* 0x004fe20000000039 */
[----:B------:R0:W-:Y:S04]  /*49ea0*/  @P5 STG.E.U16 desc[UR8][R48.64], R8 ;  /* 0x0000000830005986 */ /* 0x0001e8000c101508 */
[----:B------:R1:W-:Y:S04]  /*49eb0*/  @P0 STG.E.U16 desc[UR8][R50.64], R57 ;  /* 0x0000003932000986 */ /* 0x0003e8000c101508 */
[----:B0-----:R-:W2:Y:S01]  /*49ec0*/  LDL.LU R8, [R1+0x134] ;  /* 0x0001340001087983 */ /* 0x001ea20000300800 */
[----:B------:R-:W-:Y:S01]  /*49ed0*/  ISETP.GE.AND P5, PT, R56, UR4, PT ;  /* 0x0000000438007c0c */ /* 0x000fe2000bfa6270 */
[----:B------:R-:W-:Y:S01]  /*49ee0*/  ULDC UR4, c[0x0][0x248] ;  /* 0x0000920000047ab9 */ /* 0x000fe20000000800 */
[----:B------:R-:W-:Y:S01]  /*49ef0*/  VIADD R48, R3, 0x78 ;  /* 0x0000007803307836 */ /* 0x000fe20000000000 */
[----:B------:R-:W-:Y:S01]  /*49f00*/  PRMT R58, R7, 0x7632, R58 ;  /* 0x00007632073a7816 */ /* 0x000fe2000000003a */
[----:B------:R0:W-:Y:S04]  /*49f10*/  @P6 STG.E.U16 desc[UR8][R52.64], R7 ;  /* 0x0000000734006986 */ /* 0x0001e8000c101508 */
[----:B------:R4:W-:Y:S01]  /*49f20*/  @P4 STG.E.U16 desc[UR8][R54.64], R58 ;  /* 0x0000003a36004986 */ /* 0x0009e2000c101508 */
[----:B------:R-:W-:Y:S01]  /*49f30*/  ISETP.LT.AND P4, PT, R61, UR10, !P2 ;  /* 0x0000000a3d007c0c */ /* 0x000fe2000d781270 */
[----:B-1----:R-:W-:-:S02]  /*49f40*/  VIADD R50, R2, UR4 ;  /* 0x0000000402327c36 */ /* 0x002fc40008000000 */
[----:B0-----:R-:W2:Y:S01]  /*49f50*/  LDL.LU R7, [R1+0x148] ;  /* 0x0001480001077983 */ /* 0x001ea20000300800 */
[----:B------:R-:W-:Y:S01]  /*49f60*/  ISETP.GE.AND P0, PT, R48, UR6, PT ;  /* 0x0000000630007c0c */ /* 0x000fe2000bf06270 */
[----:B------:R-:W-:Y:S01]  /*49f70*/  IMAD.WIDE R48, R50, 0x2, R44 ;  /* 0x0000000232307825 */ /* 0x000fe200078e022c */
[----:B------:R-:W-:Y:S01]  /*49f80*/  ISETP.LT.AND P2, PT, R60, UR12, !P2 ;  /* 0x0000000c3c007c0c */ /* 0x000fe2000d741270 */
[----:B------:R-:W-:Y:S01]  /*49f90*/  ULDC UR4, c[0x0][0x248] ;  /* 0x0000920000047ab9 */ /* 0x000fe20000000800 */
[----:B------:R-:W-:Y:S02]  /*49fa0*/  ISETP.LT.AND P6, PT, R61, UR14, !P1 ;  /* 0x0000000e3d007c0c */ /* 0x000fe4000cfc1270 */
[----:B----4-:R-:W-:-:S03]  /*49fb0*/  PRMT R55, R6, 0x7632, R55 ;  /* 0x0000763206377816 */ /* 0x010fc60000000037 */
[----:B------:R0:W-:Y:S01]  /*49fc0*/  @P4 STG.E.U16 desc[UR8][R48.64], R6 ;  /* 0x0000000630004986 */ /* 0x0001e2000c101508 */
[C---:B------:R-:W-:Y:S01]  /*49fd0*/  VIADD R2, R50.reuse, UR4 ;  /* 0x0000000432027c36 */ /* 0x040fe20008000000 */
[----:B------:R-:W-:Y:S01]  /*49fe0*/  ULDC UR10, c[0x0][0x228] ;  /* 0x00008a00000a7ab9 */ /* 0x000fe20000000800 */
[----:B------:R-:W-:Y:S01]  /*49ff0*/  VIADD R54, R3, 0x79 ;  /* 0x0000007903367836 */ /* 0x000fe20000000000 */
[----:B------:R-:W-:Y:S01]  /*4a000*/  ULDC UR12, c[0x0][0x228] ;  /* 0x00008a00000c7ab9 */ /* 0x000fe20000000800 */
[----:B------:R-:W-:Y:S01]  /*4a010*/  ULDC UR6, c[0x0][0x22c] ;  /* 0x00008b0000067ab9 */ /* 0x000fe20000000800 */
[----:B------:R-:W-:Y:S01]  /*4a020*/  ULDC UR14, c[0x0][0x228] ;  /* 0x00008a00000e7ab9 */ /* 0x000fe20000000800 */
[----:B0-----:R-:W4:Y:S01]  /*4a030*/  LDL.LU R6, [R1+0x138] ;  /* 0x0001380001067983 */ /* 0x001f220000300800 */
        /* <DEDUP_REMOVED lines=14> */
[----:B0-----:R-:W-:Y:S01]  /*4a120*/  IMAD.WIDE R50, R54, 0x2, R44 ;  /* 0x0000000236327825 */ /* 0x001fe200078e022c */
[----:B---3--:R0:W-:Y:S01]  /*4a130*/  @P6 STG.E.U16 desc[UR8][R52.64], R5 ;  /* 0x0000000534006986 */ /* 0x0081e2000c101508 */
[----:B------:R-:W-:Y:S02]  /*4a140*/  PRMT R55, R5, 0x7632, R55 ;  /* 0x0000763205377816 */ /* 0x000fe40000000037 */
[----:B------:R-:W-:Y:S01]  /*4a150*/  ISETP.LT.AND P6, PT, R61, UR12, !P5 ;  /* 0x0000000c3d007c0c */ /* 0x000fe2000efc1270 */
[----:B------:R-:W-:Y:S01]  /*4a160*/  VIADD R56, R3, 0x7b ;  /* 0x0000007b03387836 */ /* 0x000fe20000000000 */
[----:B0-----:R-:W3:Y:S04]  /*4a170*/  LDL.LU R5, [R1+0x14c] ;  /* 0x00014c0001057983 */ /* 0x001ee80000300800 */
[----:B------:R-:W-:Y:S01]  /*4a180*/  @P1 STG.E.U16 desc[UR8][R48.64], R55 ;  /* 0x0000003730001986 */ /* 0x000fe2000c101508 */
[----:B------:R-:W-:-:S06]  /*4a190*/  PRMT R2, R4, 0x7632, R2 ;  /* 0x0000763204027816 */ /* 0x000fcc0000000002 */
[----:B------:R0:W-:Y:S01]  /*4a1a0*/  @P6 STG.E.U16 desc[UR8][R50.64], R4 ;  /* 0x0000000432006986 */ /* 0x0001e2000c101508 */
[----:B------:R-:W-:Y:S01]  /*4a1b0*/  IMAD.WIDE R52, R54, 0x2, R46 ;  /* 0x0000000236347825 */ /* 0x000fe200078e022e */
[----:B------:R-:W-:Y:S02]  /*4a1c0*/  ULDC UR12, c[0x0][0x228] ;  /* 0x00008a00000c7ab9 */ /* 0x000fe40000000800 */
[----:B0-----:R-:W3:Y:S01]  /*4a1d0*/  LDL.LU R4, [R1+0x13c] ;  /* 0x00013c0001047983 */ /* 0x001ee20000300800 */
[----:B------:R-:W-:Y:S01]  /*4a1e0*/  ISETP.LT.AND P5, PT, R60, UR14, !P5 ;  /* 0x0000000e3c007c0c */ /* 0x000fe2000efa1270 */
[----:B------:R-:W-:Y:S01]  /*4a1f0*/  ULDC UR14, c[0x0][0x228] ;  /* 0x00008a00000e7ab9 */ /* 0x000fe20000000800 */
[----:B------:R-:W-:Y:S01]  /*4a200*/  ISETP.GE.AND P1, PT, R56, UR4, PT ;  /* 0x0000000438007c0c */ /* 0x000fe2000bf26270 */
[----:B------:R-:W-:Y:S01]  /*4a210*/  ULDC UR4, c[0x0][0x248] ;  /* 0x0000920000047ab9 */ /* 0x000fe20000000800 */
[C---:B------:R-:W-:Y:S01]  /*4a220*/  ISETP.LT.AND P6, PT, R61.reuse, UR14, !P4 ;  /* 0x0000000e3d007c0c */ /* 0x040fe2000e7c1270 */
[----:B------:R-:W-:Y:S01]  /*4a230*/  VIADD R50, R54, UR4 ;  /* 0x0000000436327c36 */ /* 0x000fe20008000000 */
[----:B------:R-:W3:Y:S07]  /*4a240*/  LDL.LU R59, [R1+0x150] ;  /* 0x00015000013b7983 */ /* 0x000eee0000300800 */
[----:B------:R0:W-:Y:S01]  /*4a250*/  @P5 STG.E.U16 desc[UR8][R52.64], R2 ;  /* 0x0000000234005986 */ /* 0x0001e2000c101508 */
[----:B------:R-:W-:Y:S01]  /*4a260*/  ISETP.LT.AND P5, PT, R61, UR10, !P0 ;  /* 0x0000000a3d007c0c */ /* 0x000fe2000c7a1270 */
[----:B------:R-:W-:Y:S01]  /*4a270*/  IMAD.WIDE R48, R50, 0x2, R44 ;  /* 0x0000000232307825 */ /* 0x000fe200078e022c */
[C---:B------:R-:W-:Y:S01]  /*4a280*/  ISETP.LT.AND P0, PT, R60.reuse, UR12, !P0 ;  /* 0x0000000c3c007c0c */ /* 0x040fe2000c701270 */
[----:B------:R-:W-:Y:S01]  /*4a290*/  ULDC UR10, c[0x0][0x228] ;  /* 0x00008a00000a7ab9 */ /* 0x000fe20000000800 */
[----:B------:R-:W-:-:S02]  /*4a2a0*/  ISETP.LT.AND P4, PT, R60, UR16, !P4 ;  /* 0x000000103c007c0c */ /* 0x000fc4000e781270 */
[----:B------:R-:W-:Y:S01]  /*4a2b0*/  PRMT R57, R11, 0x7632, R57 ;  /* 0x000076320b397816 */ /* 0x000fe20000000039 */
[----:B------:R-:W-:Y:S01]  /*4a2c0*/  VIADD R56, R3, 0x7c ;  /* 0x0000007c03387836 */ /* 0x000fe20000000000 */
[----:B------:R-:W-:Y:S01]  /*4a2d0*/  ULDC UR4, c[0x0][0x22c] ;  /* 0x00008b0000047ab9 */ /* 0x000fe20000000800 */
[----:B------:R-:W-:Y:S01]  /*4a2e0*/  ULDC UR12, c[0x0][0x228] ;  /* 0x00008a00000c7ab9 */ /* 0x000fe20000000800 */
[C---:B0-----:R-:W-:Y:S01]  /*4a2f0*/  VIADD R2, R50.reuse, UR6 ;  /* 0x0000000632027c36 */ /* 0x041fe20008000000 */
[----:B------:R-:W-:Y:S01]  /*4a300*/  ULDC UR6, c[0x0][0x22c] ;  /* 0x00008b0000067ab9 */ /* 0x000fe20000000800 */
[----:B------:R-:W-:Y:S01]  /*4a310*/  IMAD.WIDE R50, R50, 0x2, R46 ;  /* 0x0000000232327825 */ /* 0x000fe200078e022e */
[----:B------:R-:W-:Y:S01]  /*4a320*/  @P5 STG.E.U16 desc[UR8][R48.64], R11 ;  /* 0x0000000b30005986 */ /* 0x000fe2000c101508 */
[----:B------:R-:W-:Y:S01]  /*4a330*/  ULDC UR14, c[0x0][0x228] ;  /* 0x00008a00000e7ab9 */ /* 0x000fe20000000800 */
[----:B------:R-:W-:Y:S01]  /*4a340*/  ULDC UR16, c[0x0][0x228] ;  /* 0x00008a0000107ab9 */ /* 0x000fe20000000800 */
[C---:B------:R-:W-:Y:S01]  /*4a350*/  IMAD.WIDE R52, R2.reuse, 0x2, R44 ;  /* 0x0000000202347825 */ /* 0x040fe200078e022c */
[----:B------:R-:W-:Y:S03]  /*4a360*/  @P0 STG.E.U16 desc[UR8][R50.64], R57 ;  /* 0x0000003932000986 */ /* 0x000fe6000c101508 */
[----:B------:R-:W-:Y:S01]  /*4a370*/  IMAD.WIDE R54, R2, 0x2, R46 ;  /* 0x0000000202367825 */ /* 0x000fe200078e022e */
[----:B------:R-:W-:Y:S01]  /*4a380*/  PRMT R58, R10, 0x7632, R58 ;  /* 0x000076320a3a7816 */ /* 0x000fe2000000003a */
[----:B------:R0:W-:Y:S01]  /*4a390*/  @P6 STG.E.U16 desc[UR8][R52.64], R10 ;  /* 0x0000000a34006986 */ /* 0x0001e2000c101508 */
[----:B------:R-:W-:Y:S01]  /*4a3a0*/  ISETP.GE.AND P5, PT, R56, UR4, PT ;  /* 0x0000000438007c0c */ /* 0x000fe2000bfa6270 */
[----:B------:R-:W-:-:S02]  /*4a3b0*/  ULDC UR4, c[0x0][0x248] ;  /* 0x0000920000047ab9 */ /* 0x000fc40000000800 */
[----:B------:R1:W-:Y:S01]  /*4a3c0*/  @P4 STG.E.U16 desc[UR8][R54.64], R58 ;  /* 0x0000003a36004986 */ /* 0x0003e2000c101508 */
[----:B------:R-:W-:-:S03]  /*4a3d0*/  ISETP.LT.AND P4, PT, R61, UR10, !P2 ;  /* 0x0000000a3d007c0c */ /* 0x000fc6000d781270 */
[----:B0-----:R-:W3:Y:S01]  /*4a3e0*/  LDL.LU R10, [R1+0x1c0] ;  /* 0x0001c000010a7983 */ /* 0x001ee20000300800 */
[----:B------:R-:W-:Y:S02]  /*4a3f0*/  VIADD R48, R3, 0x7d ;  /* 0x0000007d03307836 */ /* 0x000fe40000000000 */
[----:B------:R-:W-:Y:S01]  /*4a400*/  VIADD R50, R2, UR4 ;  /* 0x0000000402327c36 */ /* 0x000fe20008000000 */
[----:B------:R-:W-:Y:S01]  /*4a410*/  ISETP.LT.AND P2, PT, R60, UR12, !P2 ;  /* 0x0000000c3c007c0c */ /* 0x000fe2000d741270 */
[----:B------:R-:W-:Y:S01]  /*4a420*/  ULDC UR4, c[0x0][0x248] ;  /* 0x0000920000047ab9 */ /* 0x000fe20000000800 */
[----:B------:R-:W-:Y:S01]  /*4a430*/  ISETP.GE.AND P0, PT, R48, UR6, PT ;  /* 0x0000000630007c0c */ /* 0x000fe2000bf06270 */
[C---:B------:R-:W-:Y:S01]  /*4a440*/  IMAD.WIDE R48, R50.reuse, 0x2, R44 ;  /* 0x0000000232307825 */ /* 0x040fe200078e022c */
[----:B------:R-:W-:Y:S01]  /*4a450*/  ISETP.LT.AND P6, PT, R61, UR14, !P1 ;  /* 0x0000000e3d007c0c */ /* 0x000fe2000cfc1270 */
        /* <DEDUP_REMOVED lines=9> */
[----:B------:R-:W-:Y:S01]  /*4a4f0*/  ULDC UR6, c[0x0][0x22c] ;  /* 0x00008b0000067ab9 */ /* 0x000fe20000000800 */
[----:B0-----:R-:W3:Y:S02]  /*4a500*/  LDL.LU R9, [R1+0x154] ;  /* 0x0001540001097983 */ /* 0x001ee40000300800 */
[C---:B------:R-:W-:Y:S01]  /*4a510*/  VIADD R54, R3.reuse, 0x7e ;  /* 0x0000007e03367836 */ /* 0x040fe20000000000 */
[----:B------:R-:W-:Y:S01]  /*4a520*/  ISETP.LT.AND P1, PT, R60, UR10, !P1 ;  /* 0x0000000a3c007c0c */ /* 0x000fe2000cf21270 */
[C---:B------:R-:W-:Y:S01]  /*4a530*/  VIADD R48, R3.reuse, 0x7f ;  /* 0x0000007f03307836 */ /* 0x040fe20000000000 */
[----:B------:R0:W-:Y:S01]  /*4a540*/  @P2 STG.E.U16 desc[UR8][R50.64], R55 ;  /* 0x0000003732002986 */ /* 0x0001e2000c101508 */
[----:B------:R-:W-:Y:S01]  /*4a550*/  VIADD R56, R3, 0x80 ;  /* 0x0000008003387836 */ /* 0x000fe20000000000 */
[----:B------:R-:W-:Y:S01]  /*4a560*/  ISETP.GE.AND P4, PT, R54, UR4, PT ;  /* 0x0000000436007c0c */ /* 0x000fe2000bf86270 */
[----:B------:R-:W-:Y:S01]  /*4a570*/  ULDC UR4, c[0x0][0x248] ;  /* 0x0000920000047ab9 */ /* 0x000fe20000000800 */
        /* <DEDUP_REMOVED lines=11> */
[----:B------:R-:W-:Y:S01]  /*4a630*/  ISETP.LT.AND P5, PT, R60, UR14, !P5 ;  /* 0x0000000e3c007c0c */ /* 0x000fe2000efa1270 */
[----:B0-----:R-:W2:Y:S01]  /*4a640*/  LDL.LU R8, [R1+0x1c4] ;  /* 0x0001c40001087983 */ /* 0x001ea20000300800 */
[----:B------:R-:W-:Y:S01]  /*4a650*/  IMAD.WIDE R52, R54, 0x2, R46 ;  /* 0x0000000236347825 */ /* 0x000fe200078e022e */
[----:B------:R-:W-:Y:S02]  /*4a660*/  ULDC UR14, c[0x0][0x228] ;  /* 0x00008a00000e7ab9 */ /* 0x000fe40000000800 */
[----:B------:R-:W-:Y:S01]  /*4a670*/  @P1 STG.E.U16 desc[UR8][R48.64], R55 ;  /* 0x0000003730001986 */ /* 0x000fe2000c101508 */
[----:B------:R-:W-:Y:S01]  /*4a680*/  ISETP.GE.AND P1, PT, R56, UR4, PT ;  /* 0x0000000438007c0c */ /* 0x000fe2000bf26270 */
[----:B------:R-:W-:Y:S01]  /*4a690*/  ULDC UR4, c[0x0][0x248] ;  /* 0x0000920000047ab9 */ /* 0x000fe20000000800 */
[----:B------:R-:W-:-:S03]  /*4a6a0*/  PRMT R2, R7, 0x7632, R2 ;  /* 0x0000763207027816 */ /* 0x000fc60000000002 */
        /* <DEDUP_REMOVED lines=11> */
[----:B----4-:R-:W-:-:S04]  /*4a760*/  PRMT R58, R6, 0x7632, R58 ;  /* 0x00007632063a7816 */ /* 0x010fc8000000003a */
[----:B------:R0:W-:Y:S01]  /*4a770*/  @P5 STG.E.U16 desc[UR8][R48.64], R6 ;  /* 0x0000000630005986 */ /* 0x0001e2000c101508 */
[----:B------:R-:W-:Y:S01]  /*4a780*/  VIADD R56, R50, UR6 ;  /* 0x0000000632387c36 */ /* 0x000fe20008000000 */
[----:B------:R-:W-:Y:S01]  /*4a790*/  ISETP.LT.AND P4, PT, R60, UR18, !P4 ;  /* 0x000000123c007c0c */ /* 0x000fe2000e781270 */
[----:B-1----:R-:W-:Y:S01]  /*4a7a0*/  VIADD R2, R3, 0x81 ;  /* 0x0000008103027836 */ /* 0x002fe20000000000 */
[----:B------:R-:W-:Y:S01]  /*4a7b0*/  ULDC UR6, c[0x0][0x22c] ;  /* 0x00008b0000067ab9 */ /* 0x000fe20000000800 */
[----:B------:R-:W-:Y:S01]  /*4a7c0*/  ULDC UR16, c[0x0][0x228] ;  /* 0x00008a0000107ab9 */ /* 0x000fe20000000800 */
[----:B0-----:R-:W4:Y:S01]  /*4a7d0*/  LDL.LU R6, [R1+0x1c8] ;  /* 0x0001c80001067983 */ /* 0x001f220000300800 */
[----:B------:R-:W-:-:S04]  /*4a7e0*/  IMAD.WIDE R50, R50, 0x2, R46 ;  /* 0x0000000232327825 */ /* 0x000fc800078e022e */
[C---:B------:R-:W-:Y:S01]  /*4a7f0*/  IMAD.WIDE R52, R56.reuse, 0x2, R44 ;  /* 0x0000000238347825 */ /* 0x040fe200078e022c */
[----:B------:R0:W-:Y:S03]  /*4a800*/  @P0 STG.E.U16 desc[UR8][R50.64], R58 ;  /* 0x0000003a32000986 */ /* 0x0001e6000c101508 */
[----:B------:R-:W-:Y:S01]  /*4a810*/  IMAD.WIDE R54, R56, 0x2, R46 ;  /* 0x0000000238367825 */ /* 0x000fe200078e022e */
[----:B------:R-:W-:Y:S01]  /*4a820*/  ISETP.GE.AND P5, PT, R2, UR10, PT ;  /* 0x0000000a02007c0c */ /* 0x000fe2000bfa6270 */
[----:B------:R-:W-:Y:S01]  /*4a830*/  ULDC UR10, c[0x0][0x228] ;  /* 0x00008a00000a7ab9 */ /* 0x000fe20000000800 */
[----:B------:R-:W-:Y:S01]  /*4a840*/  ULDC UR18, c[0x0][0x228] ;  /* 0x00008a0000127ab9 */ /* 0x000fe20000000800 */
[----:B0-----:R-:W-:Y:S01]  /*4a850*/  VIADD R50, R56, UR4 ;  /* 0x0000000438327c36 */ /* 0x001fe20008000000 */
[----:B------:R-:W-:-:S03]  /*4a860*/  ULDC UR4, c[0x0][0x248] ;  /* 0x0000920000047ab9 */ /* 0x000fc60000000800 */
[----:B------:R-:W-:Y:S01]  /*4a870*/  IMAD.WIDE R48, R50, 0x2, R44 ;  /* 0x0000000232307825 */ /* 0x000fe200078e022c */
[----:B---3--:R-:W-:Y:S01]  /*4a880*/  PRMT R57, R5, 0x7632, R57 ;  /* 0x0000763205397816 */ /* 0x008fe20000000039 */
[----:B------:R0:W-:Y:S04]  /*4a890*/  @P6 STG.E.U16 desc[UR8][R52.64], R5 ;  /* 0x0000000534006986 */ /* 0x0001e8000c101508 */
[----:B------:R1:W-:Y:S01]  /*4a8a0*/  @P4 STG.E.U16 desc[UR8][R54.64], R57 ;  /* 0x0000003936004986 */ /* 0x0003e2000c101508 */
[----:B------:R-:W-:Y:S01]  /*4a8b0*/  ISETP.LT.AND P4, PT, R61, UR10, !P2 ;  /* 0x0000000a3d007c0c */ /* 0x000fe2000d781270 */
[----:B------:R-:W-:Y:S02]  /*4a8c0*/  VIADD R2, R3, 0x82 ;  /* 0x0000008203027836 */ /* 0x000fe40000000000 */
[----:B0-----:R-:W3:Y:S01]  /*4a8d0*/  LDL.LU R5, [R1+0x15c] ;  /* 0x00015c0001057983 */ /* 0x001ee20000300800 */
[----:B------:R-:W-:Y:S01]  /*4a8e0*/  ISETP.LT.AND P6, PT, R61, UR14, !P1 ;  /* 0x0000000e3d007c0c */ /* 0x000fe2000cfc1270 */
[----:B------:R-:W-:Y:S01]  /*4a8f0*/  ULDC UR10, c[0x0][0x228] ;  /* 0x00008a00000a7ab9 */ /* 0x000fe20000000800 */
[----:B-1----:R-:W-:-:S07]  /*4a900*/  PRMT R55, R4, 0x7632, R55 ;  /* 0x0000763204377816 */ /* 0x002fce0000000037 */
[----:B------:R0:W-:Y:S01]  /*4a910*/  @P4 STG.E.U16 desc[UR8][R48.64], R4 ;  /* 0x0000000430004986 */ /* 0x0001e2000c101508 */
[----:B------:R-:W-:Y:S01]  /*4a920*/  ISETP.LT.AND P2, PT, R60, UR12, !P2 ;  /* 0x0000000c3c007c0c */ /* 0x000fe2000d741270 */
[----:B------:R-:W-:Y:S01]  /*4a930*/  VIADD R54, R3, 0x83 ;  /* 0x0000008303367836 */ /* 0x000fe20000000000 */
[----:B------:R-:W-:Y:S01]  /*4a940*/  ISETP.GE.AND P0, PT, R2, UR6, PT ;  /* 0x0000000602007c0c */ /* 0x000fe2000bf06270 */
[----:B------:R-:W-:Y:S01]  /*4a950*/  ULDC UR14, c[0x0][0x228] ;  /* 0x00008a00000e7ab9 */ /* 0x000fe20000000800 */
[----:B0-----:R-:W3:Y:S01]  /*4a960*/  LDL.LU R4, [R1+0x1cc] ;  /* 0x0001cc0001047983 */ /* 0x001ee20000300800 */
[C---:B------:R-:W-:Y:S01]  /*4a970*/  VIADD R2, R50.reuse, UR4 ;  /* 0x0000000432027c36 */ /* 0x040fe20008000000 */
[----:B------:R-:W-:Y:S01]  /*4a980*/  ULDC UR12, c[0x0][0x228] ;  /* 0x00008a00000c7ab9 */ /* 0x000fe20000000800 */
[----:B------:R-:W-:Y:S01]  /*4a990*/  IMAD.WIDE R50, R50, 0x2, R46 ;  /* 0x0000000232327825 */ /* 0x000fe200078e022e */
[----:B------:R-:W-:Y:S01]  /*4a9a0*/  ULDC UR4, c[0x0][0x22c] ;  /* 0x00008b0000047ab9 */ /* 0x000fe20000000800 */
[----:B------:R-:W-:Y:S01]  /*4a9b0*/  ISETP.LT.AND P1, PT, R60, UR10, !P1 ;  /* 0x0000000a3c007c0c */ /* 0x000fe2000cf21270 */
[----:B------:R-:W3:Y:S01]  /*4a9c0*/  LDL.LU R11, [R1+0x1e0] ;  /* 0x0001e000010b7983 */ /* 0x000ee20000300800 */
[----:B------:R-:W-:Y:S01]  /*4a9d0*/  IMAD.WIDE R52, R2, 0x2, R44 ;  /* 0x0000000202347825 */ /* 0x000fe200078e022c */
[----:B------:R-:W-:-:S02]  /*4a9e0*/  ULDC UR6, c[0x0][0x22c] ;  /* 0x00008b0000067ab9 */ /* 0x000fc40000000800 */
[----:B------:R0:W-:Y:S01]  /*4a9f0*/  @P2 STG.E.U16 desc[UR8][R50.64], R55 ;  /* 0x0000003732002986 */ /* 0x0001e2000c101508 */
[----:B------:R-:W-:Y:S01]  /*4aa00*/  ISETP.GE.AND P4, PT, R54, UR4, PT ;  /* 0x0000000436007c0c */ /* 0x000fe2000bf86270 */
[----:B------:R-:W-:Y:S01]  /*4aa10*/  VIADD R48, R3, 0x84 ;  /* 0x0000008403307836 */ /* 0x000fe20000000000 */
[----:B------:R-:W-:Y:S01]  /*4aa20*/  ULDC UR4, c[0x0][0x248] ;  /* 0x0000920000047ab9 */ /* 0x000fe20000000800 */
[----:B------:R1:W-:Y:S01]  /*4aa30*/  @P6 STG.E.U16 desc[UR8][R52.64], R59 ;  /* 0x0000003b34006986 */ /* 0x0003e2000c101508 */
        /* <DEDUP_REMOVED lines=9> */
[----:B0-----:R-:W-:Y:S01]  /*4aad0*/  IMAD.WIDE R50, R54, 0x2, R44 ;  /* 0x0000000236327825 */ /* 0x001fe200078e022c */
[----:B------:R-:W-:-:S03]  /*4aae0*/  ULDC UR14, c[0x0][0x228] ;  /* 0x00008a00000e7ab9 */ /* 0x000fc60000000800 */
        /* <DEDUP_REMOVED lines=24> */
[----:B------:R-:W-:Y:S01]  /*4ac70*/  PRMT R57, R9, 0x7632, R57 ;  /* 0x0000763209397816 */ /* 0x000fe20000000039 */
[----:B------:R0:W-:Y:S01]  /*4ac80*/  @P5 STG.E.U16 desc[UR8][R48.64], R9 ;  /* 0x0000000930005986 */ /* 0x0001e2000c101508 */
[----:B------:R-:W-:-:S04]  /*4ac90*/  IMAD.WIDE R50, R50, 0x2, R46 ;  /* 0x0000000232327825 */ /* 0x000fc800078e022e */
[C---:B------:R-:W-:Y:S01]  /*4aca0*/  IMAD.WIDE R52, R2.reuse, 0x2, R44 ;  /* 0x0000000202347825 */ /* 0x040fe200078e022c */
[----:B0-----:R-:W3:Y:S03]  /*4acb0*/  LDL.LU R9, [R1+0x1e4] ;  /* 0x0001e40001097983 */ /* 0x001ee60000300800 */
[----:B------:R-:W-:Y:S01]  /*4acc0*/  IMAD.WIDE R54, R2, 0x2, R46 ;  /* 0x0000000202367825 */ /* 0x000fe200078e022e */
[----:B------:R0:W-:Y:S01]  /*4acd0*/  @P0 STG.E.U16 desc[UR8][R50.64], R57 ;  /* 0x0000003932000986 */ /* 0x0001e2000c101508 */
[----:B------:R-:W-:Y:S01]  /*4ace0*/  ISETP.GE.AND P5, PT, R56, UR4, PT ;  /* 0x0000000438007c0c */ /* 0x000fe2000bfa6270 */
[----:B------:R-:W-:Y:S01]  /*4acf0*/  ULDC UR4, c[0x0][0x248] ;  /* 0x0000920000047ab9 */ /* 0x000fe20000000800 */
[----:B------:R-:W-:-:S05]  /*4ad00*/  VIADD R48, R3, 0x87 ;  /* 0x0000008703307836 */ /* 0x000fca0000000000 */
[----:B------:R-:W-:Y:S01]  /*4ad10*/  ISETP.GE.AND P0, PT, R48, UR6, PT ;  /* 0x0000000630007c0c */ /* 0x000fe2000bf06270 */
[----:B------:R-:W-:Y:S01]  /*4ad20*/  ULDC UR6, c[0x0][0x228] ;  /* 0x00008a0000067ab9 */ /* 0x000fe20000000800 */
[----:B0-----:R-:W-:Y:S01]  /*4ad30*/  VIADD R50, R2, UR4 ;  /* 0x0000000402327c36 */ /* 0x001fe20008000000 */
[----:B------:R-:W-:-:S03]  /*4ad40*/  ULDC UR4, c[0x0][0x248] ;  /* 0x0000920000047ab9 */ /* 0x000fc60000000800 */
        /* <DEDUP_REMOVED lines=19> */
[----:B------:R1:W-:Y:S04]  /*4ae80*/  @P2 STG.E.U16 desc[UR8][R50.64], R55 ;  /* 0x0000003732002986 */ /* 0x0003e8000c101508 */
[----:B0-----:R-:W2:Y:S01]  /*4ae90*/  LDL.LU R7, [R1+0x1e8] ;  /* 0x0001e80001077983 */ /* 0x001ea20000300800 */
[----:B------:R-:W-:Y:S01]  /*4aea0*/  ISETP.LT.AND P1, PT, R60, UR6, !P1 ;  /* 0x000000063c007c0c */ /* 0x000fe2000cf21270 */
[----:B------:R-:W-:Y:S01]  /*4aeb0*/  VIADD R48, R3, 0x89 ;  /* 0x0000008903307836 */ /* 0x000fe20000000000 */
[----:B------:R-:W-:Y:S01]  /*4aec0*/  ISETP.GE.AND P4, PT, R54, UR4, PT ;  /* 0x0000000436007c0c */ /* 0x000fe2000bf86270 */
[----:B------:R-:W-:Y:S01]  /*4aed0*/  ULDC UR4, c[0x0][0x248] ;  /* 0x0000920000047ab9 */ /* 0x000fe20000000800 */
[----:B------:R-:W-:Y:S01]  /*4aee0*/  ULDC UR6, c[0x0][0x22c] ;  /* 0x00008b0000067ab9 */ /* 0x000fe20000000800 */
[----:B----4-:R0:W-:Y:S01]  /*4aef0*/  @P6 STG.E.U16 desc[UR8][R52.64], R6 ;  /* 0x0000000634006986 */ /* 0x0101e2000c101508 */
[----:B-1----:R-:W-:-:S02]  /*4af00*/  PRMT R55, R6, 0x7632, R55 ;  /* 0x0000763206377816 */ /* 0x002fc40000000037 */
[----:B------:R-:W-:Y:S01]  /*4af10*/  ISETP.LT.AND P6, PT, R61, UR10, !P5 ;  /* 0x0000000a3d007c0c */ /* 0x000fe2000efc1270 */
[----:B------:R-:W-:Y:S01]  /*4af20*/  VIADD R54, R2, UR4 ;  /* 0x0000000402367c36 */ /* 0x000fe20008000000 */
[----:B0-----:R-:W4:Y:S01]  /*4af30*/  LDL.LU R6, [R1+0x1d8] ;  /* 0x0001d80001067983 */ /* 0x001f220000300800 */
        /* <DEDUP_REMOVED lines=12> */
[----:B---3--:R-:W-:Y:S01]  /*4b000*/  PRMT R2, R5, 0x7632, R2 ;  /* 0x0000763205027816 */ /* 0x008fe20000000002 */
        /* <DEDUP_REMOVED lines=10> */
[----:B------:R-:W-:Y:S01]  /*4b0b0*/  PRMT R58, R11, 0x7632, R58 ;  /* 0x000076320b3a7816 */ /* 0x000fe2000000003a */
        /* <DEDUP_REMOVED lines=8> */
[----:B------:R-:W-:Y:S01]  /*4b140*/  ULDC UR14, c[0x0][0x228] ;  /* 0x00008a00000e7ab9 */ /* 0x000fe20000000800 */
[----:B0-----:R-:W3:Y:S01]  /*4b150*/  LDL.LU R4, [R1+0x1dc] ;  /* 0x0001dc0001047983 */ /* 0x001ee20000300800 */
[----:B------:R-:W-:-:S04]  /*4b160*/  IMAD.WIDE R52, R2, 0x2, R44 ;  /* 0x0000000202347825 */ /* 0x000fc800078e022c */
[----:B------:R-:W-:Y:S01]  /*4b170*/  IMAD.WIDE R54, R2, 0x2, R46 ;  /* 0x0000000202367825 */ /* 0x000fe200078e022e */
[----:B------:R-:W3:Y:S01]  /*4b180*/  LDL.LU R59, [R1+0x200] ;  /* 0x00020000013b7983 */ /* 0x000ee20000300800 */
[----:B------:R-:W-:Y:S01]  /*4b190*/  ISETP.GE.AND P5, PT, R56, UR4, PT ;  /* 0x0000000438007c0c */ /* 0x000fe2000bfa6270 */
[----:B------:R-:W-:Y:S01]  /*4b1a0*/  ULDC UR4, c[0x0][0x248] ;  /* 0x0000920000047ab9 */ /* 0x000fe20000000800 */
[----:B------:R-:W-:Y:S01]  /*4b1b0*/  VIADD R48, R3, 0x8c ;  /* 0x0000008c03307836 */ /* 0x000fe20000000000 */
[----:B------:R0:W-:Y:S01]  /*4b1c0*/  @P0 STG.E.U16 desc[UR8][R50.64], R57 ;  /* 0x0000003932000986 */ /* 0x0001e2000c101508 */
[----:B------:R-:W-:-:S03]  /*4b1d0*/  ULDC UR16, c[0x0][0x228] ;  /* 0x00008a0000107ab9 */ /* 0x000fc60000000800 */
[----:B------:R-:W-:Y:S04]  /*4b1e0*/  @P6 STG.E.U16 desc[UR8][R52.64], R11 ;  /* 0x0000000b34006986 */ /* 0x000fe8000c101508 */
[----:B------:R1:W-:Y:S01]  /*4b1f0*/  @P4 STG.E.U16 desc[UR8][R54.64], R58 ;  /* 0x0000003a36004986 */ /* 0x0003e2000c101508 */
[C---:B------:R-:W-:Y:S01]  /*4b200*/  ISETP.LT.AND P4, PT, R61.reuse, UR10, !P2 ;  /* 0x0000000a3d007c0c */ /* 0x040fe2000d781270 */
[----:B------:R-:W-:Y:S01]  /*4b210*/  ULDC UR10, c[0x0][0x228] ;  /* 0x00008a00000a7ab9 */ /* 0x000fe20000000800 */
[----:B0-----:R-:W-:Y:S01]  /*4b220*/  VIADD R50, R2, UR4 ;  /* 0x0000000402327c36 */ /* 0x001fe20008000000 */
[----:B------:R-:W-:Y:S01]  /*4b230*/  ISETP.GE.AND P0, PT, R48, UR6, PT ;  /* 0x0000000630007c0c */ /* 0x000fe2000bf06270 */
[----:B------:R-:W-:Y:S01]  /*4b240*/  ULDC UR4, c[0x0][0x248] ;  /* 0x0000920000047ab9 */ /* 0x000fe20000000800 */
[----:B------:R-:W-:Y:S01]  /*4b250*/  ISETP.LT.AND P2, PT, R60, UR12, !P2 ;  /* 0x0000000c3c007c0c */ /* 0x000fe2000d741270 */
[C---:B------:R-:W-:Y:S01]  /*4b260*/  IMAD.WIDE R48, R50.reuse, 0x2, R44 ;  /* 0x0000000232307825 */ /* 0x040fe200078e022c */
[----:B------:R-:W-:Y:S01]  /*4b270*/  ISETP.LT.AND P6, PT, R61, UR14, !P1 ;  /* 0x0000000e3d007c0c */ /* 0x000fe2000cfc1270 */
[----:B------:R-:W-:Y:S01]  /*4b280*/  ULDC UR12, c[0x0][0x228] ;  /* 0x00008a00000c7ab9 */ /* 0x000fe20000000800 */
[----:B------:R-:W-:Y:S01]  /*4b290*/  ULDC UR14, c[0x0][0x228] ;  /* 0x00008a00000e7ab9 */ /* 0x000fe20000000800 */
[----:B------:R-:W-:Y:S01]  /*4b2a0*/  VIADD R2, R50, UR4 ;  /* 0x0000000432027c36 */ /* 0x000fe20008000000 */
[----:B-1----:R-:W-:-:S02]  /*4b2b0*/  PRMT R55, R10, 0x7632, R55 ;  /* 0x000076320a377816 */ /* 0x002fc40000000037 */
        /* <DEDUP_REMOVED lines=11> */
[----:B------:R-:W-:Y:S01]  /*4b370*/  ISETP.GE.AND P4, PT, R54, UR4, PT ;  /* 0x0000000436007c0c */ /* 0x000fe2000bf86270 */
[----:B------:R-:W-:Y:S01]  /*4b380*/  ULDC UR4, c[0x0][0x248] ;  /* 0x0000920000047ab9 */ /* 0x000fe20000000800 */
[----:B------:R0:W-:Y:S01]  /*4b390*/  @P6 STG.E.U16 desc[UR8][R52.64], R9 ;  /* 0x0000000934006986 */ /* 0x0001e2000c101508 */
[----:B------:R-:W-:-:S02]  /*4b3a0*/  PRMT R56, R9, 0x7632, R56 ;  /* 0x0000763209387816 */ /* 0x000fc40000000038 */
[----:B------:R-:W-:Y:S01]  /*4b3b0*/  ISETP.LT.AND P6, PT, R61, UR12, !P5 ;  /* 0x0000000c3d007c0c */ /* 0x000fe2000efc1270 */
[----:B------:R-:W-:Y:S01]  /*4b3c0*/  VIADD R54, R2, UR4 ;  /* 0x0000000402367c36 */ /* 0x000fe20008000000 */
[----:B------:R-:W-:Y:S01]  /*4b3d0*/  ISETP.LT.AND P5, PT, R60, UR14, !P5 ;  /* 0x0000000e3c007c0c */ /* 0x000fe2000efa1270 */
[----:B------:R-:W-:Y:S01]  /*4b3e0*/  ULDC UR12, c[0x0][0x228] ;  /* 0x00008a00000c7ab9 */ /* 0x000fe20000000800 */
[----:B------:R-:W-:Y:S01]  /*4b3f0*/  ISETP.GE.AND P2, PT, R48, UR6, PT ;  /* 0x0000000630007c0c */ /* 0x000fe2000bf46270 */
[----:B0-----:R-:W3:Y:S01]  /*4b400*/  LDL.LU R9, [R1+0x204] ;  /* 0x0002040001097983 */ /* 0x001ee20000300800 */
        /* <DEDUP_REMOVED lines=16> */
[----:B------:R-:W-:Y:S01]  /*4b510*/  ISETP.LT.AND P0, PT, R60, UR14, !P0 ;  /* 0x0000000e3c007c0c */ /* 0x000fe2000c701270 */
        /* <DEDUP_REMOVED lines=8> */
[----:B------:R-:W-:Y:S01]  /*4b5a0*/  ULDC UR18, c[0x0][0x228] ;  /* 0x00008a0000127ab9 */ /* 0x000fe20000000800 */
[C---:B-1----:R-:W-:Y:S01]  /*4b5b0*/  VIADD R2, R50.reuse, UR6 ;  /* 0x0000000632027c36 */ /* 0x042fe20008000000 */
[----:B------:R-:W-:Y:S01]  /*4b5c0*/  ULDC UR6, c[0x0][0x22c] ;  /* 0x00008b0000067ab9 */ /* 0x000fe20000000800 */
[----:B------:R-:W-:Y:S01]  /*4b5d0*/  PRMT R57, R7, 0x7632, R57 ;  /* 0x0000763207397816 */ /* 0x000fe20000000039 */
[----:B------:R0:W-:Y:S01]  /*4b5e0*/  @P5 STG.E.U16 desc[UR8][R48.64], R7 ;  /* 0x0000000730005986 */ /* 0x0001e2000c101508 */
[----:B------:R-:W-:-:S04]  /*4b5f0*/  IMAD.WIDE R50, R50, 0x2, R46 ;  /* 0x0000000232327825 */ /* 0x000fc800078e022e */
[C---:B------:R-:W-:Y:S01]  /*4b600*/  IMAD.WIDE R52, R2.reuse, 0x2, R44 ;  /* 0x0000000202347825 */ /* 0x040fe200078e022c */
[----:B0-----:R-:W2:Y:S03]  /*4b610*/  LDL.LU R7, [R1+0x208] ;  /* 0x0002080001077983 */ /* 0x001ea60000300800 */
[----:B------:R-:W-:Y:S01]  /*4b620*/  IMAD.WIDE R54, R2, 0x2, R46 ;  /* 0x0000000202367825 */ /* 0x000fe200078e022e */
[----:B------:R0:W-:Y:S01]  /*4b630*/  @P0 STG.E.U16 desc[UR8][R50.64], R57 ;  /* 0x0000003932000986 */ /* 0x0001e2000c101508 */
[----:B------:R-:W-:Y:S01]  /*4b640*/  ISETP.GE.AND P5, PT, R56, UR10, PT ;  /* 0x0000000a38007c0c */ /* 0x000fe2000bfa6270 */
[----:B------:R-:W-:Y:S01]  /*4b650*/  ULDC UR10, c[0x0][0x228] ;  /* 0x00008a00000a7ab9 */ /* 0x000fe20000000800 */
[----:B----4-:R-:W-:Y:S01]  /*4b660*/  PRMT R58, R6, 0x7632, R58 ;  /* 0x00007632063a7816 */ /* 0x010fe2000000003a */
[----:B------:R1:W-:Y:S01]  /*4b670*/  @P6 STG.E.U16 desc[UR8][R52.64], R6 ;  /* 0x0000000634006986 */ /* 0x0003e2000c101508 */
[----:B------:R-:W-:-:S03]  /*4b680*/  VIADD R48, R3, 0x91 ;  /* 0x0000009103307836 */ /* 0x000fc60000000000 */
[----:B------:R3:W-:Y:S01]  /*4b690*/  @P4 STG.E.U16 desc[UR8][R54.64], R58 ;  /* 0x0000003a36004986 */ /* 0x0007e2000c101508 */
[C---:B------:R-:W-:Y:S01]  /*4b6a0*/  ISETP.LT.AND P4, PT, R61.reuse, UR10, !P2 ;  /* 0x0000000a3d007c0c */ /* 0x040fe2000d781270 */
[----:B0-----:R-:W-:Y:S02]  /*4b6b0*/  VIADD R50, R2, UR4 ;  /* 0x0000000402327c36 */ /* 0x001fe40008000000 */
[----:B-1----:R-:W4:Y:S01]  /*4b6c0*/  LDL.LU R6, [R1+0x1f8] ;  /* 0x0001f80001067983 */ /* 0x002f220000300800 */
        /* <DEDUP_REMOVED lines=35> */
[----:B------:R-:W3:Y:S01]  /*4b900*/  LDL.LU R11, [R1+0x220] ;  /* 0x00022000010b7983 */ /* 0x000ee20000300800 */
[----:B------:R-:W-:Y:S01]  /*4b910*/  IMAD.WIDE R52, R48, 0x2, R44 ;  /* 0x0000000230347825 */ /* 0x000fe200078e022c */
[----:B------:R-:W-:Y:S01]  /*4b920*/  ULDC UR12, c[0x0][0x228] ;  /* 0x00008a00000c7ab9 */ /* 0x000fe20000000800 */
[----:B------:R-:W-:-:S02]  /*4b930*/  ULDC UR14, c[0x0][0x228] ;  /* 0x00008a00000e7ab9 */ /* 0x000fc40000000800 */
[----:B------:R-:W-:Y:S01]  /*4b940*/  IMAD.WIDE R54, R48, 0x2, R46 ;  /* 0x0000000230367825 */ /* 0x000fe200078e022e */
[----:B------:R0:W-:Y:S01]  /*4b950*/  @P1 STG.E.U16 desc[UR8][R50.64], R49 ;  /* 0x0000003132001986 */ /* 0x0001e2000c101508 */
[----:B------:R-:W-:Y:S01]  /*4b960*/  ISETP.GE.AND P1, PT, R56, UR4, PT ;  /* 0x0000000438007c0c */ /* 0x000fe2000bf26270 */
[----:B------:R-:W-:Y:S02]  /*4b970*/  ULDC UR4, c[0x0][0x248] ;  /* 0x0000920000047ab9 */ /* 0x000fe40000000800 */
[----:B------:R-:W-:Y:S04]  /*4b980*/  @P6 STG.E.U16 desc[UR8][R52.64], R59 ;  /* 0x0000003b34006986 */ /* 0x000fe8000c101508 */
[----:B------:R1:W-:Y:S01]  /*4b990*/  @P5 STG.E.U16 desc[UR8][R54.64], R2 ;  /* 0x0000000236005986 */ /* 0x0003e2000c101508 */
[----:B------:R-:W-:-:S02]  /*4b9a0*/  ISETP.LT.AND P5, PT, R61, UR10, !P0 ;  /* 0x0000000a3d007c0c */ /* 0x000fc4000c7a1270 */
[----:B------:R-:W-:Y:S01]  /*4b9b0*/  PRMT R57, R10, 0x7632, R57 ;  /* 0x000076320a397816 */ /* 0x000fe20000000039 */
[----:B0-----:R-:W-:Y:S01]  /*4b9c0*/  VIADD R50, R48, UR4 ;  /* 0x0000000430327c36 */ /* 0x001fe20008000000 */
[----:B------:R-:W-:Y:S01]  /*4b9d0*/  ISETP.LT.AND P0, PT, R60, UR12, !P0 ;  /* 0x0000000c3c007c0c */ /* 0x000fe2000c701270 */
[----:B------:R-:W-:Y:S01]  /*4b9e0*/  VIADD R56, R3, 0x95 ;  /* 0x0000009503387836 */ /* 0x000fe20000000000 */
[----:B------:R-:W-:Y:S01]  /*4b9f0*/  ISETP.LT.AND P6, PT, R61, UR14, !P4 ;  /* 0x0000000e3d007c0c */ /* 0x000fe2000e7c1270 */
[----:B------:R-:W-:Y:S01]  /*4ba00*/  IMAD.WIDE R48, R50, 0x2, R44 ;  /* 0x0000000232307825 */ /* 0x000fe200078e022c */
[----:B------:R-:W-:Y:S01]  /*4ba10*/  ISETP.LT.AND P4, PT, R60, UR16, !P4 ;  /* 0x000000103c007c0c */ /* 0x000fe2000e781270 */
[----:B------:R-:W-:Y:S01]  /*4ba20*/  ULDC UR10, c[0x0][0x228] ;  /* 0x00008a00000a7ab9 */ /* 0x000fe20000000800 */
[----:B------:R-:W-:Y:S01]  /*4ba30*/  ULDC UR4, c[0x0][0x22c] ;  /* 0x00008b0000047ab9 */ /* 0x000fe20000000800 */
[C---:B-1----:R-:W-:Y:S02]  /*4ba40*/  VIADD R2, R50.reuse, UR6 ;  /* 0x0000000632027c36 */ /* 0x042fe40008000000 */
[----:B------:R0:W-:Y:S01]  /*4ba50*/  @P5 STG.E.U16 desc[UR8][R48.64], R10 ;  /* 0x0000000a30005986 */ /* 0x0001e2000c101508 */
[----:B------:R-:W-:Y:S01]  /*4ba60*/  IMAD.WIDE R50, R50, 0x2, R46 ;  /* 0x0000000232327825 */ /* 0x000fe200078e022e */
[----:B------:R-:W-:Y:S01]  /*4ba70*/  ULDC UR6, c[0x0][0x22c] ;  /* 0x00008b0000067ab9 */ /* 0x000fe20000000800 */
[----:B------:R-:W-:Y:S01]  /*4ba80*/  ULDC UR12, c[0x0][0x228] ;  /* 0x00008a00000c7ab9 */ /* 0x000fe20000000800 */
[----:B------:R-:W-:Y:S01]  /*4ba90*/  ULDC UR14, c[0x0][0x228] ;  /* 0x00008a00000e7ab9 */ /* 0x000fe20000000800 */
[C---:B------:R-:W-:Y:S01]  /*4baa0*/  IMAD.WIDE R52, R2.reuse, 0x2, R44 ;  /* 0x0000000202347825 */ /* 0x040fe200078e022c */
[----:B------:R-:W-:Y:S01]  /*4bab0*/  ULDC UR16, c[0x0][0x228] ;  /* 0x00008a0000107ab9 */ /* 0x000fe20000000800 */
[----:B0-----:R-:W3:Y:S02]  /*4bac0*/  LDL.LU R10, [R1+0x210] ;  /* 0x00021000010a7983 */ /* 0x001ee40000300800 */
[----:B------:R-:W-:Y:S01]  /*4bad0*/  IMAD.WIDE R54, R2, 0x2, R46 ;  /* 0x0000000202367825 */ /* 0x000fe200078e022e */
[----:B------:R-:W-:Y:S01]  /*4bae0*/  PRMT R58, R9, 0x7632, R58 ;  /* 0x00007632093a7816 */ /* 0x000fe2000000003a */
[----:B------:R0:W-:Y:S01]  /*4baf0*/  @P0 STG.E.U16 desc[UR8][R50.64], R57 ;  /* 0x0000003932000986 */ /* 0x0001e2000c101508 */
[----:B------:R-:W-:Y:S01]  /*4bb00*/  ISETP.GE.AND P5, PT, R56, UR4, PT ;  /* 0x0000000438007c0c */ /* 0x000fe2000bfa6270 */
[----:B------:R-:W-:-:S02]  /*4bb10*/  ULDC UR4, c[0x0][0x248] ;  /* 0x0000920000047ab9 */ /* 0x000fc40000000800 */
[----:B------:R1:W-:Y:S01]  /*4bb20*/  @P6 STG.E.U16 desc[UR8][R52.64], R9 ;  /* 0x0000000934006986 */ /* 0x0003e2000c101508 */
[----:B------:R-:W-:-:S03]  /*4bb30*/  VIADD R48, R3, 0x96 ;  /* 0x0000009603307836 */ /* 0x000fc60000000000 */
[----:B------:R1:W-:Y:S01]  /*4bb40*/  @P4 STG.E.U16 desc[UR8][R54.64], R58 ;  /* 0x0000003a36004986 */ /* 0x0003e2000c101508 */
[C---:B------:R-:W-:Y:S01]  /*4bb50*/  ISETP.LT.AND P4, PT, R61.reuse, UR10, !P2 ;  /* 0x0000000a3d007c0c */ /* 0x040fe2000d781270 */
[----:B------:R-:W-:Y:S01]  /*4bb60*/  ULDC UR10, c[0x0][0x228] ;  /* 0x00008a00000a7ab9 */ /* 0x000fe20000000800 */
[----:B0-----:R-:W-:Y:S01]  /*4bb70*/  VIADD R50, R2, UR4 ;  /* 0x0000000402327c36 */ /* 0x001fe20008000000 */
[----:B-1----:R-:W3:Y:S01]  /*4bb80*/  LDL.LU R9, [R1+0x224] ;  /* 0x0002240001097983 */ /* 0x002ee20000300800 */
[----:B------:R-:W-:Y:S02]  /*4bb90*/  ISETP.GE.AND P0, PT, R48, UR6, PT ;  /* 0x0000000630007c0c */ /* 0x000fe4000bf06270 */
        /* <DEDUP_REMOVED lines=11> */
[----:B------:R-:W-:Y:S01]  /*4bc50*/  ISETP.LT.AND P1, PT, R60, UR10, !P1 ;  /* 0x0000000a3c007c0c */ /* 0x000fe2000cf21270 */
[----:B------:R-:W-:-:S02]  /*4bc60*/  ULDC UR10, c[0x0][0x22c] ;  /* 0x00008b00000a7ab9 */ /* 0x000fc40000000800 */
[C---:B------:R-:W-:Y:S01]  /*4bc70*/  VIADD R54, R3.reuse, 0x97 ;  /* 0x0000009703367836 */ /* 0x040fe20000000000 */
[----:B--2---:R-:W-:Y:S01]  /*4bc80*/  PRMT R55, R8, 0x7632, R55 ;  /* 0x0000763208377816 */ /* 0x004fe20000000037 */
[----:B------:R0:W-:Y:S03]  /*4bc90*/  @P4 STG.E.U16 desc[UR8][R48.64], R8 ;  /* 0x0000000830004986 */ /* 0x0001e6000c101508 */
[----:B------:R-:W-:Y:S01]  /*4bca0*/  ISETP.GE.AND P4, PT, R54, UR4, PT ;  /* 0x0000000436007c0c */ /* 0x000fe2000bf86270 */
[----:B------:R-:W-:Y:S01]  /*4bcb0*/  ULDC UR4, c[0x0][0x248] ;  /* 0x0000920000047ab9 */ /* 0x000fe20000000800 */
[----:B------:R1:W-:Y:S04]  /*4bcc0*/  @P2 STG.E.U16 desc[UR8][R50.64], R55 ;  /* 0x0000003732002986 */ /* 0x0003e8000c101508 */
[----:B0-----:R-:W2:Y:S01]  /*4bcd0*/  LDL.LU R8, [R1+0x214] ;  /* 0x0002140001087983 */ /* 0x001ea20000300800 */
[----:B------:R-:W-:-:S02]  /*4bce0*/  VIADD R48, R3, 0x98 ;  /* 0x0000009803307836 */ /* 0x000fc40000000000 */
[----:B------:R-:W-:Y:S01]  /*4bcf0*/  VIADD R54, R2, UR4 ;  /* 0x0000000402367c36 */ /* 0x000fe20008000000 */
[----:B------:R-:W-:Y:S01]  /*4bd00*/  ULDC UR4, c[0x0][0x22c] ;  /* 0x00008b0000047ab9 */ /* 0x000fe20000000800 */
[----:B------:R0:W-:Y:S01]  /*4bd10*/  @P6 STG.E.U16 desc[UR8][R52.64], R7 ;  /* 0x0000000734006986 */ /* 0x0001e2000c101508 */
[----:B------:R-:W-:Y:S02]  /*4bd20*/  PRMT R56, R7, 0x7632, R56 ;  /* 0x0000763207387816 */ /* 0x000fe40000000038 */
[----:B------:R-:W-:Y:S02]  /*4bd30*/  ISETP.LT.AND P6, PT, R61, UR12, !P5 ;  /* 0x0000000c3d007c0c */ /* 0x000fe4000efc1270 */
[----:B------:R-:W-:Y:S01]  /*4bd40*/  ISETP.GE.AND P2, PT, R48, UR6, PT ;  /* 0x0000000630007c0c */ /* 0x000fe2000bf46270 */
[----:B-1----:R-:W-:Y:S01]  /*4bd50*/  IMAD.WIDE R50, R54, 0x2, R44 ;  /* 0x0000000236327825 */ /* 0x002fe200078e022c */
[----:B------:R-:W-:Y:S01]  /*4bd60*/  ISETP.LT.AND P5, PT, R60, UR14, !P5 ;  /* 0x0000000e3c007c0c */ /* 0x000fe2000efa1270 */
[----:B------:R-:W-:Y:S01]  /*4bd70*/  ULDC UR12, c[0x0][0x228] ;  /* 0x00008a00000c7ab9 */ /* 0x000fe20000000800 */
[----:B------:R-:W-:Y:S01]  /*4bd80*/  ULDC UR14, c[0x0][0x228] ;  /* 0x00008a00000e7ab9 */ /* 0x000fe20000000800 */
[----:B0-----:R-:W2:Y:S01]  /*4bd90*/  LDL.LU R7, [R1+0x228] ;  /* 0x0002280001077983 */ /* 0x001ea20000300800 */
[----:B------:R-:W-:Y:S01]  /*4bda0*/  IMAD.WIDE R48, R2, 0x2, R46 ;  /* 0x0000000202307825 */ /* 0x000fe200078e022e */
[----:B------:R-:W-:-:S03]  /*4bdb0*/  ULDC UR6, c[0x0][0x248] ;  /* 0x0000920000067ab9 */ /* 0x000fc60000000800 */
[----:B------:R-:W-:Y:S01]  /*4bdc0*/  IMAD.WIDE R52, R54, 0x2, R46 ;  /* 0x0000000236347825 */ /* 0x000fe200078e022e */
[----:B------:R-:W-:Y:S03]  /*4bdd0*/  @P1 STG.E.U16 desc[UR8][R48.64], R56 ;  /* 0x0000003830001986 */ /* 0x000fe6000c101508 */
[----:B------:R-:W-:Y:S01]  /*4bde0*/  VIADD R55, R3, 0x99 ;  /* 0x0000009903377836 */ /* 0x000fe20000000000 */
[----:B----4-:R-:W-:Y:S01]  /*4bdf0*/  PRMT R2, R6, 0x7632, R2 ;  /* 0x0000763206027816 */ /* 0x010fe20000000002 */
[----:B------:R0:W-:Y:S03]  /*4be00*/  @P6 STG.E.U16 desc[UR8][R50.64], R6 ;  /* 0x0000000632006986 */ /* 0x0001e6000c101508 */
[----:B------:R-:W-:Y:S01]  /*4be10*/  ISETP.GE.AND P1, PT, R55, UR4, PT ;  /* 0x0000000437007c0c */ /* 0x000fe2000bf26270 */
[----:B------:R-:W-:Y:S01]  /*4be20*/  ULDC UR4, c[0x0][0x248] ;  /* 0x0000920000047ab9 */ /* 0x000fe20000000800 */
[----:B------:R1:W-:Y:S01]  /*4be30*/  @P5 STG.E.U16 desc[UR8][R52.64], R2 ;  /* 0x0000000234005986 */ /* 0x0003e2000c101508 */
[----:B------:R-:W-:-:S02]  /*4be40*/  ISETP.LT.AND P5, PT, R61, UR12, !P0 ;  /* 0x0000000c3d007c0c */ /* 0x000fc4000c7a1270 */
[----:B---3--:R-:W-:Y:S01]  /*4be50*/  PRMT R57, R5, 0x7632, R57 ;  /* 0x0000763205397816 */ /* 0x008fe20000000039 */
[----:B0-----:R-:W-:Y:S01]  /*4be60*/  VIADD R50, R54, UR4 ;  /* 0x0000000436327c36 */ /* 0x001fe20008000000 */
[----:B------:R-:W3:Y:S01]  /*4be70*/  LDL.LU R6, [R1+0x218] ;  /* 0x0002180001067983 */ /* 0x000ee20000300800 */
[----:B------:R-:W-:Y:S02]  /*4be80*/  ISETP.LT.AND P0, PT, R60, UR14, !P0 ;  /* 0x0000000e3c007c0c */ /* 0x000fe4000c701270 */
[----:B------:R-:W-:Y:S01]  /*4be90*/  PRMT R58, R4, 0x7632, R58 ;  /* 0x00007632043a7816 */ /* 0x000fe2000000003a */
[C---:B------:R-:W-:Y:S01]  /*4bea0*/  IMAD.WIDE R48, R50.reuse, 0x2, R44 ;  /* 0x0000000232307825 */ /* 0x040fe200078e022c */
[----:B------:R-:W-:Y:S01]  /*4beb0*/  ISETP.LT.AND P6, PT, R61, UR16, !P4 ;  /* 0x000000103d007c0c */ /* 0x000fe2000e7c1270 */
[----:B------:R-:W-:Y:S01]  /*4bec0*/  ULDC UR12, c[0x0][0x228] ;  /* 0x00008a00000c7ab9 */ /* 0x000fe20000000800 */
[----:B------:R-:W-:Y:S01]  /*4bed0*/  ULDC UR4, c[0x0][0x248] ;  /* 0x0000920000047ab9 */ /* 0x000fe20000000800 */
[C---:B-1----:R-:W-:Y:S01]  /*4bee0*/  VIADD R2, R50.reuse, UR6 ;  /* 0x0000000632027c36 */ /* 0x042fe20008000000 */
[----:B------:R0:W-:Y:S01]  /*4bef0*/  @P5 STG.E.U16 desc[UR8][R48.64], R5 ;  /* 0x0000000530005986 */ /* 0x0001e2000c101508 */
[----:B------:R-:W-:Y:S01]  /*4bf00*/  IMAD.WIDE R50, R50, 0x2, R46 ;  /* 0x0000000232327825 */ /* 0x000fe200078e022e */
[----:B------:R-:W-:Y:S01]  /*4bf10*/  ISETP.LT.AND P4, PT, R60, UR18, !P4 ;  /* 0x000000123c007c0c */ /* 0x000fe2000e781270 */
[----:B------:R-:W-:Y:S01]  /*4bf20*/  ULDC UR14, c[0x0][0x228] ;  /* 0x00008a00000e7ab9 */ /* 0x000fe20000000800 */
[----:B------:R-:W-:Y:S01]  /*4bf30*/  ULDC UR6, c[0x0][0x22c] ;  /* 0x00008b0000067ab9 */ /* 0x000fe20000000800 */
[C---:B------:R-:W-:Y:S01]  /*4bf40*/  IMAD.WIDE R52, R2.reuse, 0x2, R44 ;  /* 0x0000000202347825 */ /* 0x040fe200078e022c */
[----:B------:R-:W-:Y:S01]  /*4bf50*/  ULDC UR16, c[0x0][0x228] ;  /* 0x00008a0000107ab9 */ /* 0x000fe20000000800 */
[----:B0-----:R-:W4:Y:S02]  /*4bf60*/  LDL.LU R5, [R1+0x22c] ;  /* 0x00022c0001057983 */ /* 0x001f240000300800 */
[----:B------:R-:W-:Y:S01]  /*4bf70*/  VIADD R56, R3, 0x9a ;  /* 0x0000009a03387836 */ /* 0x000fe20000000000 */
[----:B------:R-:W-:Y:S01]  /*4bf80*/  ULDC UR18, c[0x0][0x228] ;  /* 0x00008a0000127ab9 */ /* 0x000fe20000000800 */
[----:B------:R-:W-:Y:S04]  /*4bf90*/  @P0 STG.E.U16 desc[UR8][R50.64], R57 ;  /* 0x0000003932000986 */ /* 0x000fe8000c101508 */
[----:B------:R0:W-:Y:S04]  /*4bfa0*/  @P6 STG.E.U16 desc[UR8][R52.64], R4 ;  /* 0x0000000434006986 */ /* 0x0001e8000c101508 */
[----:B0-----:R-:W4:Y:S01]  /*4bfb0*/  LDL.LU R4, [R1+0x21c] ;  /* 0x00021c0001047983 */ /* 0x001f220000300800 */
[----:B------:R-:W-:Y:S01]  /*4bfc0*/  IMAD.WIDE R54, R2, 0x2, R46 ;  /* 0x0000000202367825 */ /* 0x000fe200078e022e */
[----:B------:R-:W-:Y:S01]  /*4bfd0*/  ISETP.GE.AND P5, PT, R56, UR10, PT ;  /* 0x0000000a38007c0c */ /* 0x000fe2000bfa6270 */
[----:B------:R-:W-:-:S03]  /*4bfe0*/  ULDC UR10, c[0x0][0x228] ;  /* 0x00008a00000a7ab9 */ /* 0x000fc60000000800 */
        /* <DEDUP_REMOVED lines=11> */
[----:B------:R-:W-:Y:S01]  /*4c0a0*/  PRMT R56, R10, 0x7632, R56 ;  /* 0x000076320a387816 */ /* 0x000fe20000000038 */
        /* <DEDUP_REMOVED lines=9> */
[----:B------:R1:W-:Y:S01]  /*4c140*/  @P6 STG.E.U16 desc[UR8][R52.64], R10 ;  /* 0x0000000a34006986 */ /* 0x0003e2000c101508 */
[----:B------:R-:W-:Y:S01]  /*4c150*/  ISETP.LT.AND P1, PT, R60, UR10, !P1 ;  /* 0x0000000a3c007c0c */ /* 0x000fe2000cf21270 */
[----:B------:R-:W-:Y:S01]  /*4c160*/  ULDC UR14, c[0x0][0x228] ;  /* 0x00008a00000e7ab9 */ /* 0x000fe20000000800 */
[----:B------:R-:W-:Y:S01]  /*4c170*/  ISETP.LT.AND P6, PT, R61, UR12, !P5 ;  /* 0x0000000c3d007c0c */ /* 0x000fe2000efc1270 */
[C---:B0-----:R-:W-:Y:S01]  /*4c180*/  VIADD R48, R3.reuse, 0x9d ;  /* 0x0000009d03307836 */ /* 0x041fe20000000000 */
[----:B------:R-:W-:Y:S01]  /*4c190*/  ISETP.GE.AND P4, PT, R2, UR4, PT ;  /* 0x0000000402007c0c */ /* 0x000fe2000bf86270 */
[----:B------:R-:W-:Y:S01]  /*4c1a0*/  ULDC UR4, c[0x0][0x248] ;  /* 0x0000920000047ab9 */ /* 0x000fe20000000800 */
[----:B------:R-:W4:Y:S01]  /*4c1b0*/  LDL.LU R11, [R1+0x270] ;  /* 0x00027000010b7983 */ /* 0x000f220000300800 */
[----:B------:R-:W-:Y:S01]  /*4c1c0*/  VIADD R2, R54, UR4 ;  /* 0x0000000436027c36 */ /* 0x000fe20008000000 */
[----:B------:R-:W-:Y:S01]  /*4c1d0*/  ISETP.GE.AND P2, PT, R48, UR6, PT ;  /* 0x0000000630007c0c */ /* 0x000fe2000bf46270 */
[----:B------:R-:W-:Y:S01]  /*4c1e0*/  IMAD.WIDE R48, R54, 0x2, R46 ;  /* 0x0000000236307825 */ /* 0x000fe200078e022e */
[----:B------:R-:W-:Y:S01]  /*4c1f0*/  ISETP.LT.AND P5, PT, R60, UR14, !P5 ;  /* 0x0000000e3c007c0c */ /* 0x000fe2000efa1270 */
[----:B-1----:R-:W4:Y:S01]  /*4c200*/  LDL.LU R10, [R1+0x230] ;  /* 0x00023000010a7983 */ /* 0x002f220000300800 */
[----:B------:R-:W-:Y:S01]  /*4c210*/  ULDC UR10, c[0x0][0x228] ;  /* 0x00008a00000a7ab9 */ /* 0x000fe20000000800 */
[C---:B------:R-:W-:Y:S01]  /*4c220*/  IMAD.WIDE R50, R2.reuse, 0x2, R44 ;  /* 0x0000000202327825 */ /* 0x040fe200078e022c */
[----:B------:R-:W-:Y:S01]  /*4c230*/  ULDC UR4, c[0x0][0x22c] ;  /* 0x00008b0000047ab9 */ /* 0x000fe20000000800 */
[----:B------:R0:W-:Y:S02]  /*4c240*/  @P1 STG.E.U16 desc[UR8][R48.64], R56 ;  /* 0x0000003830001986 */ /* 0x0001e4000c101508 */
[----:B------:R-:W-:Y:S01]  /*4c250*/  VIADD R55, R3, 0x9e ;  /* 0x0000009e03377836 */ /* 0x000fe20000000000 */
[----:B------:R-:W-:Y:S01]  /*4c260*/  PRMT R54, R9, 0x7632, R54 ;  /* 0x0000763209367816 */ /* 0x000fe20000000036 */
[----:B------:R1:W-:Y:S01]  /*4c270*/  @P6 STG.E.U16 desc[UR8][R50.64], R9 ;  /* 0x0000000932006986 */ /* 0x0003e2000c101508 */
[----:B------:R-:W-:Y:S01]  /*4c280*/  ISETP.LT.AND P6, PT, R61, UR10, !P0 ;  /* 0x0000000a3d007c0c */ /* 0x000fe2000c7c1270 */
[C---:B------:R-:W-:Y:S01]  /*4c290*/  IMAD.WIDE R52, R2.reuse, 0x2, R46 ;  /* 0x0000000202347825 */ /* 0x040fe200078e022e */
[----:B------:R-:W-:Y:S01]  /*4c2a0*/  ISETP.GE.AND P1, PT, R55, UR4, PT ;  /* 0x0000000437007c0c */ /* 0x000fe2000bf26270 */
[----:B------:R-:W-:Y:S01]  /*4c2b0*/  ULDC UR4, c[0x0][0x248] ;  /* 0x0000920000047ab9 */ /* 0x000fe20000000800 */
[----:B------:R-:W-:Y:S01]  /*4c2c0*/  ULDC UR12, c[0x0][0x228] ;  /* 0x00008a00000c7ab9 */ /* 0x000fe20000000800 */
[----:B------:R-:W-:Y:S01]  /*4c2d0*/  ULDC UR14, c[0x0][0x228] ;  /* 0x00008a00000e7ab9 */ /* 0x000fe20000000800 */
[----:B------:R1:W-:Y:S01]  /*4c2e0*/  @P5 STG.E.U16 desc[UR8][R52.64], R54 ;  /* 0x0000003634005986 */ /* 0x0003e2000c101508 */
[----:B------:R-:W-:Y:S01]  /*4c2f0*/  ULDC UR6, c[0x0][0x248] ;  /* 0x0000920000067ab9 */ /* 0x000fe20000000800 */
[----:B0-----:R-:W-:Y:S01]  /*4c300*/  VIADD R56, R3, 0x9f ;  /* 0x0000009f03387836 */ /* 0x001fe20000000000 */
[----:B------:R-:W-:Y:S01]  /*4c310*/  ULDC UR10, c[0x0][0x228] ;  /* 0x00008a00000a7ab9 */ /* 0x000fe20000000800 */
[----:B-1----:R-:W-:Y:S01]  /*4c320*/  VIADD R50, R2, UR4 ;  /* 0x0000000402327c36 */ /* 0x002fe20008000000 */
[----:B------:R-:W4:Y:S01]  /*4c330*/  LDL.LU R9, [R1+0x274] ;  /* 0x0002740001097983 */ /* 0x000f220000300800 */
[----:B------:R-:W-:Y:S01]  /*4c340*/  ISETP.LT.AND P0, PT, R60, UR12, !P0 ;  /* 0x0000000c3c007c0c */ /* 0x000fe2000c701270 */
[----:B------:R-:W-:Y:S01]  /*4c350*/  ULDC UR4, c[0x0][0x22c] ;  /* 0x00008b0000047ab9 */ /* 0x000fe20000000800 */
        /* <DEDUP_REMOVED lines=37> */
[----:B------:R-:W-:Y:S01]  /*4c5b0*/  ULDC UR14, c[0x0][0x228] ;  /* 0x00008a00000e7ab9 */ /* 0x000fe20000000800 */
[----:B------:R-:W-:Y:S01]  /*4c5c0*/  ULDC UR10, c[0x0][0x228] ;  /* 0x00008a00000a7ab9 */ /* 0x000fe20000000800 */
[C---:B------:R-:W-:Y:S01]  /*4c5d0*/  VIADD R54, R3.reuse, 0xa1 ;  /* 0x000000a103367836 */ /* 0x040fe20000000000 */
[----:B---3--:R-:W-:Y:S01]  /*4c5e0*/  PRMT R55, R6, 0x7632, R55 ;  /* 0x0000763206377816 */ /* 0x008fe20000000037 */
[----:B------:R0:W-:Y:S04]  /*4c5f0*/  @P4 STG.E.U16 desc[UR8][R48.64], R6 ;  /* 0x0000000630004986 */ /* 0x0001e8000c101508 */
[----:B------:R1:W-:Y:S04]  /*4c600*/  @P2 STG.E.U16 desc[UR8][R50.64], R55 ;  /* 0x0000003732002986 */ /* 0x0003e8000c101508 */
[----:B0-----:R-:W3:Y:S01]  /*4c610*/  LDL.LU R6, [R1+0x238] ;  /* 0x0002380001067983 */ /* 0x001ee20000300800 */
[----:B------:R-:W-:Y:S01]  /*4c620*/  ISETP.GE.AND P4, PT, R54, UR4, PT ;  /* 0x0000000436007c0c */ /* 0x000fe2000bf86270 */
[----:B------:R-:W-:Y:S01]  /*4c630*/  VIADD R48, R3, 0xa2 ;  /* 0x000000a203307836 */ /* 0x000fe20000000000 */
[----:B------:R-:W-:-:S02]  /*4c640*/  ULDC UR4, c[0x0][0x248] ;  /* 0x0000920000047ab9 */ /* 0x000fc40000000800 */
[----:B------:R-:W-:Y:S01]  /*4c650*/  VIADD R54, R2, UR4 ;  /* 0x0000000402367c36 */ /* 0x000fe20008000000 */
[----:B------:R-:W-:Y:S01]  /*4c660*/  ULDC UR4, c[0x0][0x22c] ;  /* 0x00008b0000047ab9 */ /* 0x000fe20000000800 */
[----:B------:R-:W-:Y:S01]  /*4c670*/  ISETP.GE.AND P2, PT, R48, UR6, PT ;  /* 0x0000000630007c0c */ /* 0x000fe2000bf46270 */
[----:B------:R-:W-:Y:S01]  /*4c680*/  IMAD.WIDE R48, R2, 0x2, R46 ;  /* 0x0000000202307825 */ /* 0x000fe200078e022e */
[----:B------:R-:W-:Y:S01]  /*4c690*/  ULDC UR6, c[0x0][0x248] ;  /* 0x0000920000067ab9 */ /* 0x000fe20000000800 */
[----:B----4-:R0:W-:Y:S01]  /*4c6a0*/  @P5 STG.E.U16 desc[UR8][R52.64], R5 ;  /* 0x0000000534005986 */ /* 0x0101e2000c101508 */
[----:B-1----:R-:W-:Y:S02]  /*4c6b0*/  PRMT R55, R5, 0x7632, R55 ;  /* 0x0000763205377816 */ /* 0x002fe40000000037 */
[----:B------:R-:W-:Y:S01]  /*4c6c0*/  ISETP.LT.AND P5, PT, R61, UR12, !P6 ;  /* 0x0000000c3d007c0c */ /* 0x000fe2000f7a1270 */
[----:B------:R-:W-:Y:S01]  /*4c6d0*/  IMAD.WIDE R50, R54, 0x2, R44 ;  /* 0x0000000236327825 */ /* 0x000fe200078e022c */
[----:B0-----:R-:W4:Y:S04]  /*4c6e0*/  LDL.LU R5, [R1+0x27c] ;  /* 0x00027c0001057983 */ /* 0x001f280000300800 */
[----:B------:R-:W-:Y:S01]  /*4c6f0*/  @P1 STG.E.U16 desc[UR8][R48.64], R55 ;  /* 0x0000003730001986 */ /* 0x000fe2000c101508 */
[----:B------:R-:W-:-:S06]  /*4c700*/  PRMT R2, R4, 0x7632, R2 ;  /* 0x0000763204027816 */ /* 0x000fcc0000000002 */
[----:B------:R0:W-:Y:S01]  /*4c710*/  @P5 STG.E.U16 desc[UR8][R50.64], R4 ;  /* 0x0000000432005986 */ /* 0x0001e2000c101508 */
[----:B------:R-:W-:Y:S01]  /*4c720*/  VIADD R56, R3, 0xa3 ;  /* 0x000000a303387836 */ /* 0x000fe20000000000 */
[----:B------:R-:W-:Y:S02]  /*4c730*/  ULDC UR12, c[0x0][0x228] ;  /* 0x00008a00000c7ab9 */ /* 0x000fe40000000800 */
[----:B0-----:R-:W4:Y:S01]  /*4c740*/  LDL.LU R4, [R1+0x23c] ;  /* 0x00023c0001047983 */ /* 0x001f220000300800 */
[----:B------:R-:W-:Y:S01]  /*4c750*/  ISETP.LT.AND P6, PT, R60, UR14, !P6 ;  /* 0x0000000e3c007c0c */ /* 0x000fe2000f7c1270 */
[----:B------:R-:W-:Y:S01]  /*4c760*/  IMAD.WIDE R52, R54, 0x2, R46 ;  /* 0x0000000236347825 */ /* 0x000fe200078e022e */
[----:B------:R-:W-:Y:S01]  /*4c770*/  ISETP.LT.AND P5, PT, R61, UR10, !P0 ;  /* 0x0000000a3d007c0c */ /* 0x000fe2000c7a1270 */
[----:B------:R-:W-:Y:S01]  /*4c780*/  ULDC UR14, c[0x0][0x228] ;  /* 0x00008a00000e7ab9 */ /* 0x000fe20000000800 */
[----:B------:R-:W-:Y:S01]  /*4c790*/  ISETP.GE.AND P1, PT, R56, UR4, PT ;  /* 0x0000000438007c0c */ /* 0x000fe2000bf26270 */
[----:B------:R-:W-:Y:S01]  /*4c7a0*/  ULDC UR4, c[0x0][0x248] ;  /* 0x0000920000047ab9 */ /* 0x000fe20000000800 */
[----:B------:R-:W-:Y:S01]  /*4c7b0*/  ISETP.LT.AND P0, PT, R60, UR12, !P0 ;  /* 0x0000000c3c007c0c */ /* 0x000fe2000c701270 */
[----:B------:R-:W-:Y:S01]  /*4c7c0*/  VIADD R50, R54, UR4 ;  /* 0x0000000436327c36 */ /* 0x000fe20008000000 */
[----:B------:R-:W-:-:S05]  /*4c7d0*/  ULDC UR4, c[0x0][0x22c] ;  /* 0x00008b0000047ab9 */ /* 0x000fca0000000800 */
[----:B------:R0:W-:Y:S01]  /*4c7e0*/  @P6 STG.E.U16 desc[UR8][R52.64], R2 ;  /* 0x0000000234006986 */ /* 0x0001e2000c101508 */
[----:B------:R-:W-:Y:S01]  /*4c7f0*/  ISETP.LT.AND P6, PT, R61, UR14, !P4 ;  /* 0x0000000e3d007c0c */ /* 0x000fe2000e7c1270 */
[----:B------:R-:W-:Y:S01]  /*4c800*/  IMAD.WIDE R48, R50, 0x2, R44 ;  /* 0x0000000232307825 */ /* 0x000fe200078e022c */
[----:B------:R-:W-:Y:S01]  /*4c810*/  ISETP.LT.AND P4, PT, R60, UR16, !P4 ;  /* 0x000000103c007c0c */ /* 0x000fe2000e781270 */
[----:B------:R-:W-:Y:S01]  /*4c820*/  ULDC UR10, c[0x0][0x228] ;  /* 0x00008a00000a7ab9 */ /* 0x000fe20000000800 */
[----:B------:R-:W-:Y:S01]  /*4c830*/  ULDC UR12, c[0x0][0x228] ;  /* 0x00008a00000c7ab9 */ /* 0x000fe20000000800 */
[----:B------:R-:W-:Y:S01]  /*4c840*/  VIADD R56, R3, 0xa4 ;  /* 0x000000a403387836 */ /* 0x000fe20000000000 */
[----:B------:R-:W-:Y:S01]  /*4c850*/  ULDC UR14, c[0x0][0x228] ;  /* 0x00008a00000e7ab9 */ /* 0x000fe20000000800 */
[----:B------:R-:W-:Y:S01]  /*4c860*/  ULDC UR16, c[0x0][0x228] ;  /* 0x00008a0000107ab9 */ /* 0x000fe20000000800 */
[----:B------:R-:W-:Y:S01]  /*4c870*/  PRMT R57, R11, 0x7632, R57 ;  /* 0x000076320b397816 */ /* 0x000fe20000000039 */
[C---:B0-----:R-:W-:Y:S01]  /*4c880*/  VIADD R2, R50.reuse, UR6 ;  /* 0x0000000632027c36 */ /* 0x041fe20008000000 */
[----:B------:R0:W-:Y:S01]  /*4c890*/  @P5 STG.E.U16 desc[UR8][R48.64], R11 ;  /* 0x0000000b30005986 */ /* 0x0001e2000c101508 */
[----:B------:R-:W-:Y:S01]  /*4c8a0*/  IMAD.WIDE R50, R50, 0x2, R46 ;  /* 0x0000000232327825 */ /* 0x000fe200078e022e */
[----:B------:R-:W-:Y:S01]  /*4c8b0*/  PRMT R58, R10, 0x7632, R58 ;  /* 0x000076320a3a7816 */ /* 0x000fe2000000003a */
[----:B------:R-:W-:-:S02]  /*4c8c0*/  ULDC UR6, c[0x0][0x22c] ;  /* 0x00008b0000067ab9 */ /* 0x000fc40000000800 */
[C---:B------:R-:W-:Y:S01]  /*4c8d0*/  IMAD.WIDE R52, R2.reuse, 0x2, R44 ;  /* 0x0000000202347825 */ /* 0x040fe200078e022c */
[----:B------:R1:W-:Y:S03]  /*4c8e0*/  @P0 STG.E.U16 desc[UR8][R50.64], R57 ;  /* 0x0000003932000986 */ /* 0x0003e6000c101508 */
[----:B------:R-:W-:Y:S01]  /*4c8f0*/  IMAD.WIDE R54, R2, 0x2, R46 ;  /* 0x0000000202367825 */ /* 0x000fe200078e022e */
[----:B0-----:R-:W4:Y:S01]  /*4c900*/  LDL.LU R11, [R1+0x280] ;  /* 0x00028000010b7983 */ /* 0x001f220000300800 */
[----:B------:R-:W-:Y:S01]  /*4c910*/  ISETP.GE.AND P5, PT, R56, UR4, PT ;  /* 0x0000000438007c0c */ /* 0x000fe2000bfa6270 */
[----:B------:R-:W-:Y:S02]  /*4c920*/  ULDC UR4, c[0x0][0x248] ;  /* 0x0000920000047ab9 */ /* 0x000fe40000000800 */
[----:B------:R0:W-:Y:S01]  /*4c930*/  @P6 STG.E.U16 desc[UR8][R52.64], R10 ;  /* 0x0000000a34006986 */ /* 0x0001e2000c101508 */
[----:B------:R-:W-:-:S03]  /*4c940*/  VIADD R48, R3, 0xa5 ;  /* 0x000000a503307836 */ /* 0x000fc60000000000 */
[----:B------:R0:W-:Y:S01]  /*4c950*/  @P4 STG.E.U16 desc[UR8][R54.64], R58 ;  /* 0x0000003a36004986 */ /* 0x0001e2000c101508 */
[C---:B------:R-:W-:Y:S01]  /*4c960*/  ISETP.LT.AND P4, PT, R61.reuse, UR10, !P2 ;  /* 0x0000000a3d007c0c */ /* 0x040fe2000d781270 */
[----:B-1----:R-:W-:Y:S01]  /*4c970*/  VIADD R50, R2, UR4 ;  /* 0x0000000402327c36 */ /* 0x002fe20008000000 */
[----:B------:R-:W-:Y:S01]  /*4c980*/  ISETP.LT.AND P2, PT, R60, UR12, !P2 ;  /* 0x0000000c3c007c0c */ /* 0x000fe2000d741270 */
[----:B------:R-:W-:Y:S01]  /*4c990*/  ULDC UR4, c[0x0][0x248] ;  /* 0x0000920000047ab9 */ /* 0x000fe20000000800 */
[----:B------:R-:W-:Y:S01]  /*4c9a0*/  ISETP.LT.AND P6, PT, R61, UR14, !P1 ;  /* 0x0000000e3d007c0c */ /* 0x000fe2000cfc1270 */
[----:B------:R-:W-:Y:S01]  /*4c9b0*/  VIADD R2, R50, UR4 ;  /* 0x0000000432027c36 */ /* 0x000fe20008000000 */
[----:B0-----:R-:W4:Y:S01]  /*4c9c0*/  LDL.LU R10, [R1+0x290] ;  /* 0x00029000010a7983 */ /* 0x001f220000300800 */
[----:B------:R-:W-:Y:S01]  /*4c9d0*/  ISETP.GE.AND P0, PT, R48, UR6, PT ;  /* 0x0000000630007c0c */ /* 0x000fe2000bf06270 */
[C---:B------:R-:W-:Y:S01]  /*4c9e0*/  IMAD.WIDE R48, R50.reuse, 0x2, R44 ;  /* 0x0000000232307825 */ /* 0x040fe200078e022c */
[----:B------:R-:W-:Y:S01]  /*4c9f0*/  ULDC UR10, c[0x0][0x228] ;  /* 0x00008a00000a7ab9 */ /* 0x000fe20000000800 */
[----:B------:R-:W-:Y:S01]  /*4ca00*/  PRMT R55, R9, 0x7632, R55 ;  /* 0x0000763209377816 */ /* 0x000fe20000000037 */
[----:B------:R-:W-:Y:S01]  /*4ca10*/  ULDC UR12, c[0x0][0x228] ;  /* 0x00008a00000c7ab9 */ /* 0x000fe20000000800 */
[----:B------:R-:W-:Y:S01]  /*4ca20*/  IMAD.WIDE R50, R50, 0x2, R46 ;  /* 0x0000000232327825 */ /* 0x000fe200078e022e */
[----:B------:R0:W-:Y:S01]  /*4ca30*/  @P4 STG.E.U16 desc[UR8][R48.64], R9 ;  /* 0x0000000930004986 */ /* 0x0001e2000c101508 */
[----:B------:R-:W-:Y:S01]  /*4ca40*/  ULDC UR4, c[0x0][0x22c] ;  /* 0x00008b0000047ab9 */ /* 0x000fe20000000800 */
[----:B------:R-:W-:Y:S01]  /*4ca50*/  ULDC UR14, c[0x0][0x228] ;  /* 0x00008a00000e7ab9 */ /* 0x000fe20000000800 */
[----:B------:R-:W-:Y:S01]  /*4ca60*/  IMAD.WIDE R52, R2, 0x2, R44 ;  /* 0x0000000202347825 */ /* 0x000fe200078e022c */
[----:B------:R1:W-:Y:S03]  /*4ca70*/  @P2 STG.E.U16 desc[UR8][R50.64], R55 ;  /* 0x0000003732002986 */ /* 0x0003e6000c101508 */
[C---:B------:R-:W-:Y:S01]  /*4ca80*/  VIADD R54, R3.reuse, 0xa6 ;  /* 0x000000a603367836 */ /* 0x040fe20000000000 */
[----:B------:R-:W-:Y:S01]  /*4ca90*/  ISETP.LT.AND P1, PT, R60, UR10, !P1 ;  /* 0x0000000a3c007c0c */ /* 0x000fe2000cf21270 */
[----:B------:R-:W-:Y:S01]  /*4caa0*/  ULDC UR6, c[0x0][0x22c] ;  /* 0x00008b0000067ab9 */ /* 0x000fe20000000800 */
[C---:B------:R-:W-:Y:S01]  /*4cab0*/  VIADD R56, R3.reuse, 0xa8 ;  /* 0x000000a803387836 */ /* 0x040fe20000000000 */
[----:B------:R-:W-:Y:S01]  /*4cac0*/  ULDC UR10, c[0x0][0x22c] ;  /* 0x00008b00000a7ab9 */ /* 0x000fe20000000800 */
[----:B------:R-:W-:Y:S01]  /*4cad0*/  ISETP.GE.AND P4, PT, R54, UR4, PT ;  /* 0x0000000436007c0c */ /* 0x000fe2000bf86270 */
[----:B0-----:R-:W-:Y:S01]  /*4cae0*/  VIADD R48, R3, 0xa7 ;  /* 0x000000a703307836 */ /* 0x001fe20000000000 */
[----:B------:R-:W-:Y:S01]  /*4caf0*/  ULDC UR4, c[0x0][0x248] ;  /* 0x0000920000047ab9 */ /* 0x000fe20000000800 */
[----:B------:R-:W4:Y:S01]  /*4cb00*/  LDL.LU R9, [R1+0x284] ;  /* 0x0002840001097983 */ /* 0x000f220000300800 */
[----:B------:R-:W-:Y:S01]  /*4cb10*/  VIADD R54, R2, UR4 ;  /* 0x0000000402367c36 */ /* 0x000fe20008000000 */
[----:B------:R-:W-:Y:S01]  /*4cb20*/  ULDC UR4, c[0x0][0x22c] ;  /* 0x00008b0000047ab9 */ /* 0x000fe20000000800 */
[----:B------:R-:W-:Y:S01]  /*4cb30*/  ISETP.GE.AND P2, PT, R48, UR6, PT ;  /* 0x0000000630007c0c */ /* 0x000fe2000bf46270 */
[----:B------:R-:W-:Y:S01]  /*4cb40*/  IMAD.WIDE R48, R2, 0x2, R46 ;  /* 0x0000000202307825 */ /* 0x000fe200078e022e */
[----:B------:R-:W-:-:S03]  /*4cb50*/  ULDC UR6, c[0x0][0x248] ;  /* 0x0000920000067ab9 */ /* 0x000fc60000000800 */
[----:B-1----:R-:W-:Y:S01]  /*4cb60*/  IMAD.WIDE R50, R54, 0x2, R44 ;  /* 0x0000000236327825 */ /* 0x002fe200078e022c */
[----:B--2---:R0:W-:Y:S01]  /*4cb70*/  @P6 STG.E.U16 desc[UR8][R52.64], R8 ;  /* 0x0000000834006986 */ /* 0x0041e2000c101508 */
[----:B------:R-:W-:Y:S01]  /*4cb80*/  ISETP.LT.AND P6, PT, R61, UR12, !P5 ;  /* 0x0000000c3d007c0c */ /* 0x000fe2000efc1270 */
[----:B------:R-:W-:Y:S01]  /*4cb90*/  ULDC UR12, c[0x0][0x228] ;  /* 0x00008a00000c7ab9 */ /* 0x000fe20000000800 */
[----:B------:R-:W-:Y:S01]  /*4cba0*/  ISETP.LT.AND P5, PT, R60, UR14, !P5 ;  /* 0x0000000e3c007c0c */ /* 0x000fe2000efa1270 */
[----:B------:R-:W-:Y:S01]  /*4cbb0*/  ULDC UR14, c[0x0][0x228] ;  /* 0x00008a00000e7ab9 */ /* 0x000fe20000000800 */
[----:B------:R-:W-:Y:S02]  /*4cbc0*/  PRMT R55, R8, 0x7632, R55 ;  /* 0x0000763208377816 */ /* 0x000fe40000000037 */
[----:B0-----:R-:W2:Y:S01]  /*4cbd0*/  LDL.LU R8, [R1+0x294] ;  /* 0x0002940001087983 */ /* 0x001ea20000300800 */
[----:B------:R-:W-:-:S03]  /*4cbe0*/  IMAD.WIDE R52, R54, 0x2, R46 ;  /* 0x0000000236347825 */ /* 0x000fc600078e022e */
[----:B------:R-:W-:Y:S01]  /*4cbf0*/  @P1 STG.E.U16 desc[UR8][R48.64], R55 ;  /* 0x0000003730001986 */ /* 0x000fe2000c101508 */
[----:B------:R-:W-:Y:S01]  /*4cc00*/  ISETP.GE.AND P1, PT, R56, UR4, PT ;  /* 0x0000000438007c0c */ /* 0x000fe2000bf26270 */
[----:B------:R-:W-:Y:S01]  /*4cc10*/  ULDC UR4, c[0x0][0x248] ;  /* 0x0000920000047ab9 */ /* 0x000fe20000000800 */
[----:B------:R-:W-:Y:S01]  /*4cc20*/  PRMT R2, R7, 0x7632, R2 ;  /* 0x0000763207027816 */ /* 0x000fe20000000002 */
        /* <DEDUP_REMOVED lines=17> */
[----:B-1----:R-:W-:-:S04]  /*4cd40*/  IMAD.WIDE R52, R56, 0x2, R44 ;  /* 0x0000000238347825 */ /* 0x002fc800078e022c */
[----:B------:R-:W-:Y:S02]  /*4cd50*/  VIADD R2, R3, 0xa9 ;  /* 0x000000a903027836 */ /* 0x000fe40000000000 */
[----:B------:R-:W-:Y:S01]  /*4cd60*/  IMAD.WIDE R54, R56, 0x2, R46 ;  /* 0x0000000238367825 */ /* 0x000fe200078e022e */
[----:B---3--:R-:W-:Y:S01]  /*4cd70*/  PRMT R58, R6, 0x7632, R58 ;  /* 0x00007632063a7816 */ /* 0x008fe2000000003a */
[----:B------:R0:W-:Y:S04]  /*4cd80*/  @P5 STG.E.U16 desc[UR8][R48.64], R6 ;  /* 0x0000000630005986 */ /* 0x0001e8000c101508 */
[----:B------:R1:W-:Y:S04]  /*4cd90*/  @P0 STG.E.U16 desc[UR8][R50.64], R58 ;  /* 0x0000003a32000986 */ /* 0x0003e8000c101508 */
[----:B0-----:R-:W3:Y:S01]  /*4cda0*/  LDL.LU R6, [R1+0x298] ;  /* 0x0002980001067983 */ /* 0x001ee20000300800 */
[----:B------:R-:W-:Y:S01]  /*4cdb0*/  ISETP.GE.AND P5, PT, R2, UR10, PT ;  /* 0x0000000a02007c0c */ /* 0x000fe2000bfa6270 */
[----:B------:R-:W-:Y:S01]  /*4cdc0*/  ULDC UR10, c[0x0][0x228] ;  /* 0x00008a00000a7ab9 */ /* 0x000fe20000000800 */
[----:B-1----:R-:W-:Y:S01]  /*4cdd0*/  VIADD R50, R56, UR4 ;  /* 0x0000000438327c36 */ /* 0x002fe20008000000 */
[----:B------:R-:W-:-:S03]  /*4cde0*/  ULDC UR4, c[0x0][0x248] ;  /* 0x0000920000047ab9 */ /* 0x000fc60000000800 */
[----:B------:R-:W-:Y:S01]  /*4cdf0*/  IMAD.WIDE R48, R50, 0x2, R44 ;  /* 0x0000000232307825 */ /* 0x000fe200078e022c */
[----:B----4-:R-:W-:Y:S01]  /*4ce00*/  PRMT R57, R5, 0x7632, R57 ;  /* 0x0000763205397816 */ /* 0x010fe20000000039 */
[----:B------:R0:W-:Y:S04]  /*4ce10*/  @P6 STG.E.U16 desc[UR8][R52.64], R5 ;  /* 0x0000000534006986 */ /* 0x0001e8000c101508 */
[----:B------:R1:W-:Y:S01]  /*4ce20*/  @P4 STG.E.U16 desc[UR8][R54.64], R57 ;  /* 0x0000003936004986 */ /* 0x0003e2000c101508 */
[----:B------:R-:W-:Y:S01]  /*4ce30*/  ISETP.LT.AND P4, PT, R61, UR10, !P2 ;  /* 0x0000000a3d007c0c */ /* 0x000fe2000d781270 */
[----:B------:R-:W-:Y:S02]  /*4ce40*/  VIADD R2, R3, 0xaa ;  /* 0x000000aa03027836 */ /* 0x000fe40000000000 */
[----:B0-----:R-:W4:Y:S01]  /*4ce50*/  LDL.LU R5, [R1+0x28c] ;  /* 0x00028c0001057983 */ /* 0x001f220000300800 */
        /* <DEDUP_REMOVED lines=8> */
[----:B0-----:R-:W4:Y:S01]  /*4cee0*/  LDL.LU R4, [R1+0x29c] ;  /* 0x00029c0001047983 */ /* 0x001f220000300800 */
[C---:B------:R-:W-:Y:S01]  /*4cef0*/  VIADD R2, R50.reuse, UR4 ;  /* 0x0000000432027c36 */ /* 0x040fe20008000000 */
[----:B------:R-:W-:Y:S01]  /*4cf00*/  ULDC UR12, c[0x0][0x228] ;  /* 0x00008a00000c7ab9 */ /* 0x000fe20000000800 */
[----:B------:R-:W-:Y:S01]  /*4cf10*/  IMAD.WIDE R50, R50, 0x2, R46 ;  /* 0x0000000232327825 */ /* 0x000fe200078e022e */
[----:B------:R-:W4:Y:S01]  /*4cf20*/  LDL.LU R59, [R1+0x2b0] ;  /* 0x0002b000013b7983 */ /* 0x000f220000300800 */
[----:B------:R-:W-:Y:S01]  /*4cf30*/  ULDC UR4, c[0x0][0x22c] ;  /* 0x00008b0000047ab9 */ /* 0x000fe20000000800 */
[----:B------:R-:W-:Y:S01]  /*4cf40*/  ISETP.LT.AND P1, PT, R60, UR10, !P1 ;  /* 0x0000000a3c007c0c */ /* 0x000fe2000cf21270 */
[----:B------:R-:W-:-:S02]  /*4cf50*/  IMAD.WIDE R52, R2, 0x2, R44 ;  /* 0x0000000202347825 */ /* 0x000fc400078e022c */
[----:B------:R0:W-:Y:S01]  /*4cf60*/  @P2 STG.E.U16 desc[UR8][R50.64], R55 ;  /* 0x0000003732002986 */ /* 0x0001e2000c101508 */
[----:B------:R-:W-:Y:S01]  /*4cf70*/  ISETP.GE.AND P4, PT, R54, UR4, PT ;  /* 0x0000000436007c0c */ /* 0x000fe2000bf86270 */
[----:B------:R-:W-:Y:S01]  /*4cf80*/  ULDC UR4, c[0x0][0x248] ;  /* 0x0000920000047ab9 */ /* 0x000fe20000000800 */
[----:B------:R-:W-:Y:S01]  /*4cf90*/  VIADD R48, R3, 0xac ;  /* 0x000000ac03307836 */ /* 0x000fe20000000000 */
[----:B------:R-:W-:Y:S01]  /*4cfa0*/  ULDC UR6, c[0x0][0x22c] ;  /* 0x00008b0000067ab9 */ /* 0x000fe20000000800 */
[----:B------:R-:W-:Y:S01]  /*4cfb0*/  VIADD R54, R2, UR4 ;  /* 0x0000000402367c36 */ /* 0x000fe20008000000 */
[----:B------:R-:W-:Y:S01]  /*4cfc0*/  ULDC UR10, c[0x0][0x228] ;  /* 0x00008a00000a7ab9 */ /* 0x000fe20000000800 */
[----:B------:R-:W-:Y:S01]  /*4cfd0*/  ULDC UR4, c[0x0][0x22c] ;  /* 0x00008b0000047ab9 */ /* 0x000fe20000000800 */
[----:B------:R-:W-:Y:S01]  /*4cfe0*/  ISETP.GE.AND P2, PT, R48, UR6, PT ;  /* 0x0000000630007c0c */ /* 0x000fe2000bf46270 */
[----:B------:R-:W-:Y:S01]  /*4cff0*/  IMAD.WIDE R48, R2, 0x2, R46 ;  /* 0x0000000202307825 */ /* 0x000fe200078e022e */
[----:B------:R-:W-:Y:S01]  /*4d000*/  ULDC UR6, c[0x0][0x248] ;  /* 0x0000920000067ab9 */ /* 0x000fe20000000800 */
[----:B------:R1:W-:Y:S01]  /*4d010*/  @P6 STG.E.U16 desc[UR8][R52.64], R11 ;  /* 0x0000000b34006986 */ /* 0x0003e2000c101508 */
[----:B------:R-:W-:Y:S01]  /*4d020*/  ISETP.LT.AND P6, PT, R61, UR12, !P5 ;  /* 0x0000000c3d007c0c */ /* 0x000fe2000efc1270 */
[----:B0-----:R-:W-:Y:S01]  /*4d030*/  IMAD.WIDE R50, R54, 0x2, R44 ;  /* 0x0000000236327825 */ /* 0x001fe200078e022c */
[----:B------:R-:W-:Y:S01]  /*4d040*/  ISETP.LT.AND P5, PT, R60, UR14, !P5 ;  /* 0x0000000e3c007c0c */ /* 0x000fe2000efa1270 */
[----:B------:R-:W-:Y:S01]  /*4d050*/  ULDC UR12, c[0x0][0x228] ;  /* 0x00008a00000c7ab9 */ /* 0x000fe20000000800 */
[----:B------:R-:W-:Y:S01]  /*4d060*/  PRMT R56, R11, 0x7632, R56 ;  /* 0x000076320b387816 */ /* 0x000fe20000000038 */
[----:B------:R-:W-:Y:S01]  /*4d070*/  VIADD R55, R3, 0xad ;  /* 0x000000ad03377836 */ /* 0x000fe20000000000 */
[----:B------:R-:W-:Y:S01]  /*4d080*/  ULDC UR14, c[0x0][0x228] ;  /* 0x00008a00000e7ab9 */ /* 0x000fe20000000800 */
[----:B-1----:R-:W-:Y:S01]  /*4d090*/  IMAD.WIDE R52, R54, 0x2, R46 ;  /* 0x0000000236347825 */ /* 0x002fe200078e022e */
[----:B------:R-:W4:Y:S01]  /*4d0a0*/  LDL.LU R11, [R1+0x2a0] ;  /* 0x0002a000010b7983 */ /* 0x000f220000300800 */
[----:B------:R-:W-:-:S03]  /*4d0b0*/  PRMT R2, R10, 0x7632, R2 ;  /* 0x000076320a027816 */ /* 0x000fc60000000002 */
[----:B------:R0:W-:Y:S01]  /*4d0c0*/  @P1 STG.E.U16 desc[UR8][R48.64], R56 ;  /* 0x0000003830001986 */ /* 0x0001e2000c101508 */
[----:B------:R-:W-:Y:S01]  /*4d0d0*/  ISETP.GE.AND P1, PT, R55, UR4, PT ;  /* 0x0000000437007c0c */ /* 0x000fe2000bf26270 */
[----:B------:R-:W-:Y:S02]  /*4d0e0*/  ULDC UR4, c[0x0][0x248] ;  /* 0x0000920000047ab9 */ /* 0x000fe40000000800 */
[----:B------:R1:W-:Y:S04]  /*4d0f0*/  @P6 STG.E.U16 desc[UR8][R50.64], R10 ;  /* 0x0000000a32006986 */ /* 0x0003e8000c101508 */
[----:B------:R1:W-:Y:S01]  /*4d100*/  @P5 STG.E.U16 desc[UR8][R52.64], R2 ;  /* 0x0000000234005986 */ /* 0x0003e2000c101508 */
[----:B------:R-:W-:Y:S01]  /*4d110*/  ISETP.LT.AND P5, PT, R61, UR10, !P0 ;  /* 0x0000000a3d007c0c */ /* 0x000fe2000c7a1270 */
[----:B------:R-:W-:Y:S01]  /*4d120*/  ULDC UR10, c[0x0][0x228] ;  /* 0x00008a00000a7ab9 */ /* 0x000fe20000000800 */
[----:B------:R-:W-:Y:S01]  /*4d130*/  ISETP.LT.AND P0, PT, R60, UR12, !P0 ;  /* 0x0000000c3c007c0c */ /* 0x000fe2000c701270 */
[----:B0-----:R-:W-:Y:S01]  /*4d140*/  VIADD R56, R3, 0xae ;  /* 0x000000ae03387836 */ /* 0x001fe20000000000 */
[----:B-1----:R-:W4:Y:S01]  /*4d150*/  LDL.LU R10, [R1+0x2b4] ;  /* 0x0002b400010a7983 */ /* 0x002f220000300800 */
[----:B------:R-:W-:Y:S01]  /*4d160*/  VIADD R50, R54, UR4 ;  /* 0x0000000436327c36 */ /* 0x000fe20008000000 */
[----:B------:R-:W-:Y:S01]  /*4d170*/  ISETP.LT.AND P6, PT, R61, UR14, !P4 ;  /* 0x0000000e3d007c0c */ /* 0x000fe2000e7c1270 */
[----:B------:R-:W-:Y:S01]  /*4d180*/  ULDC UR4, c[0x0][0x22c] ;  /* 0x00008b0000047ab9 */ /* 0x000fe20000000800 */
[----:B------:R-:W-:Y:S01]  /*4d190*/  ISETP.LT.AND P4, PT, R60, UR16, !P4 ;  /* 0x000000103c007c0c */ /* 0x000fe2000e781270 */
[C---:B------:R-:W-:Y:S01]  /*4d1a0*/  VIADD R2, R50.reuse, UR6 ;  /* 0x0000000632027c36 */ /* 0x040fe20008000000 */
[----:B------:R-:W-:Y:S01]  /*4d1b0*/  PRMT R57, R9, 0x7632, R57 ;  /* 0x0000763209397816 */ /* 0x000fe20000000039 */
[C---:B------:R-:W-:Y:S01]  /*4d1c0*/  IMAD.WIDE R48, R50.reuse, 0x2, R44 ;  /* 0x0000000232307825 */ /* 0x040fe200078e022c */
[----:B------:R-:W-:Y:S01]  /*4d1d0*/  ULDC UR12, c[0x0][0x228] ;  /* 0x00008a00000c7ab9 */ /* 0x000fe20000000800 */
[----:B------:R-:W-:Y:S01]  /*4d1e0*/  ULDC UR14, c[0x0][0x228] ;  /* 0x00008a00000e7ab9 */ /* 0x000fe20000000800 */
[----:B------:R-:W-:Y:S01]  /*4d1f0*/  ULDC UR6, c[0x0][0x22c] ;  /* 0x00008b0000067ab9 */ /* 0x000fe20000000800 */
[----:B------:R-:W-:Y:S01]  /*4d200*/  IMAD.WIDE R50, R50, 0x2, R46 ;  /* 0x0000000232327825 */ /* 0x000fe200078e022e */
[----:B------:R0:W-:Y:S01]  /*4d210*/  @P5 STG.E.U16 desc[UR8][R48.64], R9 ;  /* 0x0000000930005986 */ /* 0x0001e2000c101508 */
[----:B------:R-:W-:-:S02]  /*4d220*/  ULDC UR16, c[0x0][0x228] ;  /* 0x00008a0000107ab9 */ /* 0x000fc40000000800 */
[C---:B------:R-:W-:Y:S01]  /*4d230*/  IMAD.WIDE R52, R2.reuse, 0x2, R44 ;  /* 0x0000000202347825 */ /* 0x040fe200078e022c */
[----:B------:R1:W-:Y:S03]  /*4d240*/  @P0 STG.E.U16 desc[UR8][R50.64], R57 ;  /* 0x0000003932000986 */ /* 0x0003e6000c101508 */
[----:B------:R-:W-:Y:S01]  /*4d250*/  IMAD.WIDE R54, R2, 0x2, R46 ;  /* 0x0000000202367825 */ /* 0x000fe200078e022e */
[----:B------:R-:W-:Y:S01]  /*4d260*/  ISETP.GE.AND P5, PT, R56, UR4, PT ;  /* 0x0000000438007c0c */ /* 0x000fe2000bfa6270 */
[----:B------:R-:W-:Y:S01]  /*4d270*/  ULDC UR4, c[0x0][0x248] ;  /* 0x0000920000047ab9 */ /* 0x000fe20000000800 */
[----:B0-----:R-:W4:Y:S01]  /*4d280*/  LDL.LU R9, [R1+0x2a4] ;  /* 0x0002a40001097983 */ /* 0x001f220000300800 */
[----:B------:R-:W-:Y:S02]  /*4d290*/  VIADD R48, R3, 0xaf ;  /* 0x000000af03307836 */ /* 0x000fe40000000000 */
[----:B-1----:R-:W-:Y:S01]  /*4d2a0*/  VIADD R50, R2, UR4 ;  /* 0x0000000402327c36 */ /* 0x002fe20008000000 */
[----:B------:R-:W-:-:S02]  /*4d2b0*/  ULDC UR4, c[0x0][0x248] ;  /* 0x0000920000047ab9 */ /* 0x000fc40000000800 */
[----:B------:R-:W-:Y:S01]  /*4d2c0*/  ISETP.GE.AND P0, PT, R48, UR6, PT ;  /* 0x0000000630007c0c */ /* 0x000fe2000bf06270 */
[----:B------:R-:W-:Y:S01]  /*4d2d0*/  ULDC UR6, c[0x0][0x228] ;  /* 0x00008a0000067ab9 */ /* 0x000fe20000000800 */
[C---:B------:R-:W-:Y:S01]  /*4d2e0*/  VIADD R2, R50.reuse, UR4 ;  /* 0x0000000432027c36 */ /* 0x040fe20008000000 */
[----:B------:R-:W-:Y:S01]  /*4d2f0*/  ULDC UR4, c[0x0][0x22c] ;  /* 0x00008b0000047ab9 */ /* 0x000fe20000000800 */
[----:B------:R-:W-:-:S04]  /*4d300*/  IMAD.WIDE R48, R50, 0x2, R44 ;  /* 0x0000000232307825 */ /* 0x000fc800078e022c */
[----:B------:R-:W-:-:S04]  /*4d310*/  IMAD.WIDE R50, R50, 0x2, R46 ;  /* 0x0000000232327825 */ /* 0x000fc800078e022e */
[----:B------:R-:W-:Y:S01]  /*4d320*/  VIADD R56, R3, 0xb2 ;  /* 0x000000b203387836 */ /* 0x000fe20000000000 */
[----:B--2---:R-:W-:Y:S01]  /*4d330*/  PRMT R58, R8, 0x7632, R58 ;  /* 0x00007632083a7816 */ /* 0x004fe2000000003a */
[----:B------:R0:W-:Y:S01]  /*4d340*/  @P6 STG.E.U16 desc[UR8][R52.64], R8 ;  /* 0x0000000834006986 */ /* 0x0001e2000c101508 */
[C---:B------:R-:W-:Y:S01]  /*4d350*/  ISETP.LT.AND P6, PT, R61.reuse, UR14, !P1 ;  /* 0x0000000e3d007c0c */ /* 0x040fe2000cfc1270 */
[----:B------:R-:W-:Y:S02]  /*4d360*/  ULDC UR14, c[0x0][0x228] ;  /* 0x00008a00000e7ab9 */ /* 0x000fe40000000800 */
[----:B------:R1:W-:Y:S01]  /*4d370*/  @P4 STG.E.U16 desc[UR8][R54.64], R58 ;  /* 0x0000003a36004986 */ /* 0x0003e2000c101508 */
[----:B------:R-:W-:Y:S01]  /*4d380*/  ISETP.LT.AND P4, PT, R61, UR10, !P2 ;  /* 0x0000000a3d007c0c */ /* 0x000fe2000d781270 */
[----:B------:R-:W-:Y:S01]  /*4d390*/  ULDC UR10, c[0x0][0x228] ;  /* 0x00008a00000a7ab9 */ /* 0x000fe20000000800 */
[----:B------:R-:W-:Y:S01]  /*4d3a0*/  ISETP.LT.AND P2, PT, R60, UR12, !P2 ;  /* 0x0000000c3c007c0c */ /* 0x000fe2000d741270 */
[----:B------:R-:W-:Y:S01]  /*4d3b0*/  ULDC UR12, c[0x0][0x228] ;  /* 0x00008a00000c7ab9 */ /* 0x000fe20000000800 */
[----:B0-----:R-:W-:Y:S01]  /*4d3c0*/  IMAD.WIDE R52, R2, 0x2, R44 ;  /* 0x0000000202347825 */ /* 0x001fe200078e022c */
[----:B------:R-:W-:Y:S01]  /*4d3d0*/  ISETP.LT.AND P1, PT, R60, UR6, !P1 ;  /* 0x000000063c007c0c */ /* 0x000fe2000cf21270 */
[----:B------:R-:W-:-:S02]  /*4d3e0*/  ULDC UR6, c[0x0][0x22c] ;  /* 0x00008b0000067ab9 */ /* 0x000fc40000000800 */
[----:B-1----:R-:W-:Y:S01]  /*4d3f0*/  VIADD R54, R3, 0xb0 ;  /* 0x000000b003367836 */ /* 0x002fe20000000000 */
[----:B------:R-:W-:-:S04]  /*4d400*/  PRMT R55, R7, 0x7632, R55 ;  /* 0x0000763207377816 */ /* 0x000fc80000000037 */
[----:B------:R0:W-:Y:S01]  /*4d410*/  @P4 STG.E.U16 desc[UR8][R48.64], R7 ;  /* 0x0000000730004986 */ /* 0x0001e2000c101508 */
[----:B------:R-:W-:Y:S01]  /*4d420*/  ISETP.GE.AND P4, PT, R54, UR4, PT ;  /* 0x0000000436007c0c */ /* 0x000fe2000bf86270 */
[----:B------:R-:W-:Y:S02]  /*4d430*/  ULDC UR4, c[0x0][0x248] ;  /* 0x0000920000047ab9 */ /* 0x000fe40000000800 */
[----:B------:R1:W-:Y:S01]  /*4d440*/  @P2 STG.E.U16 desc[UR8][R50.64], R55 ;  /* 0x0000003732002986 */ /* 0x0003e2000c101508 */
[----:B------:R-:W-:Y:S01]  /*4d450*/  VIADD R54, R2, UR4 ;  /* 0x0000000402367c36 */ /* 0x000fe20008000000 */
[----:B------:R-:W-:Y:S01]  /*4d460*/  ULDC UR4, c[0x0][0x22c] ;  /* 0x00008b0000047ab9 */ /* 0x000fe20000000800 */
[----:B0-----:R-:W-:Y:S01]  /*4d470*/  VIADD R48, R3, 0xb1 ;  /* 0x000000b103307836 */ /* 0x001fe20000000000 */
[----:B------:R-:W2:Y:S04]  /*4d480*/  LDL.LU R7, [R1+0x2b8] ;  /* 0x0002b80001077983 */ /* 0x000ea80000300800 */
[----:B------:R-:W-:Y:S01]  /*4d490*/  ISETP.GE.AND P2, PT, R48, UR6, PT ;  /* 0x0000000630007c0c */ /* 0x000fe2000bf46270 */
[----:B------:R-:W-:Y:S01]  /*4d4a0*/  IMAD.WIDE R48, R2, 0x2, R46 ;  /* 0x0000000202307825 */ /* 0x000fe200078e022e */
[----:B------:R-:W-:-:S03]  /*4d4b0*/  ULDC UR6, c[0x0][0x248] ;  /* 0x0000920000067ab9 */ /* 0x000fc60000000800 */
[----:B-1----:R-:W-:Y:S01]  /*4d4c0*/  IMAD.WIDE R50, R54, 0x2, R44 ;  /* 0x0000000236327825 */ /* 0x002fe200078e022c */
[----:B---3--:R0:W-:Y:S01]  /*4d4d0*/  @P6 STG.E.U16 desc[UR8][R52.64], R6 ;  /* 0x0000000634006986 */ /* 0x0081e2000c101508 */
[----:B------:R-:W-:Y:S01]  /*4d4e0*/  ISETP.LT.AND P6, PT, R61, UR10, !P5 ;  /* 0x0000000a3d007c0c */ /* 0x000fe2000efc1270 */
[----:B------:R-:W-:Y:S01]  /*4d4f0*/  ULDC UR10, c[0x0][0x228] ;  /* 0x00008a00000a7ab9 */ /* 0x000fe20000000800 */
[----:B------:R-:W-:Y:S01]  /*4d500*/  ISETP.LT.AND P5, PT, R60, UR12, !P5 ;  /* 0x0000000c3c007c0c */ /* 0x000fe2000efa1270 */
[----:B------:R-:W-:Y:S01]  /*4d510*/  ULDC UR12, c[0x0][0x228] ;  /* 0x00008a00000c7ab9 */ /* 0x000fe20000000800 */
[----:B------:R-:W-:Y:S02]  /*4d520*/  PRMT R55, R6, 0x7632, R55 ;  /* 0x0000763206377816 */ /* 0x000fe40000000037 */
[----:B0-----:R-:W3:Y:S01]  /*4d530*/  LDL.LU R6, [R1+0x2a8] ;  /* 0x0002a80001067983 */ /* 0x001ee20000300800 */
[----:B------:R-:W-:-:S03]  /*4d540*/  IMAD.WIDE R52, R54, 0x2, R46 ;  /* 0x0000000236347825 */ /* 0x000fc600078e022e */
[----:B------:R-:W-:Y:S01]  /*4d550*/  @P1 STG.E.U16 desc[UR8][R48.64], R55 ;  /* 0x0000003730001986 */ /* 0x000fe2000c101508 */
[----:B------:R-:W-:Y:S01]  /*4d560*/  ISETP.GE.AND P1, PT, R56, UR4, PT ;  /* 0x0000000438007c0c */ /* 0x000fe2000bf26270 */
[----:B------:R-:W-:Y:S01]  /*4d570*/  ULDC UR4, c[0x0][0x248] ;  /* 0x0000920000047ab9 */ /* 0x000fe20000000800 */
[----:B----4-:R-:W-:Y:S01]  /*4d580*/  PRMT R2, R5, 0x7632, R2 ;  /* 0x0000763205027816 */ /* 0x010fe20000000002 */
[----:B------:R0:W-:Y:S04]  /*4d590*/  @P6 STG.E.U16 desc[UR8][R50.64], R5 ;  /* 0x0000000532006986 */ /* 0x0001e8000c101508 */
[----:B------:R1:W-:Y:S01]  /*4d5a0*/  @P5 STG.E.U16 desc[UR8][R52.64], R2 ;  /* 0x0000000234005986 */ /* 0x0003e2000c101508 */
[----:B------:R-:W-:Y:S02]  /*4d5b0*/  ISETP.LT.AND P5, PT, R61, UR10, !P0 ;  /* 0x0000000a3d007c0c */ /* 0x000fe4000c7a1270 */
[----:B------:R-:W-:Y:S01]  /*4d5c0*/  PRMT R57, R4, 0x7632, R57 ;  /* 0x0000763204397816 */ /* 0x000fe20000000039 */
[----:B0-----:R-:W-:Y:S01]  /*4d5d0*/  VIADD R50, R54, UR4 ;  /* 0x0000000436327c36 */ /* 0x001fe20008000000 */
[----:B------:R-:W4:Y:S01]  /*4d5e0*/  LDL.LU R5, [R1+0x2bc] ;  /* 0x0002bc0001057983 */ /* 0x000f220000300800 */
        /* <DEDUP_REMOVED lines=14> */
[----:B0-----:R-:W4:Y:S01]  /*4d6d0*/  LDL.LU R4, [R1+0x2ac] ;  /* 0x0002ac0001047983 */ /* 0x001f220000300800 */
[----:B------:R-:W-:-:S04]  /*4d6e0*/  IMAD.WIDE R52, R2, 0x2, R44 ;  /* 0x0000000202347825 */ /* 0x000fc800078e022c */
[----:B------:R-:W-:Y:S01]  /*4d6f0*/  IMAD.WIDE R54, R2, 0x2, R46 ;  /* 0x0000000202367825 */ /* 0x000fe200078e022e */
[----:B------:R0:W-:Y:S01]  /*4d700*/  @P0 STG.E.U16 desc[UR8][R50.64], R57 ;  /* 0x0000003932000986 */ /* 0x0001e2000c101508 */
[----:B------:R-:W-:Y:S01]  /*4d710*/  ISETP.GE.AND P5, PT, R56, UR4, PT ;  /* 0x0000000438007c0c */ /* 0x000fe2000bfa6270 */
[----:B------:R-:W-:Y:S01]  /*4d720*/  ULDC UR4, c[0x0][0x248] ;  /* 0x0000920000047ab9 */ /* 0x000fe20000000800 */
[----:B------:R-:W-:Y:S01]  /*4d730*/  VIADD R48, R3, 0xb4 ;  /* 0x000000b403307836 */ /* 0x000fe20000000000 */
[----:B------:R-:W-:Y:S01]  /*4d740*/  @P6 STG.E.U16 desc[UR8][R52.64], R59 ;  /* 0x0000003b34006986 */ /* 0x000fe2000c101508 */
[C---:B------:R-:W-:Y:S01]  /*4d750*/  ISETP.LT.AND P6, PT, R61.reuse, UR14, !P1 ;  /* 0x0000000e3d007c0c */ /* 0x040fe2000cfc1270 */
[----:B------:R-:W-:Y:S01]  /*4d760*/  ULDC UR14, c[0x0][0x228] ;  /* 0x00008a00000e7ab9 */ /* 0x000fe20000000800 */
[----:B------:R-:W-:Y:S01]  /*4d770*/  ULDC UR16, c[0x0][0x228] ;  /* 0x00008a0000107ab9 */ /* 0x000fe20000000800 */
[----:B------:R1:W-:Y:S01]  /*4d780*/  @P4 STG.E.U16 desc[UR8][R54.64], R58 ;  /* 0x0000003a36004986 */ /* 0x0003e2000c101508 */
[----:B------:R-:W-:Y:S01]  /*4d790*/  ISETP.LT.AND P4, PT, R61, UR10, !P2 ;  /* 0x0000000a3d007c0c */ /* 0x000fe2000d781270 */
[----:B------:R-:W-:Y:S01]  /*4d7a0*/  ULDC UR10, c[0x0][0x228] ;  /* 0x00008a00000a7ab9 */ /* 0x000fe20000000800 */
[----:B------:R-:W-:Y:S01]  /*4d7b0*/  ISETP.LT.AND P2, PT, R60, UR12, !P2 ;  /* 0x0000000c3c007c0c */ /* 0x000fe2000d741270 */
[----:B0-----:R-:W-:Y:S01]  /*4d7c0*/  VIADD R50, R2, UR4 ;  /* 0x0000000402327c36 */ /* 0x001fe20008000000 */
[----:B------:R-:W-:Y:S01]  /*4d7d0*/  ULDC UR4, c[0x0][0x248] ;  /* 0x0000920000047ab9 */ /* 0x000fe20000000800 */
[----:B------:R-:W-:Y:S01]  /*4d7e0*/  ISETP.GE.AND P0, PT, R48, UR6, PT ;  /* 0x0000000630007c0c */ /* 0x000fe2000bf06270 */
[----:B------:R-:W-:Y:S01]  /*4d7f0*/  ULDC UR12, c[0x0][0x228] ;  /* 0x00008a00000c7ab9 */ /* 0x000fe20000000800 */
[C---:B------:R-:W-:Y:S01]  /*4d800*/  VIADD R2, R50.reuse, UR4 ;  /* 0x0000000432027c36 */ /* 0x040fe20008000000 */
[----:B------:R-:W4:Y:S01]  /*4d810*/  LDL.LU R8, [R1+0x2d0] ;  /* 0x0002d00001087983 */ /* 0x000f220000300800 */
[C---:B------:R-:W-:Y:S01]  /*4d820*/  IMAD.WIDE R48, R50.reuse, 0x2, R44 ;  /* 0x0000000232307825 */ /* 0x040fe200078e022c */
[----:B------:R-:W-:Y:S01]  /*4d830*/  ULDC UR4, c[0x0][0x22c] ;  /* 0x00008b0000047ab9 */ /* 0x000fe20000000800 */
[----:B-1----:R-:W-:Y:S01]  /*4d840*/  PRMT R55, R11, 0x7632, R55 ;  /* 0x000076320b377816 */ /* 0x002fe20000000037 */
[----:B------:R-:W-:Y:S01]  /*4d850*/  ULDC UR6, c[0x0][0x22c] ;  /* 0x00008b0000067ab9 */ /* 0x000fe20000000800 */
[----:B------:R-:W-:Y:S01]  /*4d860*/  IMAD.WIDE R50, R50, 0x2, R46 ;  /* 0x0000000232327825 */ /* 0x000fe200078e022e */
[----:B------:R0:W-:Y:S03]  /*4d870*/  @P4 STG.E.U16 desc[UR8][R48.64], R11 ;  /* 0x0000000b30004986 */ /* 0x0001e6000c101508 */
[----:B------:R-:W-:Y:S01]  /*4d880*/  IMAD.WIDE R52, R2, 0x2, R44 ;  /* 0x0000000202347825 */ /* 0x000fe200078e022c */
[----:B------:R1:W-:Y:S03]  /*4d890*/  @P2 STG.E.U16 desc[UR8][R50.64], R55 ;  /* 0x0000003732002986 */ /* 0x0003e6000c101508 */
[----:B------:R-:W-:Y:S01]  /*4d8a0*/  VIADD R54, R3, 0xb5 ;  /* 0x000000b503367836 */ /* 0x000fe20000000000 */
[----:B------:R1:W-:Y:S01]  /*4d8b0*/  @P6 STG.E.U16 desc[UR8][R52.64], R10 ;  /* 0x0000000a34006986 */ /* 0x0003e2000c101508 */
[----:B------:R-:W-:Y:S01]  /*4d8c0*/  ISETP.LT.AND P1, PT, R60, UR10, !P1 ;  /* 0x0000000a3c007c0c */ /* 0x000fe2000cf21270 */
[----:B------:R-:W-:Y:S01]  /*4d8d0*/  ULDC UR10, c[0x0][0x22c] ;  /* 0x00008b00000a7ab9 */ /* 0x000fe20000000800 */
[----:B------:R-:W-:Y:S01]  /*4d8e0*/  ISETP.LT.AND P6, PT, R61, UR12, !P5 ;  /* 0x0000000c3d007c0c */ /* 0x000fe2000efc1270 */
[----:B0-----:R-:W-:Y:S01]  /*4d8f0*/  VIADD R48, R3, 0xb6 ;  /* 0x000000b603307836 */ /* 0x001fe20000000000 */
[----:B------:R-:W-:Y:S01]  /*4d900*/  ISETP.GE.AND P4, PT, R54, UR4, PT ;  /* 0x0000000436007c0c */ /* 0x000fe2000bf86270 */
[----:B------:R-:W-:Y:S01]  /*4d910*/  ULDC UR4, c[0x0][0x248] ;  /* 0x0000920000047ab9 */ /* 0x000fe20000000800 */
[----:B------:R-:W-:Y:S01]  /*4d920*/  PRMT R56, R10, 0x7632, R56 ;  /* 0x000076320a387816 */ /* 0x000fe20000000038 */
[----:B------:R-:W-:Y:S01]  /*4d930*/  VIADD R54, R2, UR4 ;  /* 0x0000000402367c36 */ /* 0x000fe20008000000 */
[----:B------:R-:W-:Y:S01]  /*4d940*/  ISETP.GE.AND P2, PT, R48, UR6, PT ;  /* 0x0000000630007c0c */ /* 0x000fe2000bf46270 */
[----:B------:R-:W-:Y:S01]  /*4d950*/  IMAD.WIDE R48, R2, 0x2, R46 ;  /* 0x0000000202307825 */ /* 0x000fe200078e022e */
[----:B------:R-:W-:Y:S01]  /*4d960*/  ISETP.LT.AND P5, PT, R60, UR14, !P5 ;  /* 0x0000000e3c007c0c */ /* 0x000fe2000efa1270 */
[----:B------:R-:W-:Y:S01]  /*4d970*/  ULDC UR12, c[0x0][0x228] ;  /* 0x00008a00000c7ab9 */ /* 0x000fe20000000800 */
[----:B------:R-:W-:Y:S01]  /*4d980*/  ULDC UR4, c[0x0][0x22c] ;  /* 0x00008b0000047ab9 */ /* 0x000fe20000000800 */
[C---:B-1----:R-:W-:Y:S01]  /*4d990*/  IMAD.WIDE R50, R54.reuse, 0x2, R44 ;  /* 0x0000000236327825 */ /* 0x042fe200078e022c */
[----:B------:R-:W-:Y:S01]  /*4d9a0*/  @P1 STG.E.U16 desc[UR8][R48.64], R56 ;  /* 0x0000003830001986 */ /* 0x000fe2000c101508 */
[----:B------:R-:W-:Y:S01]  /*4d9b0*/  ULDC UR14, c[0x0][0x228] ;  /* 0x00008a00000e7ab9 */ /* 0x000fe20000000800 */
[----:B------:R-:W-:Y:S01]  /*4d9c0*/  ULDC UR6, c[0x0][0x248] ;  /* 0x0000920000067ab9 */ /* 0x000fe20000000800 */
[----:B------:R-:W-:Y:S01]  /*4d9d0*/  IMAD.WIDE R52, R54, 0x2, R46 ;  /* 0x0000000236347825 */ /* 0x000fe200078e022e */
[----:B------:R-:W-:Y:S01]  /*4d9e0*/  PRMT R2, R9, 0x7632, R2 ;  /* 0x0000763209027816 */ /* 0x000fe20000000002 */
[----:B------:R0:W-:Y:S02]  /*4d9f0*/  @P6 STG.E.U16 desc[UR8][R50.64], R9 ;  /* 0x0000000932006986 */ /* 0x0001e4000c101508 */
[----:B------:R-:W-:-:S02]  /*4da00*/  VIADD R55, R3, 0xb7 ;  /* 0x000000b703377836 */ /* 0x000fc40000000000 */
[----:B------:R1:W-:Y:S04]  /*4da10*/  @P5 STG.E.U16 desc[UR8][R52.64], R2 ;  /* 0x0000000234005986 */ /* 0x0003e8000c101508 */
[----:B0-----:R-:W4:Y:S04]  /*4da20*/  LDL.LU R9, [R1+0x2c0] ;  /* 0x0002c00001097983 */ /* 0x001f280000300800 */
[----:B------:R-:W4:Y:S01]  /*4da30*/  LDL.LU R59, [R1+0x2d4] ;  /* 0x0002d400013b7983 */ /* 0x000f220000300800 */
[----:B------:R-:W-:Y:S01]  /*4da40*/  ISETP.LT.AND P5, PT, R61, UR12, !P0 ;  /* 0x0000000c3d007c0c */ /* 0x000fe2000c7a1270 */
[----:B------:R-:W-:Y:S01]  /*4da50*/  VIADD R56, R3, 0xb8 ;  /* 0x000000b803387836 */ /* 0x000fe20000000000 */
[----:B------:R-:W-:Y:S01]  /*4da60*/  ISETP.GE.AND P1, PT, R55, UR4, PT ;  /* 0x0000000437007c0c */ /* 0x000fe2000bf26270 */
[----:B------:R-:W-:Y:S01]  /*4da70*/  ULDC UR4, c[0x0][0x248] ;  /* 0x0000920000047ab9 */ /* 0x000fe20000000800 */
[----:B------:R-:W-:Y:S01]  /*4da80*/  ISETP.LT.AND P0, PT, R60, UR14, !P0 ;  /* 0x0000000e3c007c0c */ /* 0x000fe2000c701270 */
[----:B------:R-:W-:Y:S01]  /*4da90*/  VIADD R50, R54, UR4 ;  /* 0x0000000436327c36 */ /* 0x000fe20008000000 */
[----:B------:R-:W-:Y:S01]  /*4daa0*/  ISETP.LT.AND P6, PT, R61, UR16, !P4 ;  /* 0x000000103d007c0c */ /* 0x000fe2000e7c1270 */
[----:B------:R-:W4:Y:S01]  /*4dab0*/  LDL.LU R11, [R1+0x2c4] ;  /* 0x0002c400010b7983 */ /* 0x000f220000300800 */
[----:B------:R-:W-:Y:S01]  /*4dac0*/  ISETP.LT.AND P4, PT, R60, UR18, !P4 ;  /* 0x000000123c007c0c */ /* 0x000fe2000e781270 */
[C---:B------:R-:W-:Y:S01]  /*4dad0*/  IMAD.WIDE R48, R50.reuse, 0x2, R44 ;  /* 0x0000000232307825 */ /* 0x040fe200078e022c */
[----:B------:R-:W-:Y:S01]  /*4dae0*/  ULDC UR4, c[0x0][0x248] ;  /* 0x0000920000047ab9 */ /* 0x000fe20000000800 */
        /* <DEDUP_REMOVED lines=10> */
[----:B------:R0:W-:Y:S01]  /*4db90*/  @P5 STG.E.U16 desc[UR8][R48.64], R7 ;  /* 0x0000000730005986 */ /* 0x0001e2000c101508 */
[----:B------:R-:W-:Y:S01]  /*4dba0*/  ISETP.GE.AND P5, PT, R56, UR10, PT ;  /* 0x0000000a38007c0c */ /* 0x000fe2000bfa6270 */
[----:B------:R-:W-:Y:S02]  /*4dbb0*/  ULDC UR10, c[0x0][0x228] ;  /* 0x00008a00000a7ab9 */ /* 0x000fe40000000800 */
[----:B------:R1:W-:Y:S04]  /*4dbc0*/  @P0 STG.E.U16 desc[UR8][R50.64], R57 ;  /* 0x0000003932000986 */ /* 0x0003e8000c101508 */
[----:B0-----:R-:W2:Y:S01]  /*4dbd0*/  LDL.LU R7, [R1+0x2d8] ;  /* 0x0002d80001077983 */ /* 0x001ea20000300800 */
[----:B------:R-:W-:-:S02]  /*4dbe0*/  VIADD R48, R3, 0xb9 ;  /* 0x000000b903307836 */ /* 0x000fc40000000000 */
[----:B-1----:R-:W-:Y:S01]  /*4dbf0*/  VIADD R50, R2, UR4 ;  /* 0x0000000402327c36 */ /* 0x002fe20008000000 */
[----:B------:R-:W-:Y:S02]  /*4dc00*/  ULDC UR4, c[0x0][0x248] ;  /* 0x0000920000047ab9 */ /* 0x000fe40000000800 */
[----:B------:R-:W-:Y:S01]  /*4dc10*/  ISETP.GE.AND P0, PT, R48, UR6, PT ;  /* 0x0000000630007c0c */ /* 0x000fe2000bf06270 */
[----:B------:R-:W-:Y:S01]  /*4dc20*/  ULDC UR6, c[0x0][0x22c] ;  /* 0x00008b0000067ab9 */ /* 0x000fe20000000800 */
[----:B------:R-:W-:-:S04]  /*4dc30*/  IMAD.WIDE R48, R50, 0x2, R44 ;  /* 0x0000000232307825 */ /* 0x000fc800078e022c */
[C---:B------:R-:W-:Y:S01]  /*4dc40*/  VIADD R2, R50.reuse, UR4 ;  /* 0x0000000432027c36 */ /* 0x040fe20008000000 */
[----:B------:R-:W-:Y:S01]  /*4dc50*/  ULDC UR4, c[0x0][0x22c] ;  /* 0x00008b0000047ab9 */ /* 0x000fe20000000800 */
[----:B------:R-:W-:Y:S01]  /*4dc60*/  IMAD.WIDE R50, R50, 0x2, R46 ;  /* 0x0000000232327825 */ /* 0x000fe200078e022e */
[----:B---3--:R-:W-:Y:S01]  /*4dc70*/  PRMT R58, R6, 0x7632, R58 ;  /* 0x00007632063a7816 */ /* 0x008fe2000000003a */
[----:B------:R0:W-:Y:S04]  /*4dc80*/  @P6 STG.E.U16 desc[UR8][R52.64], R6 ;  /* 0x0000000634006986 */ /* 0x0001e8000c101508 */
[----:B------:R4:W-:Y:S01]  /*4dc90*/  @P4 STG.E.U16 desc[UR8][R54.64], R58 ;  /* 0x0000003a36004986 */ /* 0x0009e2000c101508 */
[C---:B------:R-:W-:Y:S01]  /*4dca0*/  ISETP.LT.AND P4, PT, R61.reuse, UR10, !P2 ;  /* 0x0000000a3d007c0c */ /* 0x040fe2000d781270 */
[----:B------:R-:W-:Y:S01]  /*4dcb0*/  ULDC UR10, c[0x0][0x228] ;  /* 0x00008a00000a7ab9 */ /* 0x000fe20000000800 */
[----:B------:R-:W-:Y:S01]  /*4dcc0*/  ISETP.LT.AND P2, PT, R60, UR12, !P2 ;  /* 0x0000000c3c007c0c */ /* 0x000fe2000d741270 */
[----:B------:R-:W-:Y:S01]  /*4dcd0*/  ULDC UR12, c[0x0][0x228] ;  /* 0x00008a00000c7ab9 */ /* 0x000fe20000000800 */
[----:B------:R-:W-:Y:S01]  /*4dce0*/  ISETP.LT.AND P6, PT, R61, UR14, !P1 ;  /* 0x0000000e3d007c0c */ /* 0x000fe2000cfc1270 */
[----:B------:R-:W-:Y:S01]  /*4dcf0*/  ULDC UR14, c[0x0][0x228] ;  /* 0x00008a00000e7ab9 */ /* 0x000fe20000000800 */
[----:B0-----:R-:W3:Y:S01]  /*4dd00*/  LDL.LU R6, [R1+0x2c8] ;  /* 0x0002c80001067983 */ /* 0x001ee20000300800 */
[----:B------:R-:W-:Y:S01]  /*4dd10*/  IMAD.WIDE R52, R2, 0x2, R44 ;  /* 0x0000000202347825 */ /* 0x000fe200078e022c */
[----:B----4-:R-:W-:-:S05]  /*4dd20*/  PRMT R55, R5, 0x7632, R55 ;  /* 0x0000763205377816 */ /* 0x010fca0000000037 */
[----:B------:R0:W-:Y:S04]  /*4dd30*/  @P4 STG.E.U16 desc[UR8][R48.64], R5 ;  /* 0x0000000530004986 */ /* 0x0001e8000c101508 */
[----:B------:R1:W-:Y:S01]  /*4dd40*/  @P2 STG.E.U16 desc[UR8][R50.64], R55 ;  /* 0x0000003732002986 */ /* 0x0003e2000c101508 */
[----:B0-----:R-:W-:-:S03]  /*4dd50*/  VIADD R49, R3, 0xbb ;  /* 0x000000bb03317836 */ /* 0x001fc60000000000 */
[----:B------:R-:W4:Y:S02]  /*4dd60*/  LDL.LU R5, [R1+0x2dc] ;  /* 0x0002dc0001057983 */ /* 0x000f240000300800 */
[----:B------:R-:W-:Y:S01]  /*4dd70*/  ISETP.GE.AND P2, PT, R49, UR6, PT ;  /* 0x0000000631007c0c */ /* 0x000fe2000bf46270 */
[C---:B------:R-:W-:Y:S01]  /*4dd80*/  VIADD R54, R3.reuse, 0xba ;  /* 0x000000ba03367836 */ /* 0x040fe20000000000 */
[----:B------:R-:W-:Y:S01]  /*4dd90*/  ISETP.LT.AND P1, PT, R60, UR10, !P1 ;  /* 0x0000000a3c007c0c */ /* 0x000fe2000cf21270 */
[----:B------:R0:W-:Y:S01]  /*4dda0*/  @P6 STG.E.U16 desc[UR8][R52.64], R4 ;  /* 0x0000000434006986 */ /* 0x0001e2000c101508 */
[----:B------:R-:W-:Y:S01]  /*4ddb0*/  PRMT R49, R4, 0x7632, R49 ;  /* 0x0000763204317816 */ /* 0x000fe20000000031 */
[----:B-1----:R-:W-:Y:S01]  /*4ddc0*/  IMAD.WIDE R50, R2, 0x2, R46 ;  /* 0x0000000202327825 */ /* 0x002fe200078e022e */
[----:B------:R-:W-:Y:S01]  /*4ddd0*/  ISETP.GE.AND P4, PT, R54, UR4, PT ;  /* 0x0000000436007c0c */ /* 0x000fe2000bf86270 */
[----:B------:R-:W-:Y:S01]  /*4dde0*/  ULDC UR4, c[0x0][0x248] ;  /* 0x0000920000047ab9 */ /* 0x000fe20000000800 */
[----:B------:R-:W-:Y:S01]  /*4ddf0*/  ULDC UR10, c[0x0][0x228] ;  /* 0x00008a00000a7ab9 */ /* 0x000fe20000000800 */
[----:B------:R-:W-:Y:S01]  /*4de00*/  VIADD R56, R3, 0xbc ;  /* 0x000000bc03387836 */ /* 0x000fe20000000000 */
[----:B------:R-:W-:Y:S01]  /*4de10*/  ULDC UR6, c[0x0][0x248] ;  /* 0x0000920000067ab9 */ /* 0x000fe20000000800 */
[----:B0-----:R-:W4:Y:S04]  /*4de20*/  LDL.LU R4, [R1+0x2cc] ;  /* 0x0002cc0001047983 */ /* 0x001f280000300800 */
[----:B------:R-:W4:Y:S01]  /*4de30*/  LDL.LU R10, [R1+0x2f0] ;  /* 0x0002f000010a7983 */ /* 0x000f220000300800 */
[----:B------:R-:W-:Y:S01]  /*4de40*/  ISETP.LT.AND P6, PT, R61, UR12, !P5 ;  /* 0x0000000c3d007c0c */ /* 0x000fe2000efc1270 */
[----:B------:R-:W-:Y:S01]  /*4de50*/  VIADD R48, R2, UR4 ;  /* 0x0000000402307c36 */ /* 0x000fe20008000000 */
[----:B------:R-:W-:Y:S01]  /*4de60*/  ISETP.LT.AND P5, PT, R60, UR14, !P5 ;  /* 0x0000000e3c007c0c */ /* 0x000fe2000efa1270 */
[----:B------:R-:W-:Y:S01]  /*4de70*/  ULDC UR4, c[0x0][0x22c] ;  /* 0x00008b0000047ab9 */ /* 0x000fe20000000800 */
[----:B------:R0:W-:Y:S01]  /*4de80*/  @P1 STG.E.U16 desc[UR8][R50.64], R49 ;  /* 0x0000003132001986 */ /* 0x0001e2000c101508 */
[----:B------:R-:W-:Y:S01]  /*4de90*/  IMAD.WIDE R52, R48, 0x2, R44 ;  /* 0x0000000230347825 */ /* 0x000fe200078e022c */
[----:B------:R-:W-:Y:S01]  /*4dea0*/  PRMT R2, R8, 0x7632, R2 ;  /* 0x0000763208027816 */ /* 0x000fe20000000002 */
[----:B------:R-:W-:-:S02]  /*4deb0*/  ULDC UR12, c[0x0][0x228] ;  /* 0x00008a00000c7ab9 */ /* 0x000fc40000000800 */
[----:B------:R-:W-:Y:S01]  /*4dec0*/  IMAD.WIDE R54, R48, 0x2, R46 ;  /* 0x0000000230367825 */ /* 0x000fe200078e022e */
[----:B------:R-:W-:Y:S01]  /*4ded0*/  ISETP.GE.AND P1, PT, R56, UR4, PT ;  /* 0x0000000438007c0c */ /* 0x000fe2000bf26270 */
[----:B------:R-:W-:Y:S01]  /*4dee0*/  ULDC UR4, c[0x0][0x248] ;  /* 0x0000920000047ab9 */ /* 0x000fe20000000800 */
[----:B------:R-:W-:Y:S01]  /*4def0*/  ULDC UR14, c[0x0][0x228] ;  /* 0x00008a00000e7ab9 */ /* 0x000fe20000000800 */
[----:B------:R1:W-:Y:S01]  /*4df00*/  @P6 STG.E.U16 desc[UR8][R52.64], R8 ;  /* 0x0000000834006986 */ /* 0x0003e2000c101508 */
[----:B------:R-:W-:Y:S01]  /*4df10*/  ISETP.LT.AND P6, PT, R61, UR14, !P4 ;  /* 0x0000000e3d007c0c */ /* 0x000fe2000e7c1270 */
[----:B------:R-:W-:Y:S02]  /*4df20*/  VIADD R56, R3, 0xbd ;  /* 0x000000bd03387836 */ /* 0x000fe40000000000 */
[----:B------:R1:W-:Y:S01]  /*4df30*/  @P5 STG.E.U16 desc[UR8][R54.64], R2 ;  /* 0x0000000236005986 */ /* 0x0003e2000c101508 */
[----:B------:R-:W-:Y:S01]  /*4df40*/  ISETP.LT.AND P5, PT, R61, UR10, !P0 ;  /* 0x0000000a3d007c0c */ /* 0x000fe2000c7a1270 */
[----:B0-----:R-:W-:Y:S01]  /*4df50*/  VIADD R50, R48, UR4 ;  /* 0x0000000430327c36 */ /* 0x001fe20008000000 */
[C---:B------:R-:W-:Y:S01]  /*4df60*/  ISETP.LT.AND P0, PT, R60.reuse, UR12, !P0 ;  /* 0x0000000c3c007c0c */ /* 0x040fe2000c701270 */
[----:B------:R-:W-:Y:S01]  /*4df70*/  ULDC UR4, c[0x0][0x22c] ;  /* 0x00008b0000047ab9 */ /* 0x000fe20000000800 */
[----:B------:R-:W-:Y:S01]  /*4df80*/  ISETP.LT.AND P4, PT, R60, UR16, !P4 ;  /* 0x000000103c007c0c */ /* 0x000fe2000e781270 */
[C---:B------:R-:W-:Y:S01]  /*4df90*/  IMAD.WIDE R48, R50.reuse, 0x2, R44 ;  /* 0x0000000232307825 */ /* 0x040fe200078e022c */
[----:B------:R-:W-:Y:S01]  /*4dfa0*/  ULDC UR10, c[0x0][0x228] ;  /* 0x00008a00000a7ab9 */ /* 0x000fe20000000800 */
[----:B------:R-:W-:Y:S01]  /*4dfb0*/  ULDC UR12, c[0x0][0x228] ;  /* 0x00008a00000c7ab9 */ /* 0x000fe20000000800 */
[----:B------:R-:W-:Y:S01]  /*4dfc0*/  ULDC UR14, c[0x0][0x228] ;  /* 0x00008a00000e7ab9 */ /* 0x000fe20000000800 */
[----:B------:R-:W-:Y:S01]  /*4dfd0*/  ULDC UR16, c[0x0][0x228] ;  /* 0x00008a0000107ab9 */ /* 0x000fe20000000800 */
[----:B-1----:R-:W4:Y:S01]  /*4dfe0*/  LDL.LU R8, [R1+0x140c] ;  /* 0x00140c0001087983 */ /* 0x002f220000300800 */
[C---:B------:R-:W-:Y:S01]  /*4dff0*/  VIADD R2, R50.reuse, UR6 ;  /* 0x0000000632027c36 */ /* 0x040fe20008000000 */
[----:B------:R-:W-:Y:S01]  /*4e000*/  ULDC UR6, c[0x0][0x22c] ;  /* 0x00008b0000067ab9 */ /* 0x000fe20000000800 */
[----:B------:R-:W-:-:S04]  /*4e010*/  IMAD.WIDE R50, R50, 0x2, R46 ;  /* 0x0000000232327825 */ /* 0x000fc800078e022e */
[----:B------:R-:W-:-:S04]  /*4e020*/  IMAD.WIDE R52, R2, 0x2, R44 ;  /* 0x0000000202347825 */ /* 0x000fc800078e022c */
[----:B------:R-:W-:Y:S01]  /*4e030*/  IMAD.WIDE R54, R2, 0x2, R46 ;  /* 0x0000000202367825 */ /* 0x000fe200078e022e */
[----:B------:R-:W-:Y:S01]  /*4e040*/  PRMT R57, R9, 0x7632, R57 ;  /* 0x0000763209397816 */ /* 0x000fe20000000039 */
[----:B------:R0:W-:Y:S01]  /*4e050*/  @P5 STG.E.U16 desc[UR8][R48.64], R9 ;  /* 0x0000000930005986 */ /* 0x0001e2000c101508 */
[----:B------:R-:W-:-:S03]  /*4e060*/  PRMT R58, R59, 0x7632, R58 ;  /* 0x000076323b3a7816 */ /* 0x000fc6000000003a */
[----:B------:R1:W-:Y:S01]  /*4e070*/  @P0 STG.E.U16 desc[UR8][R50.64], R57 ;  /* 0x0000003932000986 */ /* 0x0003e2000c101508 */
[----:B------:R-:W-:Y:S01]  /*4e080*/  ISETP.GE.AND P5, PT, R56, UR4, PT ;  /* 0x0000000438007c0c */ /* 0x000fe2000bfa6270 */
[----:B------:R-:W-:Y:S02]  /*4e090*/  ULDC UR4, c[0x0][0x248] ;  /* 0x0000920000047ab9 */ /* 0x000fe40000000800 */
[----:B------:R-:W-:Y:S01]  /*4e0a0*/  @P6 STG.E.U16 desc[UR8][R52.64], R59 ;  /* 0x0000003b34006986 */ /* 0x000fe2000c101508 */
[C---:B------:R-:W-:Y:S01]  /*4e0b0*/  ISETP.LT.AND P6, PT, R61.reuse, UR14, !P1 ;  /* 0x0000000e3d007c0c */ /* 0x040fe2000cfc1270 */
[----:B------:R-:W-:Y:S02]  /*4e0c0*/  ULDC UR14, c[0x0][0x228] ;  /* 0x00008a00000e7ab9 */ /* 0x000fe40000000800 */
[----:B------:R1:W-:Y:S01]  /*4e0d0*/  @P4 STG.E.U16 desc[UR8][R54.64], R58 ;  /* 0x0000003a36004986 */ /* 0x0003e2000c101508 */
[----:B------:R-:W-:Y:S01]  /*4e0e0*/  ISETP.LT.AND P4, PT, R61, UR10, !P2 ;  /* 0x0000000a3d007c0c */ /* 0x000fe2000d781270 */
[----:B0-----:R-:W-:Y:S01]  /*4e0f0*/  VIADD R48, R3, 0xbe ;  /* 0x000000be03307836 */ /* 0x001fe20000000000 */
[----:B------:R-:W-:Y:S01]  /*4e100*/  ISETP.LT.AND P2, PT, R60, UR12, !P2 ;  /* 0x0000000c3c007c0c */ /* 0x000fe2000d741270 */
[----:B-1----:R-:W-:Y:S01]  /*4e110*/  VIADD R50, R2, UR4 ;  /* 0x0000000402327c36 */ /* 0x002fe20008000000 */
[----:B------:R-:W-:Y:S01]  /*4e120*/  ULDC UR4, c[0x0][0x248] ;  /* 0x0000920000047ab9 */ /* 0x000fe20000000800 */
[----:B------:R-:W-:Y:S01]  /*4e130*/  ULDC UR10, c[0x0][0x228] ;  /* 0x00008a00000a7ab9 */ /* 0x000fe20000000800 */
[----:B------:R-:W-:Y:S01]  /*4e140*/  ISETP.GE.AND P0, PT, R48, UR6, PT ;  /* 0x0000000630007c0c */ /* 0x000fe2000bf06270 */
[C---:B------:R-:W-:Y:S01]  /*4e150*/  VIADD R2, R50.reuse, UR4 ;  /* 0x0000000432027c36 */ /* 0x040fe20008000000 */
[----:B------:R-:W-:Y:S01]  /*4e160*/  ULDC UR12, c[0x0][0x228] ;  /* 0x00008a00000c7ab9 */ /* 0x000fe20000000800 */
[C---:B------:R-:W-:Y:S01]  /*4e170*/  IMAD.WIDE R48, R50.reuse, 0x2, R44 ;  /* 0x0000000232307825 */ /* 0x040fe200078e022c */
[----:B------:R-:W-:Y:S01]  /*4e180*/  ULDC UR4, c[0x0][0x22c] ;  /* 0x00008b0000047ab9 */ /* 0x000fe20000000800 */
[----:B------:R-:W-:Y:S01]  /*4e190*/  PRMT R55, R11, 0x7632, R55 ;  /* 0x000076320b377816 */ /* 0x000fe20000000037 */
[----:B------:R-:W-:Y:S01]  /*4e1a0*/  ULDC UR6, c[0x0][0x22c] ;  /* 0x00008b0000067ab9 */ /* 0x000fe20000000800 */
[----:B------:R-:W-:Y:S01]  /*4e1b0*/  IMAD.WIDE R50, R50, 0x2, R46 ;  /* 0x0000000232327825 */ /* 0x000fe200078e022e */
[----:B------:R0:W-:Y:S03]  /*4e1c0*/  @P4 STG.E.U16 desc[UR8][R48.64], R11 ;  /* 0x0000000b30004986 */ /* 0x0001e6000c101508 */
[----:B------:R-:W-:Y:S01]  /*4e1d0*/  IMAD.WIDE R52, R2, 0x2, R44 ;  /* 0x0000000202347825 */ /* 0x000fe200078e022c */
[----:B------:R1:W-:Y:S03]  /*4e1e0*/  @P2 STG.E.U16 desc[UR8][R50.64], R55 ;  /* 0x0000003732002986 */ /* 0x0003e6000c101508 */
[C---:B------:R-:W-:Y:S01]  /*4e1f0*/  VIADD R54, R3.reuse, 0xbf ;  /* 0x000000bf03367836 */ /* 0x040fe20000000000 */
[----:B------:R-:W-:Y:S01]  /*4e200*/  ISETP.LT.AND P1, PT, R60, UR10, !P1 ;  /* 0x0000000a3c007c0c */ /* 0x000fe2000cf21270 */
[----:B------:R-:W-:Y:S01]  /*4e210*/  ULDC UR10, c[0x0][0x22c] ;  /* 0x00008b00000a7ab9 */ /* 0x000fe20000000800 */
[----:B------:R-:W4:Y:S02]  /*4e220*/  LDL.LU R9, [R1+0x1408] ;  /* 0x0014080001097983 */ /* 0x000f240000300800 */
        /* <DEDUP_REMOVED lines=8> */
[----:B------:R-:W-:Y:S01]  /*4e2b0*/  ULDC UR6, c[0x0][0x248] ;  /* 0x0000920000067ab9 */ /* 0x000fe20000000800 */
[----:B------:R-:W4:Y:S02]  /*4e2c0*/  LDL.LU R11, [R1+0x2e4] ;  /* 0x0002e400010b7983 */ /* 0x000f240000300800 */
[----:B-1----:R-:W-:-:S04]  /*4e2d0*/  IMAD.WIDE R50, R54, 0x2, R44 ;  /* 0x0000000236327825 */ /* 0x002fc800078e022c */
[----:B------:R-:W-:Y:S01]  /*4e2e0*/  VIADD R55, R3, 0xc1 ;  /* 0x000000c103377836 */ /* 0x000fe20000000000 */
[----:B--2---:R0:W-:Y:S01]  /*4e2f0*/  @P6 STG.E.U16 desc[UR8][R52.64], R7 ;  /* 0x0000000734006986 */ /* 0x0041e2000c101508 */
[----:B------:R-:W-:Y:S01]  /*4e300*/  ISETP.LT.AND P6, PT, R61, UR12, !P5 ;  /* 0x0000000c3d007c0c */ /* 0x000fe2000efc1270 */
[----:B------:R-:W-:Y:S01]  /*4e310*/  ULDC UR12, c[0x0][0x228] ;  /* 0x00008a00000c7ab9 */ /* 0x000fe20000000800 */
[----:B------:R-:W-:Y:S01]  /*4e320*/  ISETP.LT.AND P5, PT, R60, UR14, !P5 ;  /* 0x0000000e3c007c0c */ /* 0x000fe2000efa1270 */
[----:B------:R-:W-:Y:S01]  /*4e330*/  ULDC UR14, c[0x0][0x228] ;  /* 0x00008a00000e7ab9 */ /* 0x000fe20000000800 */
[----:B------:R-:W-:Y:S01]  /*4e340*/  PRMT R56, R7, 0x7632, R56 ;  /* 0x0000763207387816 */ /* 0x000fe20000000038 */
[----:B0-----:R-:W-:-:S04]  /*4e350*/  IMAD.WIDE R52, R54, 0x2, R46 ;  /* 0x0000000236347825 */ /* 0x001fc800078e022e */
[----:B------:R0:W-:Y:S01]  /*4e360*/  @P1 STG.E.U16 desc[UR8][R48.64], R56 ;  /* 0x0000003830001986 */ /* 0x0001e2000c101508 */
[----:B------:R-:W-:Y:S01]  /*4e370*/  ISETP.GE.AND P1, PT, R55, UR4, PT ;  /* 0x0000000437007c0c */ /* 0x000fe2000bf26270 */
[----:B------:R-:W-:Y:S02]  /*4e380*/  ULDC UR4, c[0x0][0x248] ;  /* 0x0000920000047ab9 */ /* 0x000fe40000000800 */
[----:B------:R-:W2:Y:S01]  /*4e390*/  LDL.LU R7, [R1+0x2f8] ;  /* 0x0002f80001077983 */ /* 0x000ea20000300800 */
[----:B0-----:R-:W-:Y:S01]  /*4e3a0*/  VIADD R56, R3, 0xc2 ;  /* 0x000000c203387836 */ /* 0x001fe20000000000 */
[----:B---3--:R-:W-:Y:S02]  /*4e3b0*/  PRMT R2, R6, 0x7632, R2 ;  /* 0x0000763206027816 */ /* 0x008fe40000000002 */
[----:B------:R0:W-:Y:S01]  /*4e3c0*/  @P6 STG.E.U16 desc[UR8][R50.64], R6 ;  /* 0x0000000632006986 */ /* 0x0001e2000c101508 */
[----:B------:R-:W-:Y:S01]  /*4e3d0*/  ISETP.LT.AND P6, PT, R61, UR16, !P4 ;  /* 0x000000103d007c0c */ /* 0x000fe2000e7c1270 */
[----:B------:R-:W-:-:S02]  /*4e3e0*/  ULDC UR16, c[0x0][0x228] ;  /* 0x00008a0000107ab9 */ /* 0x000fc40000000800 */
[----:B------:R1:W-:Y:S01]  /*4e3f0*/  @P5 STG.E.U16 desc[UR8][R52.64], R2 ;  /* 0x0000000234005986 */ /* 0x0003e2000c101508 */
[----:B------:R-:W-:Y:S01]  /*4e400*/  ISETP.LT.AND P5, PT, R61, UR12, !P0 ;  /* 0x0000000c3d007c0c */ /* 0x000fe2000c7a1270 */
[----:B------:R-:W-:Y:S01]  /*4e410*/  ULDC UR12, c[0x0][0x228] ;  /* 0x00008a00000c7ab9 */ /* 0x000fe20000000800 */
[C---:B------:R-:W-:Y:S01]  /*4e420*/  ISETP.LT.AND P0, PT, R60.reuse, UR14, !P0 ;  /* 0x0000000e3c007c0c */ /* 0x040fe2000c701270 */
[----:B------:R-:W-:Y:S01]  /*4e430*/  ULDC UR14, c[0x0][0x228] ;  /* 0x00008a00000e7ab9 */ /* 0x000fe20000000800 */
[----:B------:R-:W-:Y:S01]  /*4e440*/  ISETP.LT.AND P4, PT, R60, UR18, !P4 ;  /* 0x000000123c007c0c */ /* 0x000fe2000e781270 */
[----:B------:R-:W-:Y:S01]  /*4e450*/  ULDC UR18, c[0x0][0x228] ;  /* 0x00008a0000127ab9 */ /* 0x000fe20000000800 */
[----:B0-----:R-:W-:Y:S01]  /*4e460*/  VIADD R50, R54, UR4 ;  /* 0x0000000436327c36 */ /* 0x001fe20008000000 */
[----:B------:R-:W-:Y:S01]  /*4e470*/  ULDC UR4, c[0x0][0x248] ;  /* 0x0000920000047ab9 */ /* 0x000fe20000000800 */
[----:B------:R-:W3:Y:S02]  /*4e480*/  LDL.LU R6, [R1+0x2e8] ;  /* 0x0002e80001067983 */ /* 0x000ee40000300800 */
[C---:B-1----:R-:W-:Y:S01]  /*4e490*/  VIADD R2, R50.reuse, UR6 ;  /* 0x0000000632027c36 */ /* 0x042fe20008000000 */
[----:B------:R-:W-:Y:S01]  /*4e4a0*/  ULDC UR6, c[0x0][0x22c] ;  /* 0x00008b0000067ab9 */ /* 0x000fe20000000800 */
[----:B------:R-:W-:-:S04]  /*4e4b0*/  IMAD.WIDE R48, R50, 0x2, R44 ;  /* 0x0000000232307825 */ /* 0x000fc800078e022c */
[----:B------:R-:W-:-:S04]  /*4e4c0*/  IMAD.WIDE R50, R50, 0x2, R46 ;  /* 0x0000000232327825 */ /* 0x000fc800078e022e */
[----:B------:R-:W-:-:S04]  /*4e4d0*/  IMAD.WIDE R52, R2, 0x2, R44 ;  /* 0x0000000202347825 */ /* 0x000fc800078e022c */
[----:B------:R-:W-:Y:S01]  /*4e4e0*/  IMAD.WIDE R54, R2, 0x2, R46 ;  /* 0x0000000202367825 */ /* 0x000fe200078e022e */
[----:B----4-:R-:W-:Y:S01]  /*4e4f0*/  PRMT R57, R5, 0x7632, R57 ;  /* 0x0000763205397816 */ /* 0x010fe20000000039 */
[----:B------:R0:W-:Y:S01]  /*4e500*/  @P5 STG.E.U16 desc[UR8][R48.64], R5 ;  /* 0x0000000530005986 */ /* 0x0001e2000c101508 */
[----:B------:R-:W-:Y:S01]  /*4e510*/  ISETP.GE.AND P5, PT, R56, UR10, PT ;  /* 0x0000000a38007c0c */ /* 0x000fe2000bfa6270 */
[----:B------:R-:W-:Y:S02]  /*4e520*/  ULDC UR10, c[0x0][0x228] ;  /* 0x00008a00000a7ab9 */ /* 0x000fe40000000800 */
[----:B------:R1:W-:Y:S01]  /*4e530*/  @P0 STG.E.U16 desc[UR8][R50.64], R57 ;  /* 0x0000003932000986 */ /* 0x0003e2000c101508 */
[----:B------:R-:W-:-:S03]  /*4e540*/  PRMT R58, R4, 0x7632, R58 ;  /* 0x00007632043a7816 */ /* 0x000fc6000000003a */
[----:B------:R4:W-:Y:S01]  /*4e550*/  @P6 STG.E.U16 desc[UR8][R52.64], R4 ;  /* 0x0000000434006986 */ /* 0x0009e2000c101508 */
[----:B0-----:R-:W-:-:S03]  /*4e560*/  VIADD R48, R3, 0xc3 ;  /* 0x000000c303307836 */ /* 0x001fc60000000000 */
[----:B------:R0:W-:Y:S01]  /*4e570*/  @P4 STG.E.U16 desc[UR8][R54.64], R58 ;  /* 0x0000003a36004986 */ /* 0x0001e2000c101508 */
[----:B------:R-:W-:Y:S01]  /*4e580*/  ISETP.LT.AND P4, PT, R61, UR10, !P2 ;  /* 0x0000000a3d007c0c */ /* 0x000fe2000d781270 */
[----:B-1----:R-:W-:Y:S01]  /*4e590*/  VIADD R50, R2, UR4 ;  /* 0x0000000402327c36 */ /* 0x002fe20008000000 */
[----:B------:R-:W-:Y:S01]  /*4e5a0*/  ISETP.GE.AND P0, PT, R48, UR6, PT ;  /* 0x0000000630007c0c */ /* 0x000fe2000bf06270 */
[----:B------:R-:W-:Y:S01]  /*4e5b0*/  ULDC UR4, c[0x0][0x248] ;  /* 0x0000920000047ab9 */ /* 0x000fe20000000800 */
[----:B----4-:R-:W4:Y:S01]  /*4e5c0*/  LDL.LU R4, [R1+0x2fc] ;  /* 0x0002fc0001047983 */ /* 0x010f220000300800 */
[----:B------:R-:W-:Y:S01]  /*4e5d0*/  IMAD.WIDE R48, R50, 0x2, R44 ;  /* 0x0000000232307825 */ /* 0x000fe200078e022c */
[----:B0-----:R-:W-:Y:S02]  /*4e5e0*/  PRMT R55, R10, 0x7632, R55 ;  /* 0x000076320a377816 */ /* 0x001fe40000000037 */
[----:B------:R-:W4:Y:S01]  /*4e5f0*/  LDL.LU R5, [R1+0x2ec] ;  /* 0x0002ec0001057983 */ /* 0x000f220000300800 */
[----:B------:R-:W-:-:S02]  /*4e600*/  ISETP.LT.AND P2, PT, R60, UR12, !P2 ;  /* 0x0000000c3c007c0c */ /* 0x000fc4000d741270 */
[----:B------:R-:W-:Y:S02]  /*4e610*/  ISETP.LT.AND P6, PT, R61, UR14, !P1 ;  /* 0x0000000e3d007c0c */ /* 0x000fe4000cfc1270 */
        /* <DEDUP_REMOVED lines=9> */
[----:B------:R-:W-:-:S02]  /*4e6b0*/  ULDC UR4, c[0x0][0x22c] ;  /* 0x00008b0000047ab9 */ /* 0x000fc40000000800 */
[----:B------:R-:W3:Y:S01]  /*4e6c0*/  LDL.LU R49, [R1+0x2e0] ;  /* 0x0002e00001317983 */ /* 0x000ee20000300800 */
[--C-:B------:R-:W-:Y:S01]  /*4e6d0*/  IMAD.WIDE R52, R54, 0x2, R44.reuse ;  /* 0x0000000236347825 */ /* 0x100fe200078e022c */
[----:B------:R-:W-:Y:S01]  /*4e6e0*/  ISETP.LT.AND P1, PT, R60, UR10, !P1 ;  /* 0x0000000a3c007c0c */ /* 0x000fe2000cf21270 */
[----:B------:R-:W-:Y:S01]  /*4e6f0*/  ULDC UR10, c[0x0][0x228] ;  /* 0x00008a00000a7ab9 */ /* 0x000fe20000000800 */
[----:B------:R0:W-:Y:S01]  /*4e700*/  @P2 STG.E.U16 desc[UR8][R50.64], R55 ;  /* 0x0000003732002986 */ /* 0x0001e2000c101508 */
[----:B------:R-:W-:Y:S01]  /*4e710*/  ISETP.GE.AND P4, PT, R2, UR4, PT ;  /* 0x0000000402007c0c */ /* 0x000fe2000bf86270 */
[----:B------:R-:W-:Y:S01]  /*4e720*/  VIADD R48, R3, 0xc5 ;  /* 0x000000c503307836 */ /* 0x000fe20000000000 */
[----:B------:R-:W-:Y:S02]  /*4e730*/  ULDC UR4, c[0x0][0x248] ;  /* 0x0000920000047ab9 */ /* 0x000fe40000000800 */
[----:B------:R-:W-:Y:S01]  /*4e740*/  VIADD R2, R54, UR4 ;  /* 0x0000000436027c36 */ /* 0x000fe20008000000 */
[----:B------:R-:W-:Y:S01]  /*4e750*/  ULDC UR4, c[0x0][0x22c] ;  /* 0x00008b0000047ab9 */ /* 0x000fe20000000800 */
[----:B------:R-:W-:Y:S01]  /*4e760*/  ISETP.GE.AND P2, PT, R48, UR6, PT ;  /* 0x0000000630007c0c */ /* 0x000fe2000bf46270 */
[----:B------:R-:W-:Y:S01]  /*4e770*/  ULDC UR6, c[0x0][0x248] ;  /* 0x0000920000067ab9 */ /* 0x000fe20000000800 */
[----:B0-----:R-:W-:-:S04]  /*4e780*/  IMAD.WIDE R50, R2, 0x2, R44 ;  /* 0x0000000202327825 */ /* 0x001fc800078e022c */
[----:B------:R-:W-:Y:S01]  /*4e790*/  VIADD R55, R3, 0xc6 ;  /* 0x000000c603377836 */ /* 0x000fe20000000000 */
[----:B------:R-:W-:Y:S02]  /*4e7a0*/  PRMT R57, R11, 0x7632, R57 ;  /* 0x000076320b397816 */ /* 0x000fe40000000039 */
[----:B--2---:R-:W-:Y:S01]  /*4e7b0*/  PRMT R58, R7, 0x7632, R58 ;  /* 0x00007632073a7816 */ /* 0x004fe2000000003a */
[----:B---3--:R0:W-:Y:S01]  /*4e7c0*/  @P6 STG.E.U16 desc[UR8][R52.64], R49 ;  /* 0x0000003134006986 */ /* 0x0081e2000c101508 */
[----:B------:R-:W-:Y:S01]  /*4e7d0*/  ISETP.LT.AND P6, PT, R61, UR12, !P5 ;  /* 0x0000000c3d007c0c */ /* 0x000fe2000efc1270 */
[----:B------:R-:W-:Y:S01]  /*4e7e0*/  ULDC UR12, c[0x0][0x228] ;  /* 0x00008a00000c7ab9 */ /* 0x000fe20000000800 */
[----:B------:R-:W-:Y:S01]  /*4e7f0*/  ISETP.LT.AND P5, PT, R60, UR14, !P5 ;  /* 0x0000000e3c007c0c */ /* 0x000fe2000efa1270 */
[----:B------:R-:W-:Y:S01]  /*4e800*/  ULDC UR14, c[0x0][0x228] ;  /* 0x00008a00000e7ab9 */ /* 0x000fe20000000800 */
[----:B------:R-:W-:Y:S01]  /*4e810*/  PRMT R56, R49, 0x7632, R56 ;  /* 0x0000763231387816 */ /* 0x000fe20000000038 */
[----:B0-----:R-:W-:Y:S01]  /*4e820*/  IMAD.WIDE R48, R54, 0x2, R46 ;  /* 0x0000000236307825 */ /* 0x001fe200078e022e */
[----:B------:R-:W-:-:S03]  /*4e830*/  PRMT R54, R59, 0x7632, R54 ;  /* 0x000076323b367816 */ /* 0x000fc60000000036 */
[----:B------:R-:W-:Y:S01]  /*4e840*/  IMAD.WIDE R52, R2, 0x2, R46 ;  /* 0x0000000202347825 */ /* 0x000fe200078e022e */
[----:B------:R0:W-:Y:S01]  /*4e850*/  @P1 STG.E.U16 desc[UR8][R48.64], R56 ;  /* 0x0000003830001986 */ /* 0x0001e2000c101508 */
[----:B------:R-:W-:Y:S01]  /*4e860*/  ISETP.GE.AND P1, PT, R55, UR4, PT ;  /* 0x0000000437007c0c */ /* 0x000fe2000bf26270 */
[----:B------:R-:W-:Y:S02]  /*4e870*/  ULDC UR4, c[0x0][0x248] ;  /* 0x0000920000047ab9 */ /* 0x000fe40000000800 */
[----:B------:R1:W-:Y:S01]  /*4e880*/  @P6 STG.E.U16 desc[UR8][R50.64], R59 ;  /* 0x0000003b32006986 */ /* 0x0003e2000c101508 */
[C---:B------:R-:W-:Y:S01]  /*4e890*/  ISETP.LT.AND P6, PT, R61.reuse, UR14, !P4 ;  /* 0x0000000e3d007c0c */ /* 0x040fe2000e7c1270 */
[----:B------:R-:W-:Y:S02]  /*4e8a0*/  ULDC UR14, c[0x0][0x228] ;  /* 0x00008a00000e7ab9 */ /* 0x000fe40000000800 */
[----:B------:R2:W-:Y:S01]  /*4e8b0*/  @P5 STG.E.U16 desc[UR8][R52.64], R54 ;  /* 0x0000003634005986 */ /* 0x0005e2000c101508 */
[----:B------:R-:W-:Y:S01]  /*4e8c0*/  ISETP.LT.AND P5, PT, R61, UR10, !P0 ;  /* 0x0000000a3d007c0c */ /* 0x000fe2000c7a1270 */
[----:B------:R-:W-:Y:S01]  /*4e8d0*/  ULDC UR10, c[0x0][0x228] ;  /* 0x00008a00000a7ab9 */ /* 0x000fe20000000800 */
[C---:B------:R-:W-:Y:S01]  /*4e8e0*/  ISETP.LT.AND P0, PT, R60.reuse, UR12, !P0 ;  /* 0x0000000c3c007c0c */ /* 0x040fe2000c701270 */
[----:B0-----:R-:W-:Y:S01]  /*4e8f0*/  VIADD R56, R3, 0xc7 ;  /* 0x000000c703387836 */ /* 0x001fe20000000000 */
[----:B------:R-:W-:Y:S01]  /*4e900*/  ISETP.LT.AND P4, PT, R60, UR16, !P4 ;  /* 0x000000103c007c0c */ /* 0x000fe2000e781270 */
[----:B------:R-:W-:Y:S01]  /*4e910*/  ULDC UR12, c[0x0][0x228] ;  /* 0x00008a00000c7ab9 */ /* 0x000fe20000000800 */
[----:B------:R-:W-:Y:S01]  /*4e920*/  ULDC UR16, c[0x0][0x228] ;  /* 0x00008a0000107ab9 */ /* 0x000fe20000000800 */
[----:B-1----:R-:W-:Y:S01]  /*4e930*/  VIADD R50, R2, UR4 ;  /* 0x0000000402327c36 */ /* 0x002fe20008000000 */
[----:B------:R-:W-:-:S03]  /*4e940*/  ULDC UR4, c[0x0][0x22c] ;  /* 0x00008b0000047ab9 */ /* 0x000fc60000000800 */
[C---:B------:R-:W-:Y:S01]  /*4e950*/  VIADD R2, R50.reuse, UR6 ;  /* 0x0000000632027c36 */ /* 0x040fe20008000000 */
[----:B------:R-:W-:Y:S01]  /*4e960*/  ULDC UR6, c[0x0][0x22c] ;  /* 0x00008b0000067ab9 */ /* 0x000fe20000000800 */
[----:B------:R-:W-:-:S04]  /*4e970*/  IMAD.WIDE R48, R50, 0x2, R44 ;  /* 0x0000000232307825 */ /* 0x000fc800078e022c */
[----:B------:R-:W-:Y:S01]  /*4e980*/  IMAD.WIDE R50, R50, 0x2, R46 ;  /* 0x0000000232327825 */ /* 0x000fe200078e022e */
[----:B------:R0:W-:Y:S03]  /*4e990*/  @P5 STG.E.U16 desc[UR8][R48.64], R11 ;  /* 0x0000000b30005986 */ /* 0x0001e6000c101508 */
[C---:B--2---:R-:W-:Y:S01]  /*4e9a0*/  IMAD.WIDE R52, R2.reuse, 0x2, R44 ;  /* 0x0000000202347825 */ /* 0x044fe200078e022c */
[----:B------:R1:W-:Y:S03]  /*4e9b0*/  @P0 STG.E.U16 desc[UR8][R50.64], R57 ;  /* 0x0000003932000986 */ /* 0x0003e6000c101508 */
[----:B------:R-:W-:Y:S01]  /*4e9c0*/  IMAD.WIDE R54, R2, 0x2, R46 ;  /* 0x0000000202367825 */ /* 0x000fe200078e022e */
[----:B------:R-:W-:Y:S01]  /*4e9d0*/  @P6 STG.E.U16 desc[UR8][R52.64], R7 ;  /* 0x0000000734006986 */ /* 0x000fe2000c101508 */
[----:B------:R-:W-:Y:S01]  /*4e9e0*/  ISETP.GE.AND P5, PT, R56, UR4, PT ;  /* 0x0000000438007c0c */ /* 0x000fe2000bfa6270 */
[----:B------:R-:W-:-:S02]  /*4e9f0*/  ULDC UR4, c[0x0][0x248] ;  /* 0x0000920000047ab9 */ /* 0x000fc40000000800 */
[----:B------:R2:W-:Y:S01]  /*4ea00*/  @P4 STG.E.U16 desc[UR8][R54.64], R58 ;  /* 0x0000003a36004986 */ /* 0x0005e2000c101508 */
[----:B------:R-:W-:Y:S01]  /*4ea10*/  ISETP.LT.AND P4, PT, R61, UR10, !P2 ;  /* 0x0000000a3d007c0c */ /* 0x000fe2000d781270 */
[----:B0-----:R-:W-:Y:S01]  /*4ea20*/  VIADD R48, R3, 0xc8 ;  /* 0x000000c803307836 */ /* 0x001fe20000000000 */
[----:B------:R-:W-:Y:S01]  /*4ea30*/  ISETP.LT.AND P2, PT, R60, UR12, !P2 ;  /* 0x0000000c3c007c0c */ /* 0x000fe2000d741270 */
[----:B-1----:R-:W-:Y:S01]  /*4ea40*/  VIADD R50, R2, UR4 ;  /* 0x0000000402327c36 */ /* 0x002fe20008000000 */
[----:B------:R-:W-:Y:S01]  /*4ea50*/  ISETP.LT.AND P6, PT, R61, UR14, !P1 ;  /* 0x0000000e3d007c0c */ /* 0x000fe2000cfc1270 */
[----:B------:R-:W-:Y:S01]  /*4ea60*/  ULDC UR4, c[0x0][0x248] ;  /* 0x0000920000047ab9 */ /* 0x000fe20000000800 */
[----:B------:R-:W-:Y:S01]  /*4ea70*/  ISETP.GE.AND P0, PT, R48, UR6, PT ;  /* 0x0000000630007c0c */ /* 0x000fe2000bf06270 */
[C---:B------:R-:W-:Y:S01]  /*4ea80*/  VIADD R2, R50.reuse, UR4 ;  /* 0x0000000432027c36 */ /* 0x040fe20008000000 */
[----:B------:R-:W3:Y:S01]  /*4ea90*/  LDL.LU R11, [R1+0x310] ;  /* 0x00031000010b7983 */ /* 0x000ee20000300800 */
[----:B------:R-:W-:Y:S01]  /*4eaa0*/  IMAD.WIDE R48, R50, 0x2, R44 ;  /* 0x0000000232307825 */ /* 0x000fe200078e022c */
[----:B------:R-:W-:Y:S01]  /*4eab0*/  ULDC UR10, c[0x0][0x228] ;  /* 0x00008a00000a7ab9 */ /* 0x000fe20000000800 */
[----:B--2---:R-:W-:Y:S01]  /*4eac0*/  PRMT R55, R6, 0x7632, R55 ;  /* 0x0000763206377816 */ /* 0x004fe20000000037 */
[----:B------:R-:W-:Y:S01]  /*4ead0*/  ULDC UR12, c[0x0][0x228] ;  /* 0x00008a00000c7ab9 */ /* 0x000fe20000000800 */
[----:B------:R-:W-:Y:S01]  /*4eae0*/  IMAD.WIDE R50, R50, 0x2, R46 ;  /* 0x0000000232327825 */ /* 0x000fe200078e022e */
[----:B------:R-:W-:Y:S01]  /*4eaf0*/  @P4 STG.E.U16 desc[UR8][R48.64], R6 ;  /* 0x0000000630004986 */ /* 0x000fe2000c101508 */
[----:B------:R-:W-:Y:S01]  /*4eb00*/  ULDC UR4, c[0x0][0x22c] ;  /* 0x00008b0000047ab9 */ /* 0x000fe20000000800 */
[----:B------:R-:W-:Y:S01]  /*4eb10*/  ULDC UR14, c[0x0][0x228] ;  /* 0x00008a00000e7ab9 */ /* 0x000fe20000000800 */
[----:B------:R-:W-:Y:S01]  /*4eb20*/  IMAD.WIDE R52, R2, 0x2, R44 ;  /* 0x0000000202347825 */ /* 0x000fe200078e022c */
[----:B------:R0:W-:Y:S01]  /*4eb30*/  @P2 STG.E.U16 desc[UR8][R50.64], R55 ;  /* 0x0000003732002986 */ /* 0x0001e2000c101508 */
[----:B------:R-:W-:-:S03]  /*4eb40*/  ULDC UR6, c[0x0][0x22c] ;  /* 0x00008b0000067ab9 */ /* 0x000fc60000000800 */
[----:B----4-:R1:W-:Y:S01]  /*4eb50*/  @P6 STG.E.U16 desc[UR8][R52.64], R4 ;  /* 0x0000000434006986 */ /* 0x0103e2000c101508 */
[----:B0-----:R-:W-:-:S03]  /*4eb60*/  PRMT R55, R4, 0x7632, R55 ;  /* 0x0000763204377816 */ /* 0x001fc60000000037 */
[----:B-1----:R-:W2:Y:S01]  /*4eb70*/  LDL.LU R4, [R1+0x300] ;  /* 0x0003000001047983 */ /* 0x002ea20000300800 */
[C---:B------:R-:W-:Y:S01]  /*4eb80*/  VIADD R54, R3.reuse, 0xc9 ;  /* 0x000000c903367836 */ /* 0x040fe20000000000 */
[----:B------:R-:W-:Y:S01]  /*4eb90*/  ISETP.LT.AND P1, PT, R60, UR10, !P1 ;  /* 0x0000000a3c007c0c */ /* 0x000fe2000cf21270 */
[----:B------:R-:W-:Y:S01]  /*4eba0*/  VIADD R48, R3, 0xca ;  /* 0x000000ca03307836 */ /* 0x000fe20000000000 */
[----:B------:R-:W-:Y:S01]  /*4ebb0*/  ISETP.LT.AND P6, PT, R61, UR12, !P5 ;  /* 0x0000000c3d007c0c */ /* 0x000fe2000efc1270 */
[----:B------:R-:W-:Y:S01]  /*4ebc0*/  VIADD R56, R3, 0xcb ;  /* 0x000000cb03387836 */ /* 0x000fe20000000000 */
[----:B------:R-:W-:Y:S01]  /*4ebd0*/  ISETP.GE.AND P4, PT, R54, UR4, PT ;  /* 0x0000000436007c0c */ /* 0x000fe2000bf86270 */
[----:B------:R-:W-:Y:S01]  /*4ebe0*/  ULDC UR4, c[0x0][0x248] ;  /* 0x0000920000047ab9 */ /* 0x000fe20000000800 */
[----:B------:R-:W-:Y:S01]  /*4ebf0*/  ISETP.LT.AND P5, PT, R60, UR14, !P5 ;  /* 0x0000000e3c007c0c */ /* 0x000fe2000efa1270 */
[----:B------:R-:W-:Y:S01]  /*4ec00*/  VIADD R54, R2, UR4 ;  /* 0x0000000402367c36 */ /* 0x000fe20008000000 */
[----:B------:R-:W-:Y:S01]  /*4ec10*/  ISETP.GE.AND P2, PT, R48, UR6, PT ;  /* 0x0000000630007c0c */ /* 0x000fe2000bf46270 */
[----:B------:R-:W-:Y:S01]  /*4ec20*/  IMAD.WIDE R48, R2, 0x2, R46 ;  /* 0x0000000202307825 */ /* 0x000fe200078e022e */
[----:B------:R-:W-:Y:S01]  /*4ec30*/  PRMT R2, R5, 0x7632, R2 ;  /* 0x0000763205027816 */ /* 0x000fe20000000002 */
[----:B------:R-:W-:Y:S01]  /*4ec40*/  ULDC UR10, c[0x0][0x228] ;  /* 0x00008a00000a7ab9 */ /* 0x000fe20000000800 */
[----:B------:R-:W-:Y:S01]  /*4ec50*/  ULDC UR4, c[0x0][0x22c] ;  /* 0x00008b0000047ab9 */ /* 0x000fe20000000800 */
[C---:B------:R-:W-:Y:S01]  /*4ec60*/  IMAD.WIDE R50, R54.reuse, 0x2, R44 ;  /* 0x0000000236327825 */ /* 0x040fe200078e022c */
[----:B------:R-:W-:Y:S01]  /*4ec70*/  @P1 STG.E.U16 desc[UR8][R48.64], R55 ;  /* 0x0000003730001986 */ /* 0x000fe2000c101508 */
[----:B------:R-:W-:Y:S01]  /*4ec80*/  ULDC UR12, c[0x0][0x228] ;  /* 0x00008a00000c7ab9 */ /* 0x000fe20000000800 */
[----:B------:R-:W-:Y:S01]  /*4ec90*/  ULDC UR14, c[0x0][0x228] ;  /* 0x00008a00000e7ab9 */ /* 0x000fe20000000800 */
[----:B------:R-:W-:Y:S01]  /*4eca0*/  IMAD.WIDE R52, R54, 0x2, R46 ;  /* 0x0000000236347825 */ /* 0x000fe200078e022e */
[----:B------:R0:W-:Y:S01]  /*4ecb0*/  @P6 STG.E.U16 desc[UR8][R50.64], R5 ;  /* 0x0000000532006986 */ /* 0x0001e2000c101508 */
[----:B------:R-:W-:Y:S01]  /*4ecc0*/  ISETP.GE.AND P1, PT, R56, UR4, PT ;  /* 0x0000000438007c0c */ /* 0x000fe2000bf26270 */
[----:B------:R-:W-:Y:S01]  /*4ecd0*/  ULDC UR4, c[0x0][0x248] ;  /* 0x0000920000047ab9 */ /* 0x000fe20000000800 */
[----:B------:R-:W-:Y:S01]  /*4ece0*/  ULDC UR6, c[0x0][0x248] ;  /* 0x0000920000067ab9 */ /* 0x000fe20000000800 */
[----:B------:R1:W-:Y:S01]  /*4ecf0*/  @P5 STG.E.U16 desc[UR8][R52.64], R2 ;  /* 0x0000000234005986 */ /* 0x0003e2000c101508 */
[----:B------:R-:W-:-:S02]  /*4ed00*/  ISETP.LT.AND P5, PT, R61, UR10, !P0 ;  /* 0x0000000a3d007c0c */ /* 0x000fc4000c7a1270 */
[----:B------:R-:W-:Y:S01]  /*4ed10*/  ISETP.LT.AND P6, PT, R61, UR14, !P4 ;  /* 0x0000000e3d007c0c */ /* 0x000fe2000e7c1270 */
[----:B------:R-:W-:Y:S01]  /*4ed20*/  VIADD R56, R3, 0xcc ;  /* 0x000000cc03387836 */ /* 0x000fe20000000000 */
[----:B------:R-:W-:Y:S01]  /*4ed30*/  ISETP.LT.AND P0, PT, R60, UR12, !P0 ;  /* 0x0000000c3c007c0c */ /* 0x000fe2000c701270 */
[----:B------:R-:W-:Y:S01]  /*4ed40*/  ULDC UR10, c[0x0][0x228] ;  /* 0x00008a00000a7ab9 */ /* 0x000fe20000000800 */
[----:B0-----:R-:W-:Y:S01]  /*4ed50*/  VIADD R50, R54, UR4 ;  /* 0x0000000436327c36 */ /* 0x001fe20008000000 */
[----:B------:R-:W-:Y:S01]  /*4ed60*/  ULDC UR4, c[0x0][0x22c] ;  /* 0x00008b0000047ab9 */ /* 0x000fe20000000800 */
[----:B------:R-:W4:Y:S01]  /*4ed70*/  LDL.LU R5, [R1+0x318] ;  /* 0x0003180001057983 */ /* 0x000f220000300800 */
[----:B---3--:R-:W-:Y:S01]  /*4ed80*/  PRMT R57, R11, 0x7632, R57 ;  /* 0x000076320b397816 */ /* 0x008fe20000000039 */
[----:B------:R-:W-:Y:S02]  /*4ed90*/  IMAD.WIDE R48, R50, 0x2, R44 ;  /* 0x0000000232307825 */ /* 0x000fe400078e022c */
[----:B------:R-:W3:Y:S01]  /*4eda0*/  LDL.LU R6, [R1+0x308] ;  /* 0x0003080001067983 */ /* 0x000ee20000300800 */
[----:B--2---:R-:W-:Y:S01]  /*4edb0*/  PRMT R58, R4, 0x7632, R58 ;  /* 0x00007632043a7816 */ /* 0x004fe2000000003a */
[----:B-1----:R-:W-:-:S02]  /*4edc0*/  VIADD R2, R50, UR6 ;  /* 0x0000000632027c36 */ /* 0x002fc40008000000 */
[----:B------:R0:W-:Y:S01]  /*4edd0*/  @P5 STG.E.U16 desc[UR8][R48.64], R11 ;  /* 0x0000000b30005986 */ /* 0x0001e2000c101508 */
[----:B------:R-:W-:Y:S01]  /*4ede0*/  IMAD.WIDE R50, R50, 0x2, R46 ;  /* 0x0000000232327825 */ /* 0x000fe200078e022e */
[----:B------:R-:W-:Y:S01]  /*4edf0*/  ISETP.GE.AND P5, PT, R56, UR4, PT ;  /* 0x0000000438007c0c */ /* 0x000fe2000bfa6270 */
[----:B------:R-:W-:Y:S01]  /*4ee00*/  ULDC UR6, c[0x0][0x22c] ;  /* 0x00008b0000067ab9 */ /* 0x000fe20000000800 */
[----:B------:R-:W2:Y:S01]  /*4ee10*/  LDL.LU R59, [R1+0x31c] ;  /* 0x00031c00013b7983 */ /* 0x000ea20000300800 */
[----:B------:R-:W-:Y:S01]  /*4ee20*/  IMAD.WIDE R52, R2, 0x2, R44 ;  /* 0x0000000202347825 */ /* 0x000fe200078e022c */
[----:B------:R-:W-:Y:S01]  /*4ee30*/  ISETP.LT.AND P4, PT, R60, UR16, !P4 ;  /* 0x000000103c007c0c */ /* 0x000fe2000e781270 */
[----:B------:R-:W-:Y:S01]  /*4ee40*/  ULDC UR4, c[0x0][0x248] ;  /* 0x0000920000047ab9 */ /* 0x000fe20000000800 */
[----:B------:R-:W4:Y:S01]  /*4ee50*/  LDL.LU R7, [R1+0x30c] ;  /* 0x00030c0001077983 */ /* 0x000f220000300800 */
[----:B------:R-:W-:Y:S01]  /*4ee60*/  VIADD R56, R3, 0xcd ;  /* 0x000000cd03387836 */ /* 0x000fe20000000000 */
[----:B------:R-:W-:Y:S01]  /*4ee70*/  ULDC UR12, c[0x0][0x228] ;  /* 0x00008a00000c7ab9 */ /* 0x000fe20000000800 */
[----:B------:R-:W-:Y:S01]  /*4ee80*/  IMAD.WIDE R54, R2, 0x2, R46 ;  /* 0x0000000202367825 */ /* 0x000fe200078e022e */
[----:B------:R-:W-:Y:S01]  /*4ee90*/  @P0 STG.E.U16 desc[UR8][R50.64], R57 ;  /* 0x0000003932000986 */ /* 0x000fe2000c101508 */
[----:B------:R-:W-:Y:S01]  /*4eea0*/  ULDC UR14, c[0x0][0x228] ;  /* 0x00008a00000e7ab9 */ /* 0x000fe20000000800 */
[----:B------:R-:W-:Y:S01]  /*4eeb0*/  ISETP.GE.AND P0, PT, R56, UR6, PT ;  /* 0x0000000638007c0c */ /* 0x000fe2000bf06270 */
[----:B------:R-:W-:Y:S01]  /*4eec0*/  ULDC UR6, c[0x0][0x22c] ;  /* 0x00008b0000067ab9 */ /* 0x000fe20000000800 */
[----:B0-----:R-:W4:Y:S01]  /*4eed0*/  LDL.LU R11, [R1+0x1400] ;  /* 0x00140000010b7983 */ /* 0x001f220000300800 */
[----:B------:R-:W-:-:S03]  /*4eee0*/  ULDC UR16, c[0x0][0x228] ;  /* 0x00008a0000107ab9 */ /* 0x000fc60000000800 */
[----:B------:R0:W-:Y:S04]  /*4eef0*/  @P6 STG.E.U16 desc[UR8][R52.64], R4 ;  /* 0x0000000434006986 */ /* 0x0001e8000c101508 */
[----:B0-----:R-:W4:Y:S04]  /*4ef00*/  LDL.LU R4, [R1+0x13fc] ;  /* 0x0013fc0001047983 */ /* 0x001f280000300800 */
[----:B------:R-:W3:Y:S04]  /*4ef10*/  LDL.LU R56, [R1+0x314] ;  /* 0x0003140001387983 */ /* 0x000ee80000300800 */
[----:B------:R-:W-:Y:S01]  /*4ef20*/  @P4 STG.E.U16 desc[UR8][R54.64], R58 ;  /* 0x0000003a36004986 */ /* 0x000fe2000c101508 */
[C---:B------:R-:W-:Y:S01]  /*4ef30*/  ISETP.LT.AND P4, PT, R61.reuse, UR10, !P2 ;  /* 0x0000000a3d007c0c */ /* 0x040fe2000d781270 */
[----:B------:R-:W-:Y:S01]  /*4ef40*/  VIADD R50, R2, UR4 ;  /* 0x0000000402327c36 */ /* 0x000fe20008000000 */
[----:B------:R-:W-:Y:S01]  /*4ef50*/  ISETP.LT.AND P2, PT, R60, UR12, !P2 ;  /* 0x0000000c3c007c0c */ /* 0x000fe2000d741270 */
[----:B------:R-:W-:Y:S01]  /*4ef60*/  ULDC UR4, c[0x0][0x248] ;  /* 0x0000920000047ab9 */ /* 0x000fe20000000800 */
[----:B------:R-:W-:Y:S01]  /*4ef70*/  ISETP.LT.AND P6, PT, R61, UR14, !P1 ;  /* 0x0000000e3d007c0c */ /* 0x000fe2000cfc1270 */
[----:B------:R-:W-:Y:S01]  /*4ef80*/  IMAD.WIDE R48, R50, 0x2, R44 ;  /* 0x0000000232307825 */ /* 0x000fe200078e022c */
[----:B------:R-:W-:Y:S01]  /*4ef90*/  ULDC UR10, c[0x0][0x228] ;  /* 0x00008a00000a7ab9 */ /* 0x000fe20000000800 */
[----:B------:R-:W-:Y:S01]  /*4efa0*/  ULDC UR12, c[0x0][0x228] ;  /* 0x00008a00000c7ab9 */ /* 0x000fe20000000800 */
[----:B------:R-:W-:-:S05]  /*4efb0*/  ULDC UR14, c[0x0][0x228] ;  /* 0x00008a00000e7ab9 */ /* 0x000fca0000000800 */
[----:B---3--:R0:W-:Y:S04]  /*4efc0*/  @P4 STG.E.U16 desc[UR8][R48.64], R56 ;  /* 0x0000003830004986 */ /* 0x0081e8000c101508 */
[----:B0-----:R-:W3:Y:S01]  /*4efd0*/  LDL.LU R49, [R1+0x304] ;  /* 0x0003040001317983 */ /* 0x001ee20000300800 */
[----:B------:R-:W-:Y:S01]  /*4efe0*/  VIADD R2, R50, UR4 ;  /* 0x0000000432027c36 */ /* 0x000fe20008000000 */
[----:B------:R-:W-:Y:S01]  /*4eff0*/  PRMT R55, R56, 0x7632, R55 ;  /* 0x0000763238377816 */ /* 0x000fe20000000037 */
[----:B------:R-:W-:Y:S01]  /*4f000*/  IMAD.WIDE R50, R50, 0x2, R46 ;  /* 0x0000000232327825 */ /* 0x000fe200078e022e */
[----:B------:R-:W-:-:S03]  /*4f010*/  ULDC UR4, c[0x0][0x22c] ;  /* 0x00008b0000047ab9 */ /* 0x000fc60000000800 */
[----:B------:R-:W-:Y:S01]  /*4f020*/  IMAD.WIDE R52, R2, 0x2, R44 ;  /* 0x0000000202347825 */ /* 0x000fe200078e022c */
[----:B------:R0:W-:Y:S03]  /*4f030*/  @P2 STG.E.U16 desc[UR8][R50.64], R55 ;  /* 0x0000003732002986 */ /* 0x0001e6000c101508 */
[C---:B------:R-:W-:Y:S01]  /*4f040*/  VIADD R54, R3.reuse, 0xce ;  /* 0x000000ce03367836 */ /* 0x040fe20000000000 */
[----:B------:R-:W-:Y:S01]  /*4f050*/  ISETP.LT.AND P1, PT, R60, UR10, !P1 ;  /* 0x0000000a3c007c0c */ /* 0x000fe2000cf21270 */
[----:B------:R-:W-:Y:S01]  /*4f060*/  VIADD R56, R3, 0xcf ;  /* 0x000000cf03387836 */ /* 0x000fe20000000000 */
[----:B------:R-:W-:Y:S01]  /*4f070*/  PRMT R58, R6, 0x7632, R58 ;  /* 0x00007632063a7816 */ /* 0x000fe2000000003a */
[----:B------:R-:W-:Y:S01]  /*4f080*/  ULDC UR10, c[0x0][0x22c] ;  /* 0x00008b00000a7ab9 */ /* 0x000fe20000000800 */
[----:B------:R-:W-:Y:S01]  /*4f090*/  ISETP.GE.AND P4, PT, R54, UR4, PT ;  /* 0x0000000436007c0c */ /* 0x000fe2000bf86270 */
[----:B------:R-:W-:-:S02]  /*4f0a0*/  ULDC UR4, c[0x0][0x248] ;  /* 0x0000920000047ab9 */ /* 0x000fc40000000800 */
[----:B------:R-:W-:Y:S01]  /*4f0b0*/  VIADD R54, R2, UR4 ;  /* 0x0000000402367c36 */ /* 0x000fe20008000000 */
[----:B------:R-:W-:Y:S01]  /*4f0c0*/  ISETP.GE.AND P2, PT, R56, UR6, PT ;  /* 0x0000000638007c0c */ /* 0x000fe2000bf46270 */
[----:B------:R-:W-:Y:S02]  /*4f0d0*/  ULDC UR4, c[0x0][0x22c] ;  /* 0x00008b0000047ab9 */ /* 0x000fe40000000800 */
[----:B0-----:R-:W-:Y:S01]  /*4f0e0*/  IMAD.WIDE R50, R54, 0x2, R44 ;  /* 0x0000000236327825 */ /* 0x001fe200078e022c */
[----:B------:R-:W-:-:S03]  /*4f0f0*/  ULDC UR6, c[0x0][0x248] ;  /* 0x0000920000067ab9 */ /* 0x000fc60000000800 */
[----:B------:R-:W-:Y:S01]  /*4f100*/  VIADD R56, R3, 0xd0 ;  /* 0x000000d003387836 */ /* 0x000fe20000000000 */
        /* <DEDUP_REMOVED lines=8> */
[----:B----4-:R-:W-:-:S03]  /*4f190*/  PRMT R2, R5, 0x7632, R2 ;  /* 0x0000763205027816 */ /* 0x010fc60000000002 */
[----:B------:R-:W-:Y:S01]  /*4f1a0*/  IMAD.WIDE R52, R54, 0x2, R46 ;  /* 0x0000000236347825 */ /* 0x000fe200078e022e */
[----:B------:R-:W-:Y:S01]  /*4f1b0*/  @P1 STG.E.U16 desc[UR8][R48.64], R55 ;  /* 0x0000003730001986 */ /* 0x000fe2000c101508 */
[----:B------:R-:W-:Y:S01]  /*4f1c0*/  ISETP.GE.AND P1, PT, R56, UR4, PT ;  /* 0x0000000438007c0c */ /* 0x000fe2000bf26270 */
[----:B------:R-:W-:Y:S02]  /*4f1d0*/  ULDC UR4, c[0x0][0x248] ;  /* 0x0000920000047ab9 */ /* 0x000fe40000000800 */
[----:B------:R0:W-:Y:S04]  /*4f1e0*/  @P6 STG.E.U16 desc[UR8][R50.64], R5 ;  /* 0x0000000532006986 */ /* 0x0001e8000c101508 */
[----:B------:R1:W-:Y:S01]  /*4f1f0*/  @P5 STG.E.U16 desc[UR8][R52.64], R2 ;  /* 0x0000000234005986 */ /* 0x0003e2000c101508 */
[----:B------:R-:W-:Y:S01]  /*4f200*/  ISETP.LT.AND P5, PT, R61, UR12, !P0 ;  /* 0x0000000c3d007c0c */ /* 0x000fe2000c7a1270 */
[----:B------:R-:W-:Y:S01]  /*4f210*/  ULDC UR12, c[0x0][0x228] ;  /* 0x00008a00000c7ab9 */ /* 0x000fe20000000800 */
[----:B------:R-:W-:Y:S01]  /*4f220*/  ISETP.LT.AND P0, PT, R60, UR14, !P0 ;  /* 0x0000000e3c007c0c */ /* 0x000fe2000c701270 */
[----:B------:R-:W-:Y:S01]  /*4f230*/  ULDC UR14, c[0x0][0x228] ;  /* 0x00008a00000e7ab9 */ /* 0x000fe20000000800 */
[----:B0-----:R-:W-:Y:S01]  /*4f240*/  VIADD R51, R54, UR4 ;  /* 0x0000000436337c36 */ /* 0x001fe20008000000 */
[----:B------:R-:W-:Y:S01]  /*4f250*/  ULDC UR4, c[0x0][0x248] ;  /* 0x0000920000047ab9 */ /* 0x000fe20000000800 */
[----:B------:R-:W2:Y:S02]  /*4f260*/  LDL.LU R5, [R1+0x13f8] ;  /* 0x0013f80001057983 */ /* 0x000ea40000300800 */
[----:B------:R-:W-:Y:S01]  /*4f270*/  VIADD R56, R51, UR6 ;  /* 0x0000000633387c36 */ /* 0x000fe20008000000 */
[----:B------:R-:W-:Y:S01]  /*4f280*/  ISETP.LT.AND P6, PT, R61, UR16, !P4 ;  /* 0x000000103d007c0c */ /* 0x000fe2000e7c1270 */
[----:B------:R-:W-:Y:S01]  /*4f290*/  IMAD.WIDE R48, R51, 0x2, R44 ;  /* 0x0000000233307825 */ /* 0x000fe200078e022c */
[----:B------:R-:W-:Y:S01]  /*4f2a0*/  ULDC UR6, c[0x0][0x22c] ;  /* 0x00008b0000067ab9 */ /* 0x000fe20000000800 */
[----:B------:R-:W-:-:S02]  /*4f2b0*/  ULDC UR16, c[0x0][0x228] ;  /* 0x00008a0000107ab9 */ /* 0x000fc40000000800 */
[----:B------:R-:W-:Y:S01]  /*4f2c0*/  IMAD.WIDE R50, R51, 0x2, R46 ;  /* 0x0000000233327825 */ /* 0x000fe200078e022e */
[----:B------:R0:W-:Y:S01]  /*4f2d0*/  @P5 STG.E.U16 desc[UR8][R48.64], R6 ;  /* 0x0000000630005986 */ /* 0x0001e2000c101508 */
[----:B------:R-:W-:Y:S01]  /*4f2e0*/  ISETP.LT.AND P4, PT, R60, UR18, !P4 ;  /* 0x000000123c007c0c */ /* 0x000fe2000e781270 */
[----:B------:R-:W-:Y:S01]  /*4f2f0*/  ULDC UR18, c[0x0][0x228] ;  /* 0x00008a0000127ab9 */ /* 0x000fe20000000800 */
[C---:B-1----:R-:W-:Y:S01]  /*4f300*/  IMAD.WIDE R52, R56.reuse, 0x2, R44 ;  /* 0x0000000238347825 */ /* 0x042fe200078e022c */
[----:B------:R1:W-:Y:S03]  /*4f310*/  @P0 STG.E.U16 desc[UR8][R50.64], R58 ;  /* 0x0000003a32000986 */ /* 0x0003e6000c101508 */
[C---:B------:R-:W-:Y:S01]  /*4f320*/  IMAD.WIDE R54, R56.reuse, 0x2, R46 ;  /* 0x0000000238367825 */ /* 0x040fe200078e022e */
[----:B0-----:R-:W3:Y:S03]  /*4f330*/  LDL.LU R6, [R1+0x13f4] ;  /* 0x0013f40001067983 */ /* 0x001ee60000300800 */
[----:B-1----:R-:W-:-:S02]  /*4f340*/  VIADD R51, R56, UR4 ;  /* 0x0000000438337c36 */ /* 0x002fc40008000000 */
[----:B------:R-:W-:Y:S01]  /*4f350*/  VIADD R2, R3, 0xd1 ;  /* 0x000000d103027836 */ /* 0x000fe20000000000 */
[----:B------:R-:W4:Y:S01]  /*4f360*/  LDL.LU R56, [R1+0x320] ;  /* 0x0003200001387983 */ /* 0x000f220000300800 */
[----:B------:R-:W-:-:S03]  /*4f370*/  ULDC UR4, c[0x0][0x248] ;  /* 0x0000920000047ab9 */ /* 0x000fc60000000800 */
[----:B------:R-:W-:Y:S01]  /*4f380*/  ISETP.GE.AND P5, PT, R2, UR10, PT ;  /* 0x0000000a02007c0c */ /* 0x000fe2000bfa6270 */
[----:B------:R-:W-:Y:S01]  /*4f390*/  @P6 STG.E.U16 desc[UR8][R52.64], R59 ;  /* 0x0000003b34006986 */ /* 0x000fe2000c101508 */
[----:B------:R-:W-:-:S03]  /*4f3a0*/  ULDC UR10, c[0x0][0x228] ;  /* 0x00008a00000a7ab9 */ /* 0x000fc60000000800 */
[----:B------:R0:W-:Y:S01]  /*4f3b0*/  @P4 STG.E.U16 desc[UR8][R54.64], R57 ;  /* 0x0000003936004986 */ /* 0x0001e2000c101508 */
[----:B------:R-:W-:Y:S01]  /*4f3c0*/  ISETP.LT.AND P4, PT, R61, UR10, !P2 ;  /* 0x0000000a3d007c0c */ /* 0x000fe2000d781270 */
[----:B------:R-:W-:Y:S01]  /*4f3d0*/  IMAD.WIDE R48, R51, 0x2, R44 ;  /* 0x0000000233307825 */ /* 0x000fe200078e022c */
[----:B------:R-:W-:Y:S01]  /*4f3e0*/  ISETP.LT.AND P6, PT, R61, UR14, !P1 ;  /* 0x0000000e3d007c0c */ /* 0x000fe2000cfc1270 */
[----:B------:R-:W-:Y:S01]  /*4f3f0*/  ULDC UR10, c[0x0][0x228] ;  /* 0x00008a00000a7ab9 */ /* 0x000fe20000000800 */
[----:B0-----:R-:W-:Y:S01]  /*4f400*/  PRMT R55, R7, 0x7632, R55 ;  /* 0x0000763207377816 */ /* 0x001fe20000000037 */
[----:B------:R-:W-:-:S08]  /*4f410*/  VIADD R2, R3, 0xd2 ;  /* 0x000000d203027836 */ /* 0x000fd00000000000 */
[----:B------:R0:W-:Y:S01]  /*4f420*/  @P4 STG.E.U16 desc[UR8][R48.64], R7 ;  /* 0x0000000730004986 */ /* 0x0001e2000c101508 */
[----:B------:R-:W-:Y:S01]  /*4f430*/  ISETP.LT.AND P2, PT, R60, UR12, !P2 ;  /* 0x0000000c3c007c0c */ /* 0x000fe2000d741270 */
[----:B------:R-:W-:Y:S01]  /*4f440*/  VIADD R54, R3, 0xd3 ;  /* 0x000000d303367836 */ /* 0x000fe20000000000 */
[----:B------:R-:W-:Y:S01]  /*4f450*/  ULDC UR12, c[0x0][0x228] ;  /* 0x00008a00000c7ab9 */ /* 0x000fe20000000800 */
[----:B------:R-:W-:Y:S01]  /*4f460*/  ULDC UR14, c[0x0][0x228] ;  /* 0x00008a00000e7ab9 */ /* 0x000fe20000000800 */
[----:B0-----:R-:W3:Y:S01]  /*4f470*/  LDL.LU R7, [R1+0x324] ;  /* 0x0003240001077983 */ /* 0x001ee20000300800 */
[----:B------:R-:W-:Y:S01]  /*4f480*/  ISETP.GE.AND P0, PT, R2, UR6, PT ;  /* 0x0000000602007c0c */ /* 0x000fe2000bf06270 */
[C---:B------:R-:W-:Y:S01]  /*4f490*/  VIADD R2, R51.reuse, UR4 ;  /* 0x0000000433027c36 */ /* 0x040fe20008000000 */
[----:B------:R-:W-:Y:S01]  /*4f4a0*/  ULDC UR4, c[0x0][0x22c] ;  /* 0x00008b0000047ab9 */ /* 0x000fe20000000800 */
[----:B------:R-:W-:Y:S01]  /*4f4b0*/  IMAD.WIDE R50, R51, 0x2, R46 ;  /* 0x0000000233327825 */ /* 0x000fe200078e022e */
[----:B------:R-:W3:Y:S01]  /*4f4c0*/  LDL.LU R58, [R1+0x328] ;  /* 0x00032800013a7983 */ /* 0x000ee20000300800 */
[----:B------:R-:W-:Y:S01]  /*4f4d0*/  ISETP.LT.AND P1, PT, R60, UR10, !P1 ;  /* 0x0000000a3c007c0c */ /* 0x000fe2000cf21270 */
[----:B------:R-:W-:Y:S01]  /*4f4e0*/  ULDC UR6, c[0x0][0x22c] ;  /* 0x00008b0000067ab9 */ /* 0x000fe20000000800 */
[----:B------:R-:W-:Y:S01]  /*4f4f0*/  IMAD.WIDE R52, R2, 0x2, R44 ;  /* 0x0000000202347825 */ /* 0x000fe200078e022c */
[----:B------:R0:W-:Y:S01]  /*4f500*/  @P2 STG.E.U16 desc[UR8][R50.64], R55 ;  /* 0x0000003732002986 */ /* 0x0001e2000c101508 */
[----:B------:R-:W-:Y:S01]  /*4f510*/  ISETP.GE.AND P4, PT, R54, UR4, PT ;  /* 0x0000000436007c0c */ /* 0x000fe2000bf86270 */
[----:B------:R-:W-:Y:S01]  /*4f520*/  ULDC UR4, c[0x0][0x248] ;  /* 0x0000920000047ab9 */ /* 0x000fe20000000800 */
[----:B------:R-:W-:Y:S01]  /*4f530*/  VIADD R54, R3, 0xd4 ;  /* 0x000000d403367836 */ /* 0x000fe20000000000 */
[----:B------:R-:W-:Y:S01]  /*4f540*/  ULDC UR10, c[0x0][0x228] ;  /* 0x00008a00000a7ab9 */ /* 0x000fe20000000800 */
[----:B------:R-:W-:Y:S01]  /*4f550*/  IMAD.WIDE R48, R2, 0x2, R46 ;  /* 0x0000000202307825 */ /* 0x000fe200078e022e */
[----:B------:R-:W3:Y:S02]  /*4f560*/  LDL.LU R59, [R1+0x32c] ;  /* 0x00032c00013b7983 */ /* 0x000ee40000300800 */
[----:B------:R-:W-:Y:S01]  /*4f570*/  ISETP.GE.AND P2, PT, R54, UR6, PT ;  /* 0x0000000636007c0c */ /* 0x000fe2000bf46270 */
[----:B------:R-:W-:Y:S01]  /*4f580*/  ULDC UR6, c[0x0][0x248] ;  /* 0x0000920000067ab9 */ /* 0x000fe20000000800 */
[----:B0-----:R-:W-:Y:S01]  /*4f590*/  VIADD R55, R2, UR4 ;  /* 0x0000000402377c36 */ /* 0x001fe20008000000 */
[----:B------:R-:W-:Y:S01]  /*4f5a0*/  PRMT R2, R4, 0x7632, R2 ;  /* 0x0000763204027816 */ /* 0x000fe20000000002 */
[----:B------:R-:W-:-:S02]  /*4f5b0*/  ULDC UR4, c[0x0][0x22c] ;  /* 0x00008b0000047ab9 */ /* 0x000fc40000000800 */
[----:B------:R-:W-:Y:S01]  /*4f5c0*/  IMAD.WIDE R50, R55, 0x2, R44 ;  /* 0x0000000237327825 */ /* 0x000fe200078e022c */
[----:B----4-:R0:W-:Y:S01]  /*4f5d0*/  @P6 STG.E.U16 desc[UR8][R52.64], R56 ;  /* 0x0000003834006986 */ /* 0x0101e2000c101508 */
[----:B------:R-:W-:Y:S01]  /*4f5e0*/  ISETP.LT.AND P6, PT, R61, UR12, !P5 ;  /* 0x0000000c3d007c0c */ /* 0x000fe2000efc1270 */
[----:B------:R-:W-:Y:S01]  /*4f5f0*/  ULDC UR12, c[0x0][0x228] ;  /* 0x00008a00000c7ab9 */ /* 0x000fe20000000800 */
[----:B------:R-:W-:Y:S01]  /*4f600*/  ISETP.LT.AND P5, PT, R60, UR14, !P5 ;  /* 0x0000000e3c007c0c */ /* 0x000fe2000efa1270 */
[----:B------:R-:W-:Y:S01]  /*4f610*/  ULDC UR14, c[0x0][0x228] ;  /* 0x00008a00000e7ab9 */ /* 0x000fe20000000800 */
[----:B------:R-:W-:Y:S01]  /*4f620*/  PRMT R54, R56, 0x7632, R54 ;  /* 0x0000763238367816 */ /* 0x000fe20000000036 */
[----:B0-----:R-:W-:-:S04]  /*4f630*/  IMAD.WIDE R52, R55, 0x2, R46 ;  /* 0x0000000237347825 */ /* 0x001fc800078e022e */
[----:B------:R-:W-:Y:S01]  /*4f640*/  @P1 STG.E.U16 desc[UR8][R48.64], R54 ;  /* 0x0000003630001986 */ /* 0x000fe2000c101508 */
[----:B------:R-:W-:-:S03]  /*4f650*/  VIADD R56, R3, 0xd5 ;  /* 0x000000d503387836 */ /* 0x000fc60000000000 */
[----:B------:R0:W-:Y:S04]  /*4f660*/  @P6 STG.E.U16 desc[UR8][R50.64], R4 ;  /* 0x0000000432006986 */ /* 0x0001e8000c101508 */
[----:B------:R1:W-:Y:S01]  /*4f670*/  @P5 STG.E.U16 desc[UR8][R52.64], R2 ;  /* 0x0000000234005986 */ /* 0x0003e2000c101508 */
[----:B------:R-:W-:Y:S01]  /*4f680*/  ISETP.LT.AND P5, PT, R61, UR10, !P0 ;  /* 0x0000000a3d007c0c */ /* 0x000fe2000c7a1270 */
[----:B------:R-:W-:Y:S01]  /*4f690*/  ULDC UR10, c[0x0][0x228] ;  /* 0x00008a00000a7ab9 */ /* 0x000fe20000000800 */
[----:B------:R-:W-:Y:S01]  /*4f6a0*/  ISETP.GE.AND P1, PT, R56, UR4, PT ;  /* 0x0000000438007c0c */ /* 0x000fe2000bf26270 */
[----:B------:R-:W-:Y:S02]  /*4f6b0*/  ULDC UR4, c[0x0][0x248] ;  /* 0x0000920000047ab9 */ /* 0x000fe40000000800 */
[----:B------:R-:W-:Y:S01]  /*4f6c0*/  VIADD R55, R55, UR4 ;  /* 0x0000000437377c36 */ /* 0x000fe20008000000 */
[----:B------:R-:W-:Y:S01]  /*4f6d0*/  ISETP.LT.AND P0, PT, R60, UR12, !P0 ;  /* 0x0000000c3c007c0c */ /* 0x000fe2000c701270 */
[----:B0-----:R-:W-:Y:S01]  /*4f6e0*/  VIADD R4, R3, 0xd6 ;  /* 0x000000d603047836 */ /* 0x001fe20000000000 */
[----:B------:R-:W-:Y:S01]  /*4f6f0*/  ISETP.LT.AND P6, PT, R61, UR14, !P4 ;  /* 0x0000000e3d007c0c */ /* 0x000fe2000e7c1270 */
[----:B------:R-:W-:Y:S01]  /*4f700*/  IMAD.WIDE R48, R55, 0x2, R44 ;  /* 0x0000000237307825 */ /* 0x000fe200078e022c */
[----:B--2---:R-:W-:Y:S01]  /*4f710*/  PRMT R57, R5, 0x7632, R57 ;  /* 0x0000763205397816 */ /* 0x004fe20000000039 */
[----:B------:R-:W-:Y:S01]  /*4f720*/  ULDC UR4, c[0x0][0x22c] ;  /* 0x00008b0000047ab9 */ /* 0x000fe20000000800 */
[----:B------:R-:W-:Y:S01]  /*4f730*/  ULDC UR12, c[0x0][0x228] ;  /* 0x00008a00000c7ab9 */ /* 0x000fe20000000800 */
[----:B---3--:R-:W-:Y:S01]  /*4f740*/  PRMT R56, R7, 0x7632, R56 ;  /* 0x0000763207387816 */ /* 0x008fe20000000038 */
[----:B------:R0:W-:Y:S01]  /*4f750*/  @P5 STG.E.U16 desc[UR8][R48.64], R7 ;  /* 0x0000000730005986 */ /* 0x0001e2000c101508 */
[----:B-1----:R-:W-:Y:S01]  /*4f760*/  VIADD R2, R55, UR6 ;  /* 0x0000000637027c36 */ /* 0x002fe20008000000 */
[----:B------:R-:W-:-:S02]  /*4f770*/  ULDC UR14, c[0x0][0x228] ;  /* 0x00008a00000e7ab9 */ /* 0x000fc40000000800 */
[----:B0-----:R-:W2:Y:S01]  /*4f780*/  LDL.LU R7, [R1+0x13f0] ;  /* 0x0013f00001077983 */ /* 0x001ea20000300800 */
[----:B------:R-:W-:Y:S01]  /*4f790*/  ISETP.LT.AND P4, PT, R60, UR16, !P4 ;  /* 0x000000103c007c0c */ /* 0x000fe2000e781270 */
[----:B------:R-:W-:Y:S01]  /*4f7a0*/  IMAD.WIDE R50, R55, 0x2, R46 ;  /* 0x0000000237327825 */ /* 0x000fe200078e022e */
[----:B------:R-:W-:Y:S01]  /*4f7b0*/  ISETP.GE.AND P5, PT, R4, UR4, PT ;  /* 0x0000000404007c0c */ /* 0x000fe2000bfa6270 */
[----:B------:R-:W-:Y:S01]  /*4f7c0*/  ULDC UR4, c[0x0][0x248] ;  /* 0x0000920000047ab9 */ /* 0x000fe20000000800 */
[----:B------:R-:W-:Y:S01]  /*4f7d0*/  ULDC UR6, c[0x0][0x22c] ;  /* 0x00008b0000067ab9 */ /* 0x000fe20000000800 */
[C---:B------:R-:W-:Y:S01]  /*4f7e0*/  IMAD.WIDE R52, R2.reuse, 0x2, R44 ;  /* 0x0000000202347825 */ /* 0x040fe200078e022c */
[----:B------:R-:W-:Y:S01]  /*4f7f0*/  @P0 STG.E.U16 desc[UR8][R50.64], R56 ;  /* 0x0000003832000986 */ /* 0x000fe2000c101508 */
[----:B------:R-:W-:Y:S02]  /*4f800*/  ULDC UR16, c[0x0][0x228] ;  /* 0x00008a0000107ab9 */ /* 0x000fe40000000800 */
[----:B------:R-:W-:Y:S01]  /*4f810*/  IMAD.WIDE R54, R2, 0x2, R46 ;  /* 0x0000000202367825 */ /* 0x000fe200078e022e */
[----:B------:R0:W-:Y:S01]  /*4f820*/  @P6 STG.E.U16 desc[UR8][R52.64], R5 ;  /* 0x0000000534006986 */ /* 0x0001e2000c101508 */
[----:B------:R-:W-:Y:S01]  /*4f830*/  ISETP.LT.AND P6, PT, R61, UR14, !P1 ;  /* 0x0000000e3d007c0c */ /* 0x000fe2000cfc1270 */
[----:B------:R-:W-:-:S02]  /*4f840*/  ULDC UR14, c[0x0][0x228] ;  /* 0x00008a00000e7ab9 */ /* 0x000fc40000000800 */
[----:B------:R-:W-:Y:S01]  /*4f850*/  @P4 STG.E.U16 desc[UR8][R54.64], R57 ;  /* 0x0000003936004986 */ /* 0x000fe2000c101508 */
[----:B------:R-:W-:Y:S01]  /*4f860*/  ISETP.LT.AND P4, PT, R61, UR10, !P2 ;  /* 0x0000000a3d007c0c */ /* 0x000fe2000d781270 */
[----:B------:R-:W-:Y:S01]  /*4f870*/  VIADD R4, R3, 0xd7 ;  /* 0x000000d703047836 */ /* 0x000fe20000000000 */
[----:B------:R-:W-:Y:S01]  /*4f880*/  ISETP.LT.AND P2, PT, R60, UR12, !P2 ;  /* 0x0000000c3c007c0c */ /* 0x000fe2000d741270 */
[----:B------:R-:W-:Y:S01]  /*4f890*/  VIADD R49, R2, UR4 ;  /* 0x0000000402317c36 */ /* 0x000fe20008000000 */
[----:B------:R-:W-:Y:S01]  /*4f8a0*/  ULDC UR4, c[0x0][0x248] ;  /* 0x0000920000047ab9 */ /* 0x000fe20000000800 */
[----:B------:R-:W-:Y:S01]  /*4f8b0*/  ULDC UR10, c[0x0][0x228] ;  /* 0x00008a00000a7ab9 */ /* 0x000fe20000000800 */
[----:B------:R-:W-:Y:S01]  /*4f8c0*/  ISETP.GE.AND P0, PT, R4, UR6, PT ;  /* 0x0000000604007c0c */ /* 0x000fe2000bf06270 */
[C---:B0-----:R-:W-:Y:S01]  /*4f8d0*/  VIADD R53, R49.reuse, UR4 ;  /* 0x0000000431357c36 */ /* 0x041fe20008000000 */
[----:B------:R-:W-:Y:S01]  /*4f8e0*/  PRMT R52, R58, 0x7632, R52 ;  /* 0x000076323a347816 */ /* 0x000fe20000000034 */
[C---:B------:R-:W-:Y:S01]  /*4f8f0*/  IMAD.WIDE R4, R49.reuse, 0x2, R44 ;  /* 0x0000000231047825 */ /* 0x040fe200078e022c */
[----:B------:R-:W-:Y:S01]  /*4f900*/  ULDC UR6, c[0x0][0x228] ;  /* 0x00008a0000067ab9 */ /* 0x000fe20000000800 */
[----:B------:R-:W-:Y:S01]  /*4f910*/  ULDC UR4, c[0x0][0x22c] ;  /* 0x00008b0000047ab9 */ /* 0x000fe20000000800 */
        /* <DEDUP_REMOVED lines=10> */
[----:B0-----:R-:W-:Y:S01]  /*4f9c0*/  IMAD.WIDE R4, R53, 0x2, R46 ;  /* 0x0000000235047825 */ /* 0x001fe200078e022e */
[----:B------:R-:W-:Y:S01]  /*4f9d0*/  ISETP.GE.AND P4, PT, R2, UR4, PT ;  /* 0x0000000402007c0c */ /* 0x000fe2000bf86270 */
[----:B------:R-:W-:Y:S01]  /*4f9e0*/  ULDC UR4, c[0x0][0x248] ;  /* 0x0000920000047ab9 */ /* 0x000fe20000000800 */
[----:B------:R-:W-:Y:S01]  /*4f9f0*/  ISETP.LT.AND P5, PT, R60, UR12, !P5 ;  /* 0x0000000c3c007c0c */ /* 0x000fe2000efa1270 */
[----:B------:R-:W-:Y:S01]  /*4fa00*/  VIADD R2, R3, 0xd9 ;  /* 0x000000d903027836 */ /* 0x000fe20000000000 */
[----:B------:R-:W-:Y:S01]  /*4fa10*/  ULDC UR10, c[0x0][0x228] ;  /* 0x00008a00000a7ab9 */ /* 0x000fe20000000800 */
[----:B------:R-:W-:Y:S01]  /*4fa20*/  VIADD R55, R53, UR4 ;  /* 0x0000000435377c36 */ /* 0x000fe20008000000 */
[----:B------:R-:W-:Y:S01]  /*4fa30*/  ULDC UR4, c[0x0][0x22c] ;  /* 0x00008b0000047ab9 */ /* 0x000fe20000000800 */
[----:B-1----:R-:W-:Y:S01]  /*4fa40*/  VIADD R52, R3, 0xda ;  /* 0x000000da03347836 */ /* 0x002fe20000000000 */
[----:B------:R-:W-:Y:S01]  /*4fa50*/  ISETP.GE.AND P2, PT, R2, UR6, PT ;  /* 0x0000000602007c0c */ /* 0x000fe2000bf46270 */
[----:B------:R-:W-:Y:S01]  /*4fa60*/  IMAD.WIDE R48, R55, 0x2, R44 ;  /* 0x0000000237307825 */ /* 0x000fe200078e022c */
[----:B------:R-:W-:Y:S01]  /*4fa70*/  PRMT R2, R6, 0x7632, R2 ;  /* 0x0000763206027816 */ /* 0x000fe20000000002 */
[----:B------:R-:W-:Y:S01]  /*4fa80*/  ULDC UR12, c[0x0][0x228] ;  /* 0x00008a00000c7ab9 */ /* 0x000fe20000000800 */
[----:B---3--:R-:W-:Y:S01]  /*4fa90*/  PRMT R6, R59, 0x7632, R6 ;  /* 0x000076323b067816 */ /* 0x008fe20000000006 */
[----:B------:R-:W-:Y:S01]  /*4faa0*/  IMAD.WIDE R50, R55, 0x2, R46 ;  /* 0x0000000237327825 */ /* 0x000fe200078e022e */
[----:B------:R-:W-:Y:S01]  /*4fab0*/  ULDC UR6, c[0x0][0x248] ;  /* 0x0000920000067ab9 */ /* 0x000fe20000000800 */
[----:B------:R0:W-:Y:S01]  /*4fac0*/  @P1 STG.E.U16 desc[UR8][R4.64], R2 ;  /* 0x0000000204001986 */ /* 0x0001e2000c101508 */
[----:B------:R-:W-:Y:S01]  /*4fad0*/  ISETP.GE.AND P1, PT, R52, UR4, PT ;  /* 0x0000000434007c0c */ /* 0x000fe2000bf26270 */
[----:B------:R-:W-:-:S02]  /*4fae0*/  ULDC UR4, c[0x0][0x248] ;  /* 0x0000920000047ab9 */ /* 0x000fc40000000800 */
[----:B------:R1:W-:Y:S01]  /*4faf0*/  @P6 STG.E.U16 desc[UR8][R48.64], R59 ;  /* 0x0000003b30006986 */ /* 0x0003e2000c101508 */
[----:B------:R-:W-:Y:S01]  /*4fb00*/  VIADD R55, R55, UR4 ;  /* 0x0000000437377c36 */ /* 0x000fe20008000000 */
[C---:B------:R-:W-:Y:S01]  /*4fb10*/  ISETP.LT.AND P6, PT, R61.reuse, UR14, !P4 ;  /* 0x0000000e3d007c0c */ /* 0x040fe2000e7c1270 */
[----:B------:R-:W-:Y:S01]  /*4fb20*/  ULDC UR4, c[0x0][0x22c] ;  /* 0x00008b0000047ab9 */ /* 0x000fe20000000800 */
[----:B------:R3:W-:Y:S01]  /*4fb30*/  @P5 STG.E.U16 desc[UR8][R50.64], R6 ;  /* 0x0000000632005986 */ /* 0x0007e2000c101508 */
[----:B------:R-:W-:Y:S01]  /*4fb40*/  ISETP.LT.AND P5, PT, R61, UR10, !P0 ;  /* 0x0000000a3d007c0c */ /* 0x000fe2000c7a1270 */
[C---:B------:R-:W-:Y:S01]  /*4fb50*/  VIADD R57, R55.reuse, UR6 ;  /* 0x0000000637397c36 */ /* 0x040fe20008000000 */
[C---:B------:R-:W-:Y:S01]  /*4fb60*/  ISETP.LT.AND P0, PT, R60.reuse, UR12, !P0 ;  /* 0x0000000c3c007c0c */ /* 0x040fe2000c701270 */
[----:B0-----:R-:W-:Y:S01]  /*4fb70*/  IMAD.WIDE R4, R55, 0x2, R44 ;  /* 0x0000000237047825 */ /* 0x001fe200078e022c */
[----:B------:R-:W-:Y:S01]  /*4fb80*/  ISETP.LT.AND P4, PT, R60, UR16, !P4 ;  /* 0x000000103c007c0c */ /* 0x000fe2000e781270 */
[----:B------:R-:W-:Y:S01]  /*4fb90*/  ULDC UR10, c[0x0][0x228] ;  /* 0x00008a00000a7ab9 */ /* 0x000fe20000000800 */
[----:B------:R-:W-:Y:S01]  /*4fba0*/  PRMT R54, R8, 0x7632, R54 ;  /* 0x0000763208367816 */ /* 0x000fe20000000036 */
[----:B-1----:R-:W-:Y:S01]  /*4fbb0*/  IMAD.WIDE R48, R57, 0x2, R44 ;  /* 0x0000000239307825 */ /* 0x002fe200078e022c */
[----:B------:R-:W-:Y:S01]  /*4fbc0*/  ULDC UR12, c[0x0][0x228] ;  /* 0x00008a00000c7ab9 */ /* 0x000fe20000000800 */
[----:B------:R-:W-:Y:S01]  /*4fbd0*/  ULDC UR14, c[0x0][0x228] ;  /* 0x00008a00000e7ab9 */ /* 0x000fe20000000800 */
[----:B------:R-:W-:Y:S01]  /*4fbe0*/  ULDC UR6, c[0x0][0x22c] ;  /* 0x00008b0000067ab9 */ /* 0x000fe20000000800 */
[----:B---3--:R-:W-:Y:S01]  /*4fbf0*/  IMAD.WIDE R50, R55, 0x2, R46 ;  /* 0x0000000237327825 */ /* 0x008fe200078e022e */
[----:B------:R-:W-:-:S03]  /*4fc00*/  ULDC UR16, c[0x0][0x228] ;  /* 0x00008a0000107ab9 */ /* 0x000fc60000000800 */
[----:B------:R-:W-:Y:S02]  /*4fc10*/  VIADD R2, R3, 0xdb ;  /* 0x000000db03027836 */ /* 0x000fe40000000000 */
[----:B------:R-:W-:Y:S01]  /*4fc20*/  IMAD.WIDE R52, R57, 0x2, R46 ;  /* 0x0000000239347825 */ /* 0x000fe200078e022e */
[----:B--2---:R-:W-:Y:S01]  /*4fc30*/  PRMT R6, R7, 0x7632, R6 ;  /* 0x0000763207067816 */ /* 0x004fe20000000006 */
[----:B------:R0:W-:Y:S01]  /*4fc40*/  @P5 STG.E.U16 desc[UR8][R4.64], R7 ;  /* 0x0000000704005986 */ /* 0x0001e2000c101508 */
[----:B------:R-:W-:Y:S01]  /*4fc50*/  ISETP.GE.AND P5, PT, R2, UR4, PT ;  /* 0x0000000402007c0c */ /* 0x000fe2000bfa6270 */
[----:B------:R-:W-:Y:S02]  /*4fc60*/  ULDC UR4, c[0x0][0x248] ;  /* 0x0000920000047ab9 */ /* 0x000fe40000000800 */
[----:B------:R1:W-:Y:S04]  /*4fc70*/  @P0 STG.E.U16 desc[UR8][R50.64], R6 ;  /* 0x0000000632000986 */ /* 0x0003e8000c101508 */
[----:B------:R2:W-:Y:S01]  /*4fc80*/  @P6 STG.E.U16 desc[UR8][R48.64], R8 ;  /* 0x0000000830006986 */ /* 0x0005e2000c101508 */
[----:B------:R-:W-:Y:S01]  /*4fc90*/  ISETP.LT.AND P6, PT, R61, UR14, !P1 ;  /* 0x0000000e3d007c0c */ /* 0x000fe2000cfc1270 */
[----:B------:R-:W-:Y:S01]  /*4fca0*/  VIADD R2, R3, 0xdc ;  /* 0x000000dc03027836 */ /* 0x000fe20000000000 */
[----:B------:R-:W-:Y:S01]  /*4fcb0*/  ULDC UR14, c[0x0][0x228] ;  /* 0x00008a00000e7ab9 */ /* 0x000fe20000000800 */
[----:B------:R3:W-:Y:S01]  /*4fcc0*/  @P4 STG.E.U16 desc[UR8][R52.64], R54 ;  /* 0x0000003634004986 */ /* 0x0007e2000c101508 */
[----:B------:R-:W-:Y:S01]  /*4fcd0*/  ISETP.LT.AND P4, PT, R61, UR10, !P2 ;  /* 0x0000000a3d007c0c */ /* 0x000fe2000d781270 */
[----:B0-----:R-:W-:Y:S01]  /*4fce0*/  VIADD R7, R57, UR4 ;  /* 0x0000000439077c36 */ /* 0x001fe20008000000 */
[----:B------:R-:W-:Y:S01]  /*4fcf0*/  ISETP.LT.AND P2, PT, R60, UR12, !P2 ;  /* 0x0000000c3c007c0c */ /* 0x000fe2000d741270 */
[----:B------:R-:W-:Y:S01]  /*4fd00*/  ULDC UR4, c[0x0][0x248] ;  /* 0x0000920000047ab9 */ /* 0x000fe20000000800 */
[----:B------:R-:W-:Y:S01]  /*4fd10*/  ISETP.GE.AND P0, PT, R2, UR6, PT ;  /* 0x0000000602007c0c */ /* 0x000fe2000bf06270 */
[C---:B-1----:R-:W-:Y:S01]  /*4fd20*/  VIADD R51, R7.reuse, UR4 ;  /* 0x0000000407337c36 */ /* 0x042fe20008000000 */
[----:B------:R-:W-:Y:S01]  /*4fd30*/  ULDC UR10, c[0x0][0x228] ;  /* 0x00008a00000a7ab9 */ /* 0x000fe20000000800 */
[C---:B------:R-:W-:Y:S01]  /*4fd40*/  IMAD.WIDE R4, R7.reuse, 0x2, R44 ;  /* 0x0000000207047825 */ /* 0x040fe200078e022c */
[----:B--2---:R-:W-:Y:S01]  /*4fd50*/  PRMT R8, R12, 0x7632, R8 ;  /* 0x000076320c087816 */ /* 0x004fe20000000008 */
[----:B------:R-:W-:Y:S01]  /*4fd60*/  ULDC UR4, c[0x0][0x22c] ;  /* 0x00008b0000047ab9 */ /* 0x000fe20000000800 */
[----:B------:R-:W-:Y:S01]  /*4fd70*/  ULDC UR12, c[0x0][0x228] ;  /* 0x00008a00000c7ab9 */ /* 0x000fe20000000800 */
[----:B------:R-:W-:Y:S01]  /*4fd80*/  IMAD.WIDE R6, R7, 0x2, R46 ;  /* 0x0000000207067825 */ /* 0x000fe200078e022e */
[----:B------:R-:W-:-:S03]  /*4fd90*/  ULDC UR6, c[0x0][0x22c] ;  /* 0x00008b0000067ab9 */ /* 0x000fc60000000800 */
[----:B------:R-:W-:Y:S01]  /*4fda0*/  IMAD.WIDE R48, R51, 0x2, R44 ;  /* 0x0000000233307825 */ /* 0x000fe200078e022c */
[----:B------:R0:W-:Y:S03]  /*4fdb0*/  @P4 STG.E.U16 desc[UR8][R4.64], R12 ;  /* 0x0000000c04004986 */ /* 0x0001e6000c101508 */
[C---:B------:R-:W-:Y:S01]  /*4fdc0*/  VIADD R2, R3.reuse, 0xdd ;  /* 0x000000dd03027836 */ /* 0x040fe20000000000 */
[----:B------:R1:W-:Y:S01]  /*4fdd0*/  @P2 STG.E.U16 desc[UR8][R6.64], R8 ;  /* 0x0000000806002986 */ /* 0x0003e2000c101508 */
[----:B------:R-:W-:Y:S01]  /*4fde0*/  ISETP.LT.AND P1, PT, R60, UR10, !P1 ;  /* 0x0000000a3c007c0c */ /* 0x000fe2000cf21270 */
[----:B------:R-:W-:Y:S02]  /*4fdf0*/  ULDC UR10, c[0x0][0x22c] ;  /* 0x00008b00000a7ab9 */ /* 0x000fe40000000800 */
[----:B------:R2:W-:Y:S01]  /*4fe00*/  @P6 STG.E.U16 desc[UR8][R48.64], R9 ;  /* 0x0000000930006986 */ /* 0x0005e2000c101508 */
[----:B------:R-:W-:Y:S01]  /*4fe10*/  ISETP.GE.AND P4, PT, R2, UR4, PT ;  /* 0x0000000402007c0c */ /* 0x000fe2000bf86270 */
[----:B------:R-:W-:Y:S01]  /*4fe20*/  VIADD R2, R3, 0xde ;  /* 0x000000de03027836 */ /* 0x000fe20000000000 */
[----:B------:R-:W-:Y:S01]  /*4fe30*/  ISETP.LT.AND P6, PT, R61, UR12, !P5 ;  /* 0x0000000c3d007c0c */ /* 0x000fe2000efc1270 */
[----:B------:R-:W-:Y:S01]  /*4fe40*/  ULDC UR4, c[0x0][0x248] ;  /* 0x0000920000047ab9 */ /* 0x000fe20000000800 */
[----:B------:R-:W-:Y:S01]  /*4fe50*/  ISETP.LT.AND P5, PT, R60, UR14, !P5 ;  /* 0x0000000e3c007c0c */ /* 0x000fe2000efa1270 */
[C---:B---3--:R-:W-:Y:S01]  /*4fe60*/  VIADD R53, R51.reuse, UR4 ;  /* 0x0000000433357c36 */ /* 0x048fe20008000000 */
[----:B------:R-:W-:Y:S01]  /*4fe70*/  ISETP.GE.AND P2, PT, R2, UR6, PT ;  /* 0x0000000602007c0c */ /* 0x000fe2000bf46270 */
[----:B0-----:R-:W-:Y:S01]  /*4fe80*/  IMAD.WIDE R4, R51, 0x2, R46 ;  /* 0x0000000233047825 */ /* 0x001fe200078e022e */
[----:B------:R-:W-:Y:S01]  /*4fe90*/  PRMT R2, R9, 0x7632, R2 ;  /* 0x0000763209027816 */ /* 0x000fe20000000002 */
[----:B------:R-:W-:Y:S01]  /*4fea0*/  ULDC UR4, c[0x0][0x22c] ;  /* 0x00008b0000047ab9 */ /* 0x000fe20000000800 */
[----:B------:R-:W-:Y:S01]  /*4feb0*/  PRMT R12, R13, 0x7632, R12 ;  /* 0x000076320d0c7816 */ /* 0x000fe2000000000c */
[----:B-1----:R-:W-:Y:S01]  /*4fec0*/  IMAD.WIDE R6, R53, 0x2, R44 ;  /* 0x0000000235067825 */ /* 0x002fe200078e022c */
[----:B------:R-:W-:Y:S01]  /*4fed0*/  ULDC UR12, c[0x0][0x228] ;  /* 0x00008a00000c7ab9 */ /* 0x000fe20000000800 */
[----:B------:R-:W-:Y:S01]  /*4fee0*/  ULDC UR14, c[0x0][0x228] ;  /* 0x00008a00000e7ab9 */ /* 0x000fe20000000800 */
[----:B------:R-:W-:Y:S01]  /*4fef0*/  ULDC UR6, c[0x0][0x248] ;  /* 0x0000920000067ab9 */ /* 0x000fe20000000800 */
[----:B--2---:R-:W-:-:S02]  /*4ff00*/  VIADD R48, R3, 0xdf ;  /* 0x000000df03307836 */ /* 0x004fc40000000000 */
[C---:B------:R-:W-:Y:S01]  /*4ff10*/  IMAD.WIDE R8, R53.reuse, 0x2, R46 ;  /* 0x0000000235087825 */ /* 0x040fe200078e022e */
[----:B------:R0:W-:Y:S02]  /*4ff20*/  @P1 STG.E.U16 desc[UR8][R4.64], R2 ;  /* 0x0000000204001986 */ /* 0x0001e4000c101508 */
[----:B------:R-:W-:Y:S01]  /*4ff30*/  ISETP.GE.AND P1, PT, R48, UR4, PT ;  /* 0x0000000430007c0c */ /* 0x000fe2000bf26270 */
[----:B------:R-:W-:Y:S01]  /*4ff40*/  ULDC UR4, c[0x0][0x248] ;  /* 0x0000920000047ab9 */ /* 0x000fe20000000800 */
        /* <DEDUP_REMOVED lines=12> */
[----:B------:R-:W-:Y:S01]  /*50010*/  VIADD R2, R3, 0xe0 ;  /* 0x000000e003027836 */ /* 0x000fe20000000000 */
[----:B------:R-:W-:Y:S01]  /*50020*/  PRMT R50, R14, 0x7632, R50 ;  /* 0x000076320e327816 */ /* 0x000fe20000000032 */
[----:B-1----:R-:W-:Y:S01]  /*50030*/  IMAD.WIDE R6, R53, 0x2, R46 ;  /* 0x0000000235067825 */ /* 0x002fe200078e022e */
[----:B------:R-:W-:Y:S01]  /*50040*/  ULDC UR14, c[0x0][0x228] ;  /* 0x00008a00000e7ab9 */ /* 0x000fe20000000800 */
[----:B------:R-:W-:Y:S01]  /*50050*/  ULDC UR6, c[0x0][0x22c] ;  /* 0x00008b0000067ab9 */ /* 0x000fe20000000800 */
[----:B------:R-:W-:Y:S01]  /*50060*/  ULDC UR16, c[0x0][0x228] ;  /* 0x00008a0000107ab9 */ /* 0x000fe20000000800 */
[C---:B--2---:R-:W-:Y:S01]  /*50070*/  IMAD.WIDE R8, R49.reuse, 0x2, R44 ;  /* 0x0000000231087825 */ /* 0x044fe200078e022c */
[----:B------:R0:W-:Y:S03]  /*50080*/  @P5 STG.E.U16 desc[UR8][R4.64], R10 ;  /* 0x0000000a04005986 */ /* 0x0001e6000c101508 */
[----:B------:R-:W-:Y:S01]  /*50090*/  IMAD.WIDE R12, R49, 0x2, R46 ;  /* 0x00000002310c7825 */ /* 0x000fe200078e022e */
[----:B------:R-:W-:Y:S01]  /*500a0*/  ISETP.GE.AND P5, PT, R2, UR10, PT ;  /* 0x0000000a02007c0c */ /* 0x000fe2000bfa6270 */
[----:B------:R1:W-:Y:S01]  /*500b0*/  @P0 STG.E.U16 desc[UR8][R6.64], R48 ;  /* 0x0000003006000986 */ /* 0x0003e2000c101508 */
[----:B------:R-:W-:Y:S01]  /*500c0*/  ULDC UR10, c[0x0][0x228] ;  /* 0x00008a00000a7ab9 */ /* 0x000fe20000000800 */
[----:B------:R-:W-:-:S02]  /*500d0*/  ULDC UR18, c[0x0][0x228] ;  /* 0x00008a0000127ab9 */ /* 0x000fc40000000800 */
[----:B------:R-:W-:Y:S01]  /*500e0*/  @P6 STG.E.U16 desc[UR8][R8.64], R14 ;  /* 0x0000000e08006986 */ /* 0x000fe2000c101508 */
[----:B------:R-:W-:Y:S01]  /*500f0*/  ISETP.LT.AND P6, PT, R61, UR14, !P1 ;  /* 0x0000000e3d007c0c */ /* 0x000fe2000cfc1270 */
[----:B------:R-:W-:Y:S01]  /*50100*/  VIADD R2, R3, 0xe1 ;  /* 0x000000e103027836 */ /* 0x000fe20000000000 */
[----:B0-----:R-:W-:Y:S01]  /*50110*/  PRMT R10, R11, 0x7632, R10 ;  /* 0x000076320b0a7816 */ /* 0x001fe2000000000a */
[----:B------:R0:W-:Y:S01]  /*50120*/  @P4 STG.E.U16 desc[UR8][R12.64], R50 ;  /* 0x000000320c004986 */ /* 0x0001e2000c101508 */
[----:B------:R-:W-:Y:S01]  /*50130*/  ISETP.LT.AND P4, PT, R61, UR10, !P2 ;  /* 0x0000000a3d007c0c */ /* 0x000fe2000d781270 */
[----:B------:R-:W-:Y:S01]  /*50140*/  ULDC UR10, c[0x0][0x228] ;  /* 0x00008a00000a7ab9 */ /* 0x000fe20000000800 */
[----:B------:R-:W-:Y:S01]  /*50150*/  ISETP.LT.AND P2, PT, R60, UR12, !P2 ;  /* 0x0000000c3c007c0c */ /* 0x000fe2000d741270 */
[----:B-1----:R-:W-:Y:S01]  /*50160*/  VIADD R7, R49, UR4 ;  /* 0x0000000431077c36 */ /* 0x002fe20008000000 */
[----:B------:R-:W-:Y:S01]  /*50170*/  ULDC UR4, c[0x0][0x248] ;  /* 0x0000920000047ab9 */ /* 0x000fe20000000800 */
[----:B------:R-:W-:Y:S01]  /*50180*/  ISETP.GE.AND P0, PT, R2, UR6, PT ;  /* 0x0000000602007c0c */ /* 0x000fe2000bf06270 */
[----:B------:R-:W-:Y:S01]  /*50190*/  ULDC UR12, c[0x0][0x228] ;  /* 0x00008a00000c7ab9 */ /* 0x000fe20000000800 */
[C---:B------:R-:W-:Y:S01]  /*501a0*/  IMAD.WIDE R4, R7.reuse, 0x2, R44 ;  /* 0x0000000207047825 */ /* 0x040fe200078e022c */
[----:B------:R-:W-:Y:S01]  /*501b0*/  ULDC UR14, c[0x0][0x228] ;  /* 0x00008a00000e7ab9 */ /* 0x000fe20000000800 */
[----:B------:R-:W-:Y:S01]  /*501c0*/  ISETP.LT.AND P1, PT, R60, UR10, !P1 ;  /* 0x0000000a3c007c0c */ /* 0x000fe2000cf21270 */
[----:B------:R-:W-:Y:S01]  /*501d0*/  ULDC UR6, c[0x0][0x22c] ;  /* 0x00008b0000067ab9 */ /* 0x000fe20000000800 */
[C---:B0-----:R-:W-:Y:S01]  /*501e0*/  VIADD R13, R7.reuse, UR4 ;  /* 0x00000004070d7c36 */ /* 0x041fe20008000000 */
[----:B------:R-:W-:Y:S01]  /*501f0*/  ULDC UR4, c[0x0][0x22c] ;  /* 0x00008b0000047ab9 */ /* 0x000fe20000000800 */
[----:B------:R-:W-:Y:S01]  /*50200*/  IMAD.WIDE R6, R7, 0x2, R46 ;  /* 0x0000000207067825 */ /* 0x000fe200078e022e */
[----:B------:R0:W-:Y:S01]  /*50210*/  @P4 STG.E.U16 desc[UR8][R4.64], R11 ;  /* 0x0000000b04004986 */ /* 0x0001e2000c101508 */
[----:B------:R-:W-:-:S02]  /*50220*/  ULDC UR10, c[0x0][0x228] ;  /* 0x00008a00000a7ab9 */ /* 0x000fc40000000800 */
[----:B------:R-:W-:Y:S01]  /*50230*/  IMAD.WIDE R8, R13, 0x2, R44 ;  /* 0x000000020d087825 */ /* 0x000fe200078e022c */
[----:B------:R1:W-:Y:S03]  /*50240*/  @P2 STG.E.U16 desc[UR8][R6.64], R10 ;  /* 0x0000000a06002986 */ /* 0x0003e6000c101508 */
[----:B------:R-:W-:Y:S01]  /*50250*/  VIADD R2, R3, 0xe2 ;  /* 0x000000e203027836 */ /* 0x000fe20000000000 */
[----:B------:R2:W-:Y:S01]  /*50260*/  @P6 STG.E.U16 desc[UR8][R8.64], R15 ;  /* 0x0000000f08006986 */ /* 0x0005e2000c101508 */
[----:B------:R-:W-:Y:S01]  /*50270*/  ISETP.LT.AND P6, PT, R61, UR12, !P5 ;  /* 0x0000000c3d007c0c */ /* 0x000fe2000efc1270 */
[----:B------:R-:W-:Y:S01]  /*50280*/  VIADD R12, R3, 0xe4 ;  /* 0x000000e4030c7836 */ /* 0x000fe20000000000 */
[----:B------:R-:W-:Y:S01]  /*50290*/  ISETP.LT.AND P5, PT, R60, UR14, !P5 ;  /* 0x0000000e3c007c0c */ /* 0x000fe2000efa1270 */
[----:B0-----:R-:W-:Y:S01]  /*502a0*/  IMAD.WIDE R4, R13, 0x2, R46 ;  /* 0x000000020d047825 */ /* 0x001fe200078e022e */
[----:B------:R-:W-:Y:S01]  /*502b0*/  ISETP.GE.AND P4, PT, R2, UR4, PT ;  /* 0x0000000402007c0c */ /* 0x000fe2000bf86270 */
[----:B------:R-:W-:Y:S01]  /*502c0*/  ULDC UR4, c[0x0][0x248] ;  /* 0x0000920000047ab9 */ /* 0x000fe20000000800 */
[----:B------:R-:W-:Y:S01]  /*502d0*/  ULDC UR12, c[0x0][0x228] ;  /* 0x00008a00000c7ab9 */ /* 0x000fe20000000800 */
[----:B------:R-:W-:Y:S01]  /*502e0*/  VIADD R2, R3, 0xe3 ;  /* 0x000000e303027836 */ /* 0x000fe20000000000 */
[----:B-1----:R-:W-:Y:S01]  /*502f0*/  PRMT R10, R16, 0x7632, R10 ;  /* 0x00007632100a7816 */ /* 0x002fe2000000000a */
[----:B------:R-:W-:Y:S01]  /*50300*/  VIADD R11, R13, UR4 ;  /* 0x000000040d0b7c36 */ /* 0x000fe20008000000 */
[----:B------:R-:W-:Y:S01]  /*50310*/  ULDC UR4, c[0x0][0x22c] ;  /* 0x00008b0000047ab9 */ /* 0x000fe20000000800 */
[----:B------:R-:W-:Y:S01]  /*50320*/  ULDC UR14, c[0x0][0x228] ;  /* 0x00008a00000e7ab9 */ /* 0x000fe20000000800 */
[----:B------:R-:W-:Y:S01]  /*50330*/  ISETP.GE.AND P2, PT, R2, UR6, PT ;  /* 0x0000000602007c0c */ /* 0x000fe2000bf46270 */
[----:B------:R-:W-:Y:S01]  /*50340*/  IMAD.WIDE R6, R11, 0x2, R44 ;  /* 0x000000020b067825 */ /* 0x000fe200078e022c */
[----:B------:R-:W-:Y:S01]  /*50350*/  PRMT R2, R15, 0x7632, R2 ;  /* 0x000076320f027816 */ /* 0x000fe20000000002 */
[----:B------:R-:W-:-:S02]  /*50360*/  ULDC UR6, c[0x0][0x248] ;  /* 0x0000920000067ab9 */ /* 0x000fc40000000800 */
[C---:B--2---:R-:W-:Y:S02]  /*50370*/  IMAD.WIDE R8, R11.reuse, 0x2, R46 ;  /* 0x000000020b087825 */ /* 0x044fe400078e022e */
[----:B------:R0:W-:Y:S01]  /*50380*/  @P1 STG.E.U16 desc[UR8][R4.64], R2 ;  /* 0x0000000204001986 */ /* 0x0001e2000c101508 */
[----:B------:R-:W-:Y:S01]  /*50390*/  ISETP.GE.AND P1, PT, R12, UR4, PT ;  /* 0x000000040c007c0c */ /* 0x000fe2000bf26270 */
[----:B------:R-:W-:Y:S02]  /*503a0*/  ULDC UR4, c[0x0][0x248] ;  /* 0x0000920000047ab9 */ /* 0x000fe40000000800 */
        /* <DEDUP_REMOVED lines=8> */
[C---:B0-----:R-:W-:Y:S01]  /*50430*/  IMAD.WIDE R4, R11.reuse, 0x2, R44 ;  /* 0x000000020b047825 */ /* 0x041fe200078e022c */
[----:B------:R-:W-:Y:S01]  /*50440*/  ISETP.LT.AND P4, PT, R60, UR16, !P4 ;  /* 0x000000103c007c0c */ /* 0x000fe2000e781270 */
[----:B------:R-:W-:Y:S01]  /*50450*/  ULDC UR10, c[0x0][0x228] ;  /* 0x00008a00000a7ab9 */ /* 0x000fe20000000800 */
[----:B------:R-:W-:Y:S01]  /*50460*/  PRMT R12, R20, 0x7632, R12 ;  /* 0x00007632140c7816 */ /* 0x000fe2000000000c */
[----:B-1----:R-:W-:Y:S01]  /*50470*/  IMAD.WIDE R6, R11, 0x2, R46 ;  /* 0x000000020b067825 */ /* 0x002fe200078e022e */
[----:B------:R-:W-:Y:S01]  /*50480*/  PRMT R14, R17, 0x7632, R14 ;  /* 0x00007632110e7816 */ /* 0x000fe2000000000e */
[----:B------:R-:W-:Y:S01]  /*50490*/  ULDC UR12, c[0x0][0x228] ;  /* 0x00008a00000c7ab9 */ /* 0x000fe20000000800 */
[----:B------:R-:W-:Y:S01]  /*504a0*/  ULDC UR14, c[0x0][0x228] ;  /* 0x00008a00000e7ab9 */ /* 0x000fe20000000800 */
[----:B--2---:R-:W-:Y:S01]  /*504b0*/  IMAD.WIDE R8, R13, 0x2, R44 ;  /* 0x000000020d087825 */ /* 0x004fe200078e022c */
[----:B------:R-:W-:Y:S01]  /*504c0*/  ULDC UR6, c[0x0][0x22c] ;  /* 0x00008b0000067ab9 */ /* 0x000fe20000000800 */
[----:B------:R-:W-:Y:S01]  /*504d0*/  @P5 STG.E.U16 desc[UR8][R4.64], R20 ;  /* 0x0000001404005986 */ /* 0x000fe2000c101508 */
[----:B------:R-:W-:Y:S01]  /*504e0*/  ULDC UR16, c[0x0][0x228] ;  /* 0x00008a0000107ab9 */ /* 0x000fe20000000800 */
[----:B------:R-:W-:-:S02]  /*504f0*/  VIADD R2, R3, 0xe5 ;  /* 0x000000e503027836 */ /* 0x000fc40000000000 */
[----:B------:R-:W-:Y:S01]  /*50500*/  IMAD.WIDE R10, R13, 0x2, R46 ;  /* 0x000000020d0a7825 */ /* 0x000fe200078e022e */
[----:B------:R0:W-:Y:S02]  /*50510*/  @P0 STG.E.U16 desc[UR8][R6.64], R12 ;  /* 0x0000000c06000986 */ /* 0x0001e4000c101508 */
[----:B------:R-:W-:Y:S01]  /*50520*/  ISETP.GE.AND P5, PT, R2, UR4, PT ;  /* 0x0000000402007c0c */ /* 0x000fe2000bfa6270 */
[----:B------:R-:W-:Y:S01]  /*50530*/  ULDC UR4, c[0x0][0x248] ;  /* 0x0000920000047ab9 */ /* 0x000fe20000000800 */
[----:B------:R-:W-:Y:S01]  /*50540*/  @P6 STG.E.U16 desc[UR8][R8.64], R17 ;  /* 0x0000001108006986 */ /* 0x000fe2000c101508 */
[----:B------:R-:W-:Y:S01]  /*50550*/  ISETP.LT.AND P6, PT, R61, UR14, !P1 ;  /* 0x0000000e3d007c0c */ /* 0x000fe2000cfc1270 */
[----:B------:R-:W-:Y:S01]  /*50560*/  VIADD R2, R3, 0xe6 ;  /* 0x000000e603027836 */ /* 0x000fe20000000000 */
        /* <DEDUP_REMOVED lines=9> */
[----:B------:R-:W-:Y:S01]  /*50600*/  IMAD.WIDE R4, R7, 0x2, R44 ;  /* 0x0000000207047825 */ /* 0x000fe200078e022c */
[----:B-1----:R-:W-:-:S03]  /*50610*/  PRMT R10, R21, 0x7632, R10 ;  /* 0x00007632150a7816 */ /* 0x002fc6000000000a */
[----:B------:R-:W-:Y:S02]  /*50620*/  VIADD R11, R7, UR4 ;  /* 0x00000004070b7c36 */ /* 0x000fe40008000000 */
[----:B------:R-:W-:Y:S01]  /*50630*/  VIADD R2, R3, 0xe7 ;  /* 0x000000e703027836 */ /* 0x000fe20000000000 */
[----:B------:R0:W-:Y:S01]  /*50640*/  @P4 STG.E.U16 desc[UR8][R4.64], R21 ;  /* 0x0000001504004986 */ /* 0x0001e2000c101508 */
[----:B------:R-:W-:Y:S01]  /*50650*/  IMAD.WIDE R6, R7, 0x2, R46 ;  /* 0x0000000207067825 */ /* 0x000fe200078e022e */
[----:B------:R-:W-:Y:S01]  /*50660*/  ULDC UR4, c[0x0][0x22c] ;  /* 0x00008b0000047ab9 */ /* 0x000fe20000000800 */
[----:B------:R-:W-:Y:S01]  /*50670*/  ISETP.LT.AND P1, PT, R60, UR10, !P1 ;  /* 0x0000000a3c007c0c */ /* 0x000fe2000cf21270 */
[----:B------:R-:W-:Y:S01]  /*50680*/  ULDC UR6, c[0x0][0x22c] ;  /* 0x00008b0000067ab9 */ /* 0x000fe20000000800 */
[----:B------:R-:W-:Y:S01]  /*50690*/  IMAD.WIDE R8, R11, 0x2, R44 ;  /* 0x000000020b087825 */ /* 0x000fe200078e022c */
[----:B------:R1:W-:Y:S01]  /*506a0*/  @P2 STG.E.U16 desc[UR8][R6.64], R10 ;  /* 0x0000000a06002986 */ /* 0x0003e2000c101508 */
[----:B------:R-:W-:Y:S01]  /*506b0*/  ISETP.GE.AND P4, PT, R2, UR4, PT ;  /* 0x0000000402007c0c */ /* 0x000fe2000bf86270 */
[----:B------:R-:W-:Y:S01]  /*506c0*/  ULDC UR4, c[0x0][0x248] ;  /* 0x0000920000047ab9 */ /* 0x000fe20000000800 */
[----:B------:R-:W-:Y:S01]  /*506d0*/  VIADD R12, R3, 0xe9 ;  /* 0x000000e9030c7836 */ /* 0x000fe20000000000 */
[----:B------:R2:W-:Y:S01]  /*506e0*/  @P6 STG.E.U16 desc[UR8][R8.64], R18 ;  /* 0x0000001208006986 */ /* 0x0005e2000c101508 */
[----:B------:R-:W-:Y:S01]  /*506f0*/  ISETP.LT.AND P6, PT, R61, UR12, !P5 ;  /* 0x0000000c3d007c0c */ /* 0x000fe2000efc1270 */
[----:B------:R-:W-:Y:S01]  /*50700*/  VIADD R2, R3, 0xe8 ;  /* 0x000000e803027836 */ /* 0x000fe20000000000 */
[----:B------:R-:W-:Y:S01]  /*50710*/  ISETP.LT.AND P5, PT, R60, UR14, !P5 ;  /* 0x0000000e3c007c0c */ /* 0x000fe2000efa1270 */
[C---:B------:R-:W-:Y:S01]  /*50720*/  VIADD R13, R11.reuse, UR4 ;  /* 0x000000040b0d7c36 */ /* 0x040fe20008000000 */
[----:B------:R-:W-:Y:S01]  /*50730*/  ULDC UR4, c[0x0][0x22c] ;  /* 0x00008b0000047ab9 */ /* 0x000fe20000000800 */
[----:B0-----:R-:W-:Y:S01]  /*50740*/  IMAD.WIDE R4, R11, 0x2, R46 ;  /* 0x000000020b047825 */ /* 0x001fe200078e022e */
[----:B------:R-:W-:Y:S01]  /*50750*/  ISETP.GE.AND P2, PT, R2, UR6, PT ;  /* 0x0000000602007c0c */ /* 0x000fe2000bf46270 */
[----:B------:R-:W-:Y:S01]  /*50760*/  ULDC UR12, c[0x0][0x228] ;  /* 0x00008a00000c7ab9 */ /* 0x000fe20000000800 */
[----:B------:R-:W-:Y:S01]  /*50770*/  PRMT R2, R18, 0x7632, R2 ;  /* 0x0000763212027816 */ /* 0x000fe20000000002 */
[C---:B-1----:R-:W-:Y:S01]  /*50780*/  IMAD.WIDE R6, R13.reuse, 0x2, R44 ;  /* 0x000000020d067825 */ /* 0x042fe200078e022c */
[----:B------:R-:W-:Y:S01]  /*50790*/  PRMT R10, R22, 0x7632, R10 ;  /* 0x00007632160a7816 */ /* 0x000fe2000000000a */
[----:B------:R-:W-:Y:S01]  /*507a0*/  ULDC UR14, c[0x0][0x228] ;  /* 0x00008a00000e7ab9 */ /* 0x000fe20000000800 */
[----:B------:R-:W-:Y:S01]  /*507b0*/  ULDC UR6, c[0x0][0x248] ;  /* 0x0000920000067ab9 */ /* 0x000fe20000000800 */
[C---:B--2---:R-:W-:Y:S01]  /*507c0*/  IMAD.WIDE R8, R13.reuse, 0x2, R46 ;  /* 0x000000020d087825 */ /* 0x044fe200078e022e */
[----:B------:R0:W-:Y:S01]  /*507d0*/  @P1 STG.E.U16 desc[UR8][R4.64], R2 ;  /* 0x0000000204001986 */ /* 0x0001e2000c101508 */
[----:B------:R-:W-:Y:S01]  /*507e0*/  ISETP.GE.AND P1, PT, R12, UR4, PT ;  /* 0x000000040c007c0c */ /* 0x000fe2000bf26270 */
[----:B------:R-:W-:Y:S01]  /*507f0*/  ULDC UR4, c[0x0][0x248] ;  /* 0x0000920000047ab9 */ /* 0x000fe20000000800 */
        /* <DEDUP_REMOVED lines=14> */
[----:B------:R-:W-:Y:S01]  /*508e0*/  ULDC UR14, c[0x0][0x228] ;  /* 0x00008a00000e7ab9 */ /* 0x000fe20000000800 */
[----:B-1----:R-:W-:Y:S01]  /*508f0*/  IMAD.WIDE R6, R13, 0x2, R46 ;  /* 0x000000020d067825 */ /* 0x002fe200078e022e */
[----:B------:R-:W-:Y:S01]  /*50900*/  PRMT R13, R23, 0x7632, R13 ;  /* 0x00007632170d7816 */ /* 0x000fe2000000000d */
[----:B------:R-:W-:Y:S01]  /*50910*/  ULDC UR6, c[0x0][0x22c] ;  /* 0x00008b0000067ab9 */ /* 0x000fe20000000800 */
[----:B------:R-:W-:Y:S01]  /*50920*/  ULDC UR16, c[0x0][0x228] ;  /* 0x00008a0000107ab9 */ /* 0x000fe20000000800 */
[C---:B--2---:R-:W-:Y:S01]  /*50930*/  IMAD.WIDE R8, R15.reuse, 0x2, R44 ;  /* 0x000000020f087825 */ /* 0x044fe200078e022c */
[----:B------:R-:W-:Y:S03]  /*50940*/  @P5 STG.E.U16 desc[UR8][R4.64], R19 ;  /* 0x0000001304005986 */ /* 0x000fe6000c101508 */
[----:B------:R-:W-:Y:S01]  /*50950*/  IMAD.WIDE R10, R15, 0x2, R46 ;  /* 0x000000020f0a7825 */ /* 0x000fe200078e022e */
[----:B------:R-:W-:Y:S01]  /*50960*/  ISETP.GE.AND P5, PT, R2, UR10, PT ;  /* 0x0000000a02007c0c */ /* 0x000fe2000bfa6270 */
[----:B------:R0:W-:Y:S01]  /*50970*/  @P0 STG.E.U16 desc[UR8][R6.64], R12 ;  /* 0x0000000c06000986 */ /* 0x0001e2000c101508 */
[----:B------:R-:W-:-:S03]  /*50980*/  ULDC UR10, c[0x0][0x228] ;  /* 0x00008a00000a7ab9 */ /* 0x000fc60000000800 */
        /* <DEDUP_REMOVED lines=36> */
[----:B-1----:R-:W-:Y:S01]  /*50bd0*/  IMAD.WIDE R6, R13, 0x2, R44 ;  /* 0x000000020d067825 */ /* 0x002fe200078e022c */
        /* <DEDUP_REMOVED lines=80> */
[----:B------:R-:W-:Y:S01]  /*510e0*/  ISETP.LT.AND P6, PT, R61, UR14, !P4 ;  /* 0x0000000e3d007c0c */ /* 0x000fe2000e7c1270 */
[----:B------:R-:W-:Y:S01]  /*510f0*/  VIADD R14, R3, 0xf4 ;  /* 0x000000f4030e7836 */ /* 0x000fe20000000000 */
        /* <DEDUP_REMOVED lines=12> */
[C---:B--2---:R-:W-:Y:S01]  /*511c0*/  IMAD.WIDE R8, R15.reuse, 0x2, R44 ;  /* 0x000000020f087825 */ /* 0x044fe200078e022c */
[----:B------:R-:W-:Y:S01]  /*511d0*/  ULDC UR12, c[0x0][0x228] ;  /* 0x00008a00000c7ab9 */ /* 0x000fe20000000800 */
[----:B------:R0:W-:Y:S01]  /*511e0*/  @P5 STG.E.U16 desc[UR8][R4.64], R32 ;  /* 0x0000002004005986 */ /* 0x0001e2000c101508 */
[----:B------:R-:W-:Y:S01]  /*511f0*/  ULDC UR14, c[0x0][0x228] ;  /* 0x00008a00000e7ab9 */ /* 0x000fe20000000800 */
[----:B------:R-:W-:-:S02]  /*51200*/  IMAD.WIDE R10, R15, 0x2, R46 ;  /* 0x000000020f0a7825 */ /* 0x000fc400078e022e */
[----:B------:R1:W-:Y:S01]  /*51210*/  @P0 STG.E.U16 desc[UR8][R6.64], R2 ;  /* 0x0000000206000986 */ /* 0x0003e2000c101508 */
[----:B------:R-:W-:Y:S01]  /*51220*/  ISETP.GE.AND P5, PT, R14, UR4, PT ;  /* 0x000000040e007c0c */ /* 0x000fe2000bfa6270 */
[----:B------:R-:W-:Y:S02]  /*51230*/  ULDC UR4, c[0x0][0x248] ;  /* 0x0000920000047ab9 */ /* 0x000fe40000000800 */
[----:B------:R-:W-:Y:S01]  /*51240*/  @P6 STG.E.U16 desc[UR8][R8.64], R36 ;  /* 0x0000002408006986 */ /* 0x000fe2000c101508 */
[----:B------:R-:W-:Y:S01]  /*51250*/  VIADD R15, R15, UR4 ;  /* 0x000000040f0f7c36 */ /* 0x000fe20008000000 */
[C---:B------:R-:W-:Y:S01]  /*51260*/  ISETP.LT.AND P6, PT, R61.reuse, UR12, !P1 ;  /* 0x0000000c3d007c0c */ /* 0x040fe2000cfc1270 */
[----:B------:R-:W-:Y:S01]  /*51270*/  ULDC UR4, c[0x0][0x248] ;  /* 0x0000920000047ab9 */ /* 0x000fe20000000800 */
[----:B------:R2:W-:Y:S01]  /*51280*/  @P4 STG.E.U16 desc[UR8][R10.64], R12 ;  /* 0x0000000c0a004986 */ /* 0x0005e2000c101508 */
[----:B------:R-:W-:Y:S01]  /*51290*/  ISETP.LT.AND P4, PT, R61, UR6, !P2 ;  /* 0x000000063d007c0c */ /* 0x000fe2000d781270 */
[----:B0-----:R-:W-:Y:S01]  /*512a0*/  IMAD.WIDE R4, R15, 0x2, R44 ;  /* 0x000000020f047825 */ /* 0x001fe200078e022c */
[----:B------:R-:W-:Y:S01]  /*512b0*/  ISETP.LT.AND P2, PT, R60, UR10, !P2 ;  /* 0x0000000a3c007c0c */ /* 0x000fe2000d741270 */
[----:B------:R-:W-:Y:S01]  /*512c0*/  ULDC UR6, c[0x0][0x228] ;  /* 0x00008a0000067ab9 */ /* 0x000fe20000000800 */
[----:B------:R-:W-:Y:S01]  /*512d0*/  ULDC UR10, c[0x0][0x228] ;  /* 0x00008a00000a7ab9 */ /* 0x000fe20000000800 */
[----:B-1----:R-:W-:Y:S01]  /*512e0*/  VIADD R2, R3, 0xf5 ;  /* 0x000000f503027836 */ /* 0x002fe20000000000 */
[----:B------:R-:W-:Y:S01]  /*512f0*/  ULDC UR12, c[0x0][0x228] ;  /* 0x00008a00000c7ab9 */ /* 0x000fe20000000800 */
[----:B------:R-:W-:-:S04]  /*51300*/  IMAD.WIDE R6, R15, 0x2, R46 ;  /* 0x000000020f067825 */ /* 0x000fc800078e022e */
[----:B--2---:R-:W-:Y:S01]  /*51310*/  VIADD R11, R15, UR4 ;  /* 0x000000040f0b7c36 */ /* 0x004fe20008000000 */
[----:B------:R-:W-:Y:S01]  /*51320*/  PRMT R10, R33, 0x7632, R10 ;  /* 0x00007632210a7816 */ /* 0x000fe2000000000a */
[----:B------:R0:W-:Y:S01]  /*51330*/  @P4 STG.E.U16 desc[UR8][R4.64], R33 ;  /* 0x0000002104004986 */ /* 0x0001e2000c101508 */
[----:B------:R-:W-:Y:S01]  /*51340*/  ISETP.GE.AND P0, PT, R2, UR5, PT ;  /* 0x0000000502007c0c */ /* 0x000fe2000bf06270 */
[----:B------:R-:W-:Y:S01]  /*51350*/  IMAD.WIDE R8, R11, 0x2, R44 ;  /* 0x000000020b087825 */ /* 0x000fe200078e022c */
[----:B------:R-:W-:Y:S01]  /*51360*/  ULDC UR5, c[0x0][0x228] ;  /* 0x00008a0000057ab9 */ /* 0x000fe20000000800 */
[----:B------:R1:W-:Y:S01]  /*51370*/  @P2 STG.E.U16 desc[UR8][R6.64], R10 ;  /* 0x0000000a06002986 */ /* 0x0003e2000c101508 */
[C---:B------:R-:W-:Y:S01]  /*51380*/  ISETP.LT.AND P1, PT, R60.reuse, UR5, !P1 ;  /* 0x000000053c007c0c */ /* 0x040fe2000cf21270 */
[----:B------:R-:W-:Y:S01]  /*51390*/  ULDC UR5, c[0x0][0x228] ;  /* 0x00008a0000057ab9 */ /* 0x000fe20000000800 */
[----:B------:R-:W-:Y:S01]  /*513a0*/  VIADD R12, R3, 0xf6 ;  /* 0x000000f6030c7836 */ /* 0x000fe20000000000 */
[----:B------:R2:W-:Y:S01]  /*513b0*/  @P6 STG.E.U16 desc[UR8][R8.64], R37 ;  /* 0x0000002508006986 */ /* 0x0005e2000c101508 */
[----:B------:R-:W-:Y:S01]  /*513c0*/  ISETP.LT.AND P6, PT, R61, UR6, !P5 ;  /* 0x000000063d007c0c */ /* 0x000fe2000efc1270 */
[----:B------:R-:W-:Y:S01]  /*513d0*/  ULDC UR4, c[0x0][0x248] ;  /* 0x0000920000047ab9 */ /* 0x000fe20000000800 */
[----:B------:R-:W-:Y:S01]  /*513e0*/  ISETP.LT.AND P5, PT, R60, UR5, !P5 ;  /* 0x000000053c007c0c */ /* 0x000fe2000efa1270 */
[C---:B------:R-:W-:Y:S01]  /*513f0*/  VIADD R13, R11.reuse, UR4 ;  /* 0x000000040b0d7c36 */ /* 0x040fe20008000000 */
[----:B------:R-:W-:Y:S01]  /*51400*/  ISETP.GE.AND P4, PT, R12, UR25, PT ;  /* 0x000000190c007c0c */ /* 0x000fe2000bf86270 */
[----:B0-----:R-:W-:Y:S01]  /*51410*/  IMAD.WIDE R4, R11, 0x2, R46 ;  /* 0x000000020b047825 */ /* 0x001fe200078e022e */
[----:B------:R-:W-:Y:S01]  /*51420*/  PRMT R12, R37, 0x7632, R12 ;  /* 0x00007632250c7816 */ /* 0x000fe2000000000c */
[----:B------:R-:W-:Y:S01]  /*51430*/  ULDC UR6, c[0x0][0x228] ;  /* 0x00008a0000067ab9 */ /* 0x000fe20000000800 */
[----:B-1----:R-:W-:Y:S01]  /*51440*/  PRMT R10, R34, 0x7632, R10 ;  /* 0x00007632220a7816 */ /* 0x002fe2000000000a */
[----:B------:R-:W-:Y:S01]  /*51450*/  IMAD.WIDE R6, R13, 0x2, R44 ;  /* 0x000000020d067825 */ /* 0x000fe200078e022c */
[----:B------:R-:W-:Y:S01]  /*51460*/  ULDC UR4, c[0x0][0x248] ;  /* 0x0000920000047ab9 */ /* 0x000fe20000000800 */
[----:B------:R-:W-:-:S02]  /*51470*/  ULDC UR5, c[0x0][0x248] ;  /* 0x0000920000057ab9 */ /* 0x000fc40000000800 */
[C---:B--2---:R-:W-:Y:S01]  /*51480*/  IMAD.WIDE R8, R13.reuse, 0x2, R46 ;  /* 0x000000020d087825 */ /* 0x044fe200078e022e */
[----:B------:R0:W-:Y:S04]  /*51490*/  @P1 STG.E.U16 desc[UR8][R4.64], R12 ;  /* 0x0000000c04001986 */ /* 0x0001e8000c101508 */
[----:B------:R-:W-:Y:S01]  /*514a0*/  @P6 STG.E.U16 desc[UR8][R6.64], R34 ;  /* 0x0000002206006986 */ /* 0x000fe2000c101508 */
[----:B------:R-:W-:Y:S01]  /*514b0*/  VIADD R11, R13, UR4 ;  /* 0x000000040d0b7c36 */ /* 0x000fe20008000000 */
[----:B------:R-:W-:Y:S01]  /*514c0*/  ISETP.LT.AND P6, PT, R61, UR12, !P4 ;  /* 0x0000000c3d007c0c */ /* 0x000fe2000e7c1270 */
[----:B------:R-:W-:Y:S01]  /*514d0*/  VIADD R14, R3, 0xf8 ;  /* 0x000000f8030e7836 */ /* 0x000fe20000000000 */
[----:B------:R1:W-:Y:S01]  /*514e0*/  @P5 STG.E.U16 desc[UR8][R8.64], R10 ;  /* 0x0000000a08005986 */ /* 0x0003e2000c101508 */
[----:B------:R-:W-:-:S03]  /*514f0*/  ISETP.LT.AND P5, PT, R61, UR6, !P0 ;  /* 0x000000063d007c0c */ /* 0x000fc6000c7a1270 */
[----:B------:R-:W2:Y:S01]  /*51500*/  LDS.128 R4, [R0] ;  /* 0x0000000000047984 */ /* 0x000ea20000000c00 */
[C---:B------:R-:W-:Y:S01]  /*51510*/  ISETP.LT.AND P0, PT, R60.reuse, UR10, !P0 ;  /* 0x0000000a3c007c0c */ /* 0x040fe2000c701270 */
[----:B------:R-:W-:Y:S01]  /*51520*/  VIADD R17, R11, UR5 ;  /* 0x000000050b117c36 */ /* 0x000fe20008000000 */
[----:B------:R-:W-:Y:S01]  /*51530*/  ISETP.LT.AND P4, PT, R60, UR14, !P4 ;  /* 0x0000000e3c007c0c */ /* 0x000fe2000e781270 */
[----:B------:R-:W-:Y:S01]  /*51540*/  VIADD R2, R3, 0xf7 ;  /* 0x000000f703027836 */ /* 0x000fe20000000000 */
[----:B------:R-:W-:Y:S01]  /*51550*/  PRMT R16, R38, 0x7632, R16 ;  /* 0x0000763226107816 */ /* 0x000fe20000000010 */
[----:B0-----:R-:W-:Y:S01]  /*51560*/  IMAD.WIDE R12, R17, 0x2, R44 ;  /* 0x00000002110c7825 */ /* 0x001fe200078e022c */
[----:B------:R-:W-:Y:S01]  /*51570*/  ISETP.GE.AND P1, PT, R14, UR21, PT ;  /* 0x000000150e007c0c */ /* 0x000fe2000bf26270 */
[----:B------:R-:W-:Y:S01]  /*51580*/  ULDC UR6, c[0x0][0x228] ;  /* 0x00008a0000067ab9 */ /* 0x000fe20000000800 */
[----:B------:R-:W-:Y:S01]  /*51590*/  PRMT R18, R35, 0x7632, R18 ;  /* 0x0000763223127816 */ /* 0x000fe20000000012 */
[C---:B-1----:R-:W-:Y:S01]  /*515a0*/  IMAD.WIDE R8, R11.reuse, 0x2, R44 ;  /* 0x000000020b087825 */ /* 0x042fe200078e022c */
[----:B------:R-:W-:Y:S01]  /*515b0*/  ULDC UR10, c[0x0][0x228] ;  /* 0x00008a00000a7ab9 */ /* 0x000fe20000000800 */
[----:B------:R-:W-:Y:S01]  /*515c0*/  ULDC UR4, c[0x0][0x248] ;  /* 0x0000920000047ab9 */ /* 0x000fe20000000800 */
[----:B------:R-:W-:Y:S01]  /*515d0*/  ULDC UR12, c[0x0][0x228] ;  /* 0x00008a00000c7ab9 */ /* 0x000fe20000000800 */
[--C-:B------:R-:W-:Y:S01]  /*515e0*/  IMAD.WIDE R10, R11, 0x2, R46.reuse ;  /* 0x000000020b0a7825 */ /* 0x100fe200078e022e */
[----:B------:R-:W-:Y:S01]  /*515f0*/  ISETP.GE.AND P2, PT, R2, UR23, PT ;  /* 0x0000001702007c0c */ /* 0x000fe2000bf46270 */
[----:B------:R-:W-:Y:S01]  /*51600*/  @P5 STG.E.U16 desc[UR8][R8.64], R38 ;  /* 0x0000002608005986 */ /* 0x000fe2000c101508 */
[----:B------:R-:W-:Y:S01]  /*51610*/  ULDC UR5, c[0x0][0x248] ;  /* 0x0000920000057ab9 */ /* 0x000fe20000000800 */
[----:B------:R-:W-:Y:S01]  /*51620*/  IMAD.WIDE R14, R17, 0x2, R46 ;  /* 0x00000002110e7825 */ /* 0x000fe200078e022e */
[----:B------:R-:W-:Y:S01]  /*51630*/  ULDC UR14, c[0x0][0x228] ;  /* 0x00008a00000e7ab9 */ /* 0x000fe20000000800 */
[----:B------:R0:W-:Y:S04]  /*51640*/  @P0 STG.E.U16 desc[UR8][R10.64], R16 ;  /* 0x000000100a000986 */ /* 0x0001e8000c101508 */
[----:B------:R1:W-:Y:S04]  /*51650*/  @P6 STG.E.U16 desc[UR8][R12.64], R35 ;  /* 0x000000230c006986 */ /* 0x0003e8000c101508 */
[----:B------:R3:W-:Y:S01]  /*51660*/  @P4 STG.E.U16 desc[UR8][R14.64], R18 ;  /* 0x000000120e004986 */ /* 0x0007e2000c101508 */
[----:B------:R-:W-:Y:S01]  /*51670*/  ISETP.LT.AND P4, PT, R61, UR6, !P2 ;  /* 0x000000063d007c0c */ /* 0x000fe2000d781270 */
[----:B------:R-:W-:Y:S01]  /*51680*/  VIADD R2, R3, 0xf9 ;  /* 0x000000f903027836 */ /* 0x000fe20000000000 */
[----:B------:R-:W-:Y:S01]  /*51690*/  ISETP.LT.AND P2, PT, R60, UR10, !P2 ;  /* 0x0000000a3c007c0c */ /* 0x000fe2000d741270 */
[----:B0-----:R-:W-:Y:S01]  /*516a0*/  VIADD R11, R17, UR4 ;  /* 0x00000004110b7c36 */ /* 0x001fe20008000000 */
[----:B------:R-:W-:Y:S01]  /*516b0*/  ISETP.LT.AND P6, PT, R61, UR12, !P1 ;  /* 0x0000000c3d007c0c */ /* 0x000fe2000cfc1270 */
[----:B------:R-:W-:Y:S01]  /*516c0*/  ULDC UR6, c[0x0][0x228] ;  /* 0x00008a0000067ab9 */ /* 0x000fe20000000800 */
[----:B------:R-:W-:Y:S01]  /*516d0*/  ISETP.GE.AND P5, PT, R2, UR19, PT ;  /* 0x0000001302007c0c */ /* 0x000fe2000bfa6270 */
[C---:B------:R-:W-:Y:S01]  /*516e0*/  VIADD R17, R11.reuse, UR5 ;  /* 0x000000050b117c36 */ /* 0x040fe20008000000 */
[----:B------:R-:W-:Y:S01]  /*516f0*/  ISETP.LT.AND P1, PT, R60, UR14, !P1 ;  /* 0x0000000e3c007c0c */ /* 0x000fe2000cf21270 */
[----:B------:R-:W-:Y:S01]  /*51700*/  IMAD.WIDE R8, R11, 0x2, R44 ;  /* 0x000000020b087825 */ /* 0x000fe200078e022c */
[----:B------:R-:W-:Y:S01]  /*51710*/  PRMT R0, R39, 0x7632, R0 ;  /* 0x0000763227007816 */ /* 0x000fe20000000000 */
[----:B------:R-:W-:Y:S01]  /*51720*/  ULDC UR5, c[0x0][0x228] ;  /* 0x00008a0000057ab9 */ /* 0x000fe20000000800 */
[----:B------:R-:W-:Y:S01]  /*51730*/  ULDC UR4, c[0x0][0x248] ;  /* 0x0000920000047ab9 */ /* 0x000fe20000000800 */
[----:B------:R-:W-:Y:S01]  /*51740*/  VIADD R2, R3, 0xfa ;  /* 0x000000fa03027836 */ /* 0x000fe20000000000 */
[----:B------:R-:W-:Y:S01]  /*51750*/  ULDC UR10, c[0x0][0x228] ;  /* 0x00008a00000a7ab9 */ /* 0x000fe20000000800 */
[----:B------:R-:W-:Y:S01]  /*51760*/  IMAD.WIDE R10, R11, 0x2, R46 ;  /* 0x000000020b0a7825 */ /* 0x000fe200078e022e */
[----:B------:R0:W-:Y:S03]  /*51770*/  @P4 STG.E.U16 desc[UR8][R8.64], R39 ;  /* 0x0000002708004986 */ /* 0x0001e6000c101508 */
[----:B-1----:R-:W-:Y:S01]  /*51780*/  IMAD.WIDE R12, R17, 0x2, R44 ;  /* 0x00000002110c7825 */ /* 0x002fe200078e022c */
[----:B------:R-:W-:Y:S01]  /*51790*/  ISETP.GE.AND P0, PT, R2, UR17, PT ;  /* 0x0000001102007c0c */ /* 0x000fe2000bf06270 */
[----:B------:R1:W-:Y:S01]  /*517a0*/  @P2 STG.E.U16 desc[UR8][R10.64], R0 ;  /* 0x000000000a002986 */ /* 0x0003e2000c101508 */
[----:B------:R-:W-:Y:S01]  /*517b0*/  ISETP.LT.AND P2, PT, R61, UR5, !P5 ;  /* 0x000000053d007c0c */ /* 0x000fe2000ef41270 */
[C---:B---3--:R-:W-:Y:S01]  /*517c0*/  IMAD.WIDE R14, R17.reuse, 0x2, R46 ;  /* 0x00000002110e7825 */ /* 0x048fe200078e022e */
[----:B------:R-:W-:Y:S01]  /*517d0*/  PRMT R2, R40, 0x7632, R2 ;  /* 0x0000763228027816 */ /* 0x000fe20000000002 */
[----:B------:R-:W-:Y:S01]  /*517e0*/  @P6 STG.E.U16 desc[UR8][R12.64], R40 ;  /* 0x000000280c006986 */ /* 0x000fe2000c101508 */
[----:B------:R-:W-:Y:S01]  /*517f0*/  ISETP.LT.AND P5, PT, R60, UR6, !P5 ;  /* 0x000000063c007c0c */ /* 0x000fe2000efa1270 */
[----:B------:R-:W-:Y:S01]  /*51800*/  VIADD R17, R17, UR4 ;  /* 0x0000000411117c36 */ /* 0x000fe20008000000 */
[----:B------:R-:W-:Y:S01]  /*51810*/  ISETP.LT.AND P6, PT, R61, UR10, !P0 ;  /* 0x0000000a3d007c0c */ /* 0x000fe2000c7c1270 */
[----:B------:R-:W-:Y:S01]  /*51820*/  ULDC UR4, c[0x0][0x248] ;  /* 0x0000920000047ab9 */ /* 0x000fe20000000800 */
[----:B------:R-:W-:Y:S01]  /*51830*/  VIADD R16, R3, 0xfb ;  /* 0x000000fb03107836 */ /* 0x000fe20000000000 */
[----:B------:R3:W-:Y:S01]  /*51840*/  @P1 STG.E.U16 desc[UR8][R14.64], R2 ;  /* 0x000000020e001986 */ /* 0x0007e2000c101508 */
[----:B0-----:R-:W-:Y:S01]  /*51850*/  IMAD.WIDE R8, R17, 0x2, R44 ;  /* 0x0000000211087825 */ /* 0x001fe200078e022c */
[----:B------:R-:W-:Y:S01]  /*51860*/  ULDC UR5, c[0x0][0x228] ;  /* 0x00008a0000057ab9 */ /* 0x000fe20000000800 */
[----:B------:R-:W-:-:S02]  /*51870*/  ULDC UR6, c[0x0][0x228] ;  /* 0x00008a0000067ab9 */ /* 0x000fc40000000800 */
[----:B-1----:R-:W-:Y:S02]  /*51880*/  VIADD R0, R3, 0xfc ;  /* 0x000000fc03007836 */ /* 0x002fe40000000000 */
[C---:B------:R-:W-:Y:S01]  /*51890*/  IMAD.WIDE R10, R17.reuse, 0x2, R46 ;  /* 0x00000002110a7825 */ /* 0x040fe200078e022e */
[----:B------:R-:W-:Y:S01]  /*518a0*/  ISETP.GE.AND P4, PT, R16, UR15, PT ;  /* 0x0000000f10007c0c */ /* 0x000fe2000bf86270 */
[----:B------:R-:W-:Y:S02]  /*518b0*/  ULDC UR10, c[0x0][0x228] ;  /* 0x00008a00000a7ab9 */ /* 0x000fe40000000800 */
[----:B---3--:R-:W-:Y:S01]  /*518c0*/  VIADD R15, R17, UR4 ;  /* 0x00000004110f7c36 */ /* 0x008fe20008000000 */
[----:B--2---:R-:W-:Y:S01]  /*518d0*/  PRMT R2, R4, 0x7632, R2 ;  /* 0x0000763204027816 */ /* 0x004fe20000000002 */
[----:B------:R-:W-:Y:S01]  /*518e0*/  VIADD R14, R3, 0xfd ;  /* 0x000000fd030e7836 */ /* 0x000fe20000000000 */
[----:B------:R-:W-:Y:S01]  /*518f0*/  ISETP.GE.AND P1, PT, R0, UR13, PT ;  /* 0x0000000d00007c0c */ /* 0x000fe2000bf26270 */
[----:B------:R-:W-:Y:S01]  /*51900*/  IMAD.WIDE R12, R15, 0x2, R44 ;  /* 0x000000020f0c7825 */ /* 0x000fe200078e022c */
[----:B------:R0:W-:Y:S01]  /*51910*/  @P2 STG.E.U16 desc[UR8][R8.64], R4 ;  /* 0x0000000408002986 */ /* 0x0001e2000c101508 */
[----:B------:R-:W-:Y:S01]  /*51920*/  ISETP.LT.AND P0, PT, R60, UR5, !P0 ;  /* 0x000000053c007c0c */ /* 0x000fe2000c701270 */
[----:B------:R-:W-:Y:S01]  /*51930*/  ULDC UR4, c[0x0][0x248] ;  /* 0x0000920000047ab9 */ /* 0x000fe20000000800 */
[----:B------:R-:W-:Y:S01]  /*51940*/  ISETP.GE.AND P2, PT, R14, UR11, PT ;  /* 0x0000000b0e007c0c */ /* 0x000fe2000bf46270 */
[----:B------:R1:W-:Y:S01]  /*51950*/  @P5 STG.E.U16 desc[UR8][R10.64], R2 ;  /* 0x000000020a005986 */ /* 0x0003e2000c101508 */
[----:B------:R-:W-:Y:S01]  /*51960*/  ULDC UR11, c[0x0][0x228] ;  /* 0x00008a00000b7ab9 */ /* 0x000fe20000000800 */
[----:B------:R-:W-:Y:S01]  /*51970*/  ISETP.LT.AND P5, PT, R61, UR6, !P4 ;  /* 0x000000063d007c0c */ /* 0x000fe2000e7a1270 */
[----:B------:R-:W-:Y:S01]  /*51980*/  VIADD R0, R3, 0xfe ;  /* 0x000000fe03007836 */ /* 0x000fe20000000000 */
[----:B------:R2:W-:Y:S01]  /*51990*/  @P6 STG.E.U16 desc[UR8][R12.64], R41 ;  /* 0x000000290c006986 */ /* 0x0005e2000c101508 */
[----:B------:R-:W-:Y:S01]  /*519a0*/  ISETP.LT.AND P4, PT, R60, UR10, !P4 ;  /* 0x0000000a3c007c0c */ /* 0x000fe2000e781270 */
[----:B------:R-:W-:Y:S01]  /*519b0*/  ULDC UR6, c[0x0][0x228] ;  /* 0x00008a0000067ab9 */ /* 0x000fe20000000800 */
[----:B------:R-:W-:Y:S01]  /*519c0*/  ISETP.LT.AND P6, PT, R61, UR11, !P1 ;  /* 0x0000000b3d007c0c */ /* 0x000fe2000cfc1270 */
[----:B------:R-:W-:Y:S01]  /*519d0*/  ULDC UR5, c[0x0][0x228] ;  /* 0x00008a0000057ab9 */ /* 0x000fe20000000800 */
[----:B------:R-:W-:Y:S01]  /*519e0*/  PRMT R14, R41, 0x7632, R14 ;  /* 0x00007632290e7816 */ /* 0x000fe2000000000e */
[----:B------:R-:W-:Y:S01]  /*519f0*/  ULDC UR10, c[0x0][0x228] ;  /* 0x00008a00000a7ab9 */ /* 0x000fe20000000800 */
[----:B0-----:R-:W-:Y:S01]  /*51a00*/  PRMT R4, R5, 0x7632, R4 ;  /* 0x0000763205047816 */ /* 0x001fe20000000004 */
[C---:B-1----:R-:W-:Y:S01]  /*51a10*/  VIADD R11, R15.reuse, UR4 ;  /* 0x000000040f0b7c36 */ /* 0x042fe20008000000 */
[----:B------:R-:W-:Y:S01]  /*51a20*/  ULDC UR4, c[0x0][0x248] ;  /* 0x0000920000047ab9 */ /* 0x000fe20000000800 */
[----:B------:R-:W-:Y:S01]  /*51a30*/  IMAD.WIDE R2, R15, 0x2, R46 ;  /* 0x000000020f027825 */ /* 0x000fe200078e022e */
[----:B------:R-:W-:-:S03]  /*51a40*/  ULDC UR11, c[0x0][0x228] ;  /* 0x00008a00000b7ab9 */ /* 0x000fc60000000800 */
[C---:B------:R-:W-:Y:S02]  /*51a50*/  VIADD R17, R11.reuse, UR4 ;  /* 0x000000040b117c36 */ /* 0x040fe40008000000 */
[C---:B------:R-:W-:Y:S01]  /*51a60*/  IMAD.WIDE R8, R11.reuse, 0x2, R44 ;  /* 0x000000020b087825 */ /* 0x040fe200078e022c */
[----:B------:R-:W-:Y:S01]  /*51a70*/  @P0 STG.E.U16 desc[UR8][R2.64], R14 ;  /* 0x0000000e02000986 */ /* 0x000fe2000c101508 */
[----:B------:R-:W-:Y:S02]  /*51a80*/  ULDC UR4, c[0x0][0x228] ;  /* 0x00008a0000047ab9 */ /* 0x000fe40000000800 */
[----:B------:R-:W-:Y:S01]  /*51a90*/  IMAD.WIDE R10, R11, 0x2, R46 ;  /* 0x000000020b0a7825 */ /* 0x000fe200078e022e */
[----:B------:R0:W-:Y:S03]  /*51aa0*/  @P5 STG.E.U16 desc[UR8][R8.64], R5 ;  /* 0x0000000508005986 */ /* 0x0001e6000c101508 */
[----:B--2---:R-:W-:Y:S01]  /*51ab0*/  IMAD.WIDE R12, R17, 0x2, R44 ;  /* 0x00000002110c7825 */ /* 0x004fe200078e022c */
[----:B------:R-:W-:Y:S01]  /*51ac0*/  @P4 STG.E.U16 desc[UR8][R10.64], R4 ;  /* 0x000000040a004986 */ /* 0x000fe2000c101508 */
[C---:B------:R-:W-:Y:S01]  /*51ad0*/  ISETP.LT.AND P4, PT, R61.reuse, UR6, !P3 ;  /* 0x000000063d007c0c */ /* 0x040fe2000df81270 */
[----:B------:R-:W-:Y:S01]  /*51ae0*/  ULDC UR6, c[0x0][0x228] ;  /* 0x00008a0000067ab9 */ /* 0x000fe20000000800 */
[----:B------:R-:W-:Y:S01]  /*51af0*/  ISETP.GE.AND P0, PT, R0, UR7, PT ;  /* 0x0000000700007c0c */ /* 0x000fe2000bf06270 */
[----:B------:R1:W-:Y:S01]  /*51b00*/  @P6 STG.E.U16 desc[UR8][R12.64], R42 ;  /* 0x0000002a0c006986 */ /* 0x0003e2000c101508 */
[----:B------:R-:W-:Y:S01]  /*51b10*/  ISETP.LT.AND P6, PT, R61, UR4, !P2 ;  /* 0x000000043d007c0c */ /* 0x000fe2000d7c1270 */
[----:B------:R-:W-:Y:S01]  /*51b20*/  ULDC UR4, c[0x0][0x248] ;  /* 0x0000920000047ab9 */ /* 0x000fe20000000800 */
[----:B------:R-:W-:Y:S01]  /*51b30*/  ULDC UR7, c[0x0][0x228] ;  /* 0x00008a0000077ab9 */ /* 0x000fe20000000800 */
[C---:B------:R-:W-:Y:S01]  /*51b40*/  ISETP.LT.AND P1, PT, R60.reuse, UR6, !P1 ;  /* 0x000000063c007c0c */ /* 0x040fe2000cf21270 */
[----:B0-----:R-:W-:Y:S01]  /*51b50*/  VIADD R9, R17, UR4 ;  /* 0x0000000411097c36 */ /* 0x001fe20008000000 */
[----:B------:R-:W-:Y:S01]  /*51b60*/  ISETP.LT.AND P5, PT, R61, UR5, !P0 ;  /* 0x000000053d007c0c */ /* 0x000fe2000c7a1270 */
[----:B------:R-:W-:Y:S01]  /*51b70*/  ULDC UR5, c[0x0][0x248] ;  /* 0x0000920000057ab9 */ /* 0x000fe20000000800 */
[C---:B------:R-:W-:Y:S01]  /*51b80*/  ISETP.LT.AND P2, PT, R60.reuse, UR7, !P2 ;  /* 0x000000073c007c0c */ /* 0x040fe2000d741270 */
[----:B------:R-:W-:Y:S01]  /*51b90*/  ULDC UR4, c[0x0][0x248] ;  /* 0x0000920000047ab9 */ /* 0x000fe20000000800 */
[C---:B------:R-:W-:Y:S01]  /*51ba0*/  ISETP.LT.AND P0, PT, R60.reuse, UR10, !P0 ;  /* 0x0000000a3c007c0c */ /* 0x040fe2000c701270 */
[----:B-1----:R-:W-:Y:S01]  /*51bb0*/  VIADD R13, R9, UR5 ;  /* 0x00000005090d7c36 */ /* 0x002fe20008000000 */
[----:B------:R-:W-:Y:S01]  /*51bc0*/  ISETP.LT.AND P3, PT, R60, UR11, !P3 ;  /* 0x0000000b3c007c0c */ /* 0x000fe2000df61270 */
[----:B------:R-:W-:Y:S01]  /*51bd0*/  IMAD.WIDE R2, R17, 0x2, R46 ;  /* 0x0000000211027825 */ /* 0x000fe200078e022e */
[----:B------:R-:W-:-:S02]  /*51be0*/  PRMT R42, R42, 0x7632, R42 ;  /* 0x000076322a2a7816 */ /* 0x000fc4000000002a */
[----:B------:R-:W-:Y:S01]  /*51bf0*/  PRMT R0, R6, 0x7632, R0 ;  /* 0x0000763206007816 */ /* 0x000fe20000000000 */
[----:B------:R-:W-:Y:S02]  /*51c00*/  VIADD R15, R13, UR4 ;  /* 0x000000040d0f7c36 */ /* 0x000fe40008000000 */
[----:B------:R-:W-:Y:S01]  /*51c10*/  IMAD.WIDE R4, R9, 0x2, R44 ;  /* 0x0000000209047825 */ /* 0x000fe200078e022c */
[----:B------:R-:W-:-:S03]  /*51c20*/  PRMT R14, R43, 0x7632, R14 ;  /* 0x000076322b0e7816 */ /* 0x000fc6000000000e */
[----:B------:R-:W-:Y:S01]  /*51c30*/  IMAD.WIDE R8, R9, 0x2, R46 ;  /* 0x0000000209087825 */ /* 0x000fe200078e022e */
[----:B------:R0:W-:Y:S03]  /*51c40*/  @P1 STG.E.U16 desc[UR8][R2.64], R42 ;  /* 0x0000002a02001986 */ /* 0x0001e6000c101508 */
[C---:B------:R-:W-:Y:S01]  /*51c50*/  IMAD.WIDE R10, R13.reuse, 0x2, R44 ;  /* 0x000000020d0a7825 */ /* 0x040fe200078e022c */
[----:B------:R0:W-:Y:S03]  /*51c60*/  @P6 STG.E.U16 desc[UR8][R4.64], R6 ;  /* 0x0000000604006986 */ /* 0x0001e6000c101508 */
[----:B------:R-:W-:Y:S01]  /*51c70*/  IMAD.WIDE R12, R13, 0x2, R46 ;  /* 0x000000020d0c7825 */ /* 0x000fe200078e022e */
[----:B------:R0:W-:Y:S03]  /*51c80*/  @P2 STG.E.U16 desc[UR8][R8.64], R0 ;  /* 0x0000000008002986 */ /* 0x0001e6000c101508 */
[C---:B------:R-:W-:Y:S01]  /*51c90*/  IMAD.WIDE R44, R15.reuse, 0x2, R44 ;  /* 0x000000020f2c7825 */ /* 0x040fe200078e022c */
[----:B------:R0:W-:Y:S04]  /*51ca0*/  @P5 STG.E.U16 desc[UR8][R10.64], R43 ;  /* 0x0000002b0a005986 */ /* 0x0001e8000c101508 */
[----:B------:R0:W-:Y:S01]  /*51cb0*/  @P0 STG.E.U16 desc[UR8][R12.64], R14 ;  /* 0x0000000e0c000986 */ /* 0x0001e2000c101508 */
[----:B------:R-:W-:-:S03]  /*51cc0*/  IMAD.WIDE R46, R15, 0x2, R46 ;  /* 0x000000020f2e7825 */ /* 0x000fc600078e022e */
[----:B------:R0:W-:Y:S01]  /*51cd0*/  @P4 STG.E.U16 desc[UR8][R44.64], R7 ;  /* 0x000000072c004986 */ /* 0x0001e2000c101508 */
[----:B------:R-:W-:Y:S05]  /*51ce0*/  @!P3 EXIT ;  /* 0x000000000000b94d */ /* 0x000fea0003800000 */
[----:B------:R-:W-:-:S05]  /*51cf0*/  PRMT R23, R7, 0x7632, R23 ;  /* 0x0000763207177816 */ /* 0x000fca0000000017 */
[----:B------:R-:W-:Y:S01]  /*51d00*/  STG.E.U16 desc[UR8][R46.64], R23 ;  /* 0x000000172e007986 */ /* 0x000fe2000c101508 */
[----:B------:R-:W-:Y:S05]  /*51d10*/  EXIT ;  /* 0x000000000000794d */ /* 0x000fea0003800000 */
.L_x_2:
[----:B------:R-:W-:-:S00]  /*51d20*/  BRA `(.L_x_2) ;  /* 0xfffffffc00fc7947 */ /* 0x000fc0000383ffff */
[----:B------:R-:W-:-:S00]  /*51d30*/  NOP ;  /* 0x0000000000007918 */ /* 0x000fc00000000000 */
        /* <DEDUP_REMOVED lines=12> */
.L_x_3:


//--------------------- .nv.shared.matmul_kernel  --------------------------
	.section	.nv.shared.matmul_kernel,"aw",@nobits
	.sectionflags	@""
	.align	16
	.zero		1024


//--------------------- .nv.shared.reserved.0     --------------------------
	.section	.nv.shared.reserved.0,"aw",@nobits
	.weak		__nv_reservedSMEM_offset_0_alias
	.size		__nv_reservedSMEM_offset_0_alias, 0, 0
	.other		__nv_reservedSMEM_offset_0_alias,@"STO_CUDA_RESERVED_SHARED STV_DEFAULT"
__nv_reservedSMEM_offset_0_alias:
	.zero		0


//--------------------- .nv.constant0.matmul_kernel --------------------------
	.section	.nv.constant0.matmul_kernel,"a",@progbits
	.sectionflags	@""
	.align	4
.nv.constant0.matmul_kernel:
	.zero		608


//--------------------- SYMBOLS --------------------------

	.type		.nv.reservedSmem.offset0,@object
	.size		.nv.reservedSmem.offset0,0x4
